//
// Generated by NVIDIA NVVM Compiler
//
// Compiler Build ID: CL-36424714
// Cuda compilation tools, release 13.0, V13.0.88
// Based on NVVM 20.0.0
//

.version 9.0
.target sm_100
.address_size 64

	// .globl	_ZN3cub18CUB_300001_SM_10006detail11EmptyKernelIvEEvv
// _ZZN3cub18CUB_300001_SM_10006detail9transform23transform_kernel_ublkcpINS2_19async_copy_policy_tILi128EEEiN4cuda3std3__410multipliesIfEEN6thrust24THRUST_300001_SM_1000_NS6detail15normal_iteratorINSC_10device_ptrIfEEEEJffEEEvT0_iT1_T2_DpNS2_16aligned_base_ptrIT3_EEE3bar has been demoted
// _ZZN3cub18CUB_300001_SM_10006detail9transform23transform_kernel_ublkcpINS2_19async_copy_policy_tILi128EEElN4cuda3std3__410multipliesIfEEN6thrust24THRUST_300001_SM_1000_NS6detail15normal_iteratorINSC_10device_ptrIfEEEEJffEEEvT0_iT1_T2_DpNS2_16aligned_base_ptrIT3_EEE3bar has been demoted
// _ZZN3cub18CUB_300001_SM_10006detail9transform23transform_kernel_ublkcpINS2_19async_copy_policy_tILi128EEEiN4cuda3std3__44plusIfEEN6thrust24THRUST_300001_SM_1000_NS6detail15normal_iteratorINSC_10device_ptrIfEEEEJffEEEvT0_iT1_T2_DpNS2_16aligned_base_ptrIT3_EEE3bar has been demoted
// _ZZN3cub18CUB_300001_SM_10006detail9transform23transform_kernel_ublkcpINS2_19async_copy_policy_tILi128EEElN4cuda3std3__44plusIfEEN6thrust24THRUST_300001_SM_1000_NS6detail15normal_iteratorINSC_10device_ptrIfEEEEJffEEEvT0_iT1_T2_DpNS2_16aligned_base_ptrIT3_EEE3bar has been demoted
.global .align 1 .b8 _ZN34_INTERNAL_b1b2ba73_4_k_cu_54babb5d4cuda3std3__45__cpo5beginE[1];
.global .align 1 .b8 _ZN34_INTERNAL_b1b2ba73_4_k_cu_54babb5d4cuda3std3__45__cpo3endE[1];
.global .align 1 .b8 _ZN34_INTERNAL_b1b2ba73_4_k_cu_54babb5d4cuda3std3__45__cpo6cbeginE[1];
.global .align 1 .b8 _ZN34_INTERNAL_b1b2ba73_4_k_cu_54babb5d4cuda3std3__45__cpo4cendE[1];
.global .align 1 .b8 _ZN34_INTERNAL_b1b2ba73_4_k_cu_54babb5d4cuda3std3__45__cpo6rbeginE[1];
.global .align 1 .b8 _ZN34_INTERNAL_b1b2ba73_4_k_cu_54babb5d4cuda3std3__45__cpo4rendE[1];
.global .align 1 .b8 _ZN34_INTERNAL_b1b2ba73_4_k_cu_54babb5d4cuda3std3__45__cpo7crbeginE[1];
.global .align 1 .b8 _ZN34_INTERNAL_b1b2ba73_4_k_cu_54babb5d4cuda3std3__45__cpo5crendE[1];
.global .align 1 .b8 _ZN34_INTERNAL_b1b2ba73_4_k_cu_54babb5d4cuda3std3__436_GLOBAL__N__b1b2ba73_4_k_cu_54babb5d6ignoreE[1];
.global .align 1 .b8 _ZN34_INTERNAL_b1b2ba73_4_k_cu_54babb5d4cuda3std3__419piecewise_constructE[1];
.global .align 1 .b8 _ZN34_INTERNAL_b1b2ba73_4_k_cu_54babb5d4cuda3std3__48in_placeE[1];
.global .align 1 .b8 _ZN34_INTERNAL_b1b2ba73_4_k_cu_54babb5d4cuda3std3__420unreachable_sentinelE[1];
.global .align 1 .b8 _ZN34_INTERNAL_b1b2ba73_4_k_cu_54babb5d4cuda3std3__47nulloptE[1];
.global .align 1 .b8 _ZN34_INTERNAL_b1b2ba73_4_k_cu_54babb5d4cuda3std3__48unexpectE[1];
.global .align 1 .b8 _ZN34_INTERNAL_b1b2ba73_4_k_cu_54babb5d4cuda3std6ranges3__45__cpo4swapE[1];
.global .align 1 .b8 _ZN34_INTERNAL_b1b2ba73_4_k_cu_54babb5d4cuda3std6ranges3__45__cpo9iter_moveE[1];
.global .align 1 .b8 _ZN34_INTERNAL_b1b2ba73_4_k_cu_54babb5d4cuda3std6ranges3__45__cpo5beginE[1];
.global .align 1 .b8 _ZN34_INTERNAL_b1b2ba73_4_k_cu_54babb5d4cuda3std6ranges3__45__cpo3endE[1];
.global .align 1 .b8 _ZN34_INTERNAL_b1b2ba73_4_k_cu_54babb5d4cuda3std6ranges3__45__cpo6cbeginE[1];
.global .align 1 .b8 _ZN34_INTERNAL_b1b2ba73_4_k_cu_54babb5d4cuda3std6ranges3__45__cpo4cendE[1];
.global .align 1 .b8 _ZN34_INTERNAL_b1b2ba73_4_k_cu_54babb5d4cuda3std6ranges3__45__cpo7advanceE[1];
.global .align 1 .b8 _ZN34_INTERNAL_b1b2ba73_4_k_cu_54babb5d4cuda3std6ranges3__45__cpo9iter_swapE[1];
.global .align 1 .b8 _ZN34_INTERNAL_b1b2ba73_4_k_cu_54babb5d4cuda3std6ranges3__45__cpo4nextE[1];
.global .align 1 .b8 _ZN34_INTERNAL_b1b2ba73_4_k_cu_54babb5d4cuda3std6ranges3__45__cpo4prevE[1];
.global .align 1 .b8 _ZN34_INTERNAL_b1b2ba73_4_k_cu_54babb5d4cuda3std6ranges3__45__cpo4dataE[1];
.global .align 1 .b8 _ZN34_INTERNAL_b1b2ba73_4_k_cu_54babb5d4cuda3std6ranges3__45__cpo5cdataE[1];
.global .align 1 .b8 _ZN34_INTERNAL_b1b2ba73_4_k_cu_54babb5d4cuda3std6ranges3__45__cpo4sizeE[1];
.global .align 1 .b8 _ZN34_INTERNAL_b1b2ba73_4_k_cu_54babb5d4cuda3std6ranges3__45__cpo5ssizeE[1];
.global .align 1 .b8 _ZN34_INTERNAL_b1b2ba73_4_k_cu_54babb5d4cuda3std6ranges3__45__cpo8distanceE[1];
.global .align 1 .b8 _ZN34_INTERNAL_b1b2ba73_4_k_cu_54babb5d6thrust24THRUST_300001_SM_1000_NS8cuda_cub3parE[1];
.global .align 1 .b8 _ZN34_INTERNAL_b1b2ba73_4_k_cu_54babb5d6thrust24THRUST_300001_SM_1000_NS8cuda_cub10par_nosyncE[1];
.global .align 1 .b8 _ZN34_INTERNAL_b1b2ba73_4_k_cu_54babb5d6thrust24THRUST_300001_SM_1000_NS6system6detail10sequential3seqE[1];
.global .align 1 .b8 _ZN34_INTERNAL_b1b2ba73_4_k_cu_54babb5d6thrust24THRUST_300001_SM_1000_NS12placeholders2_1E[1];
.global .align 1 .b8 _ZN34_INTERNAL_b1b2ba73_4_k_cu_54babb5d6thrust24THRUST_300001_SM_1000_NS12placeholders2_2E[1];
.global .align 1 .b8 _ZN34_INTERNAL_b1b2ba73_4_k_cu_54babb5d6thrust24THRUST_300001_SM_1000_NS12placeholders2_3E[1];
.global .align 1 .b8 _ZN34_INTERNAL_b1b2ba73_4_k_cu_54babb5d6thrust24THRUST_300001_SM_1000_NS12placeholders2_4E[1];
.global .align 1 .b8 _ZN34_INTERNAL_b1b2ba73_4_k_cu_54babb5d6thrust24THRUST_300001_SM_1000_NS12placeholders2_5E[1];
.global .align 1 .b8 _ZN34_INTERNAL_b1b2ba73_4_k_cu_54babb5d6thrust24THRUST_300001_SM_1000_NS12placeholders2_6E[1];
.global .align 1 .b8 _ZN34_INTERNAL_b1b2ba73_4_k_cu_54babb5d6thrust24THRUST_300001_SM_1000_NS12placeholders2_7E[1];
.global .align 1 .b8 _ZN34_INTERNAL_b1b2ba73_4_k_cu_54babb5d6thrust24THRUST_300001_SM_1000_NS12placeholders2_8E[1];
.global .align 1 .b8 _ZN34_INTERNAL_b1b2ba73_4_k_cu_54babb5d6thrust24THRUST_300001_SM_1000_NS12placeholders2_9E[1];
.global .align 1 .b8 _ZN34_INTERNAL_b1b2ba73_4_k_cu_54babb5d6thrust24THRUST_300001_SM_1000_NS12placeholders3_10E[1];
.global .align 1 .b8 _ZN34_INTERNAL_b1b2ba73_4_k_cu_54babb5d6thrust24THRUST_300001_SM_1000_NS3seqE[1];
.extern .shared .align 128 .b8 _ZN3cub18CUB_300001_SM_10006detail9transform4smemE[];

.visible .entry _ZN3cub18CUB_300001_SM_10006detail11EmptyKernelIvEEvv()
{


	ret;

}
	// .globl	_ZN3cub18CUB_300001_SM_10006detail8for_each13static_kernelINS2_12policy_hub_t12policy_500_tEmN6thrust24THRUST_300001_SM_1000_NS8cuda_cub20__uninitialized_fill7functorINS7_10device_ptrIfEEfEEEEvT0_T1_
.visible .entry _ZN3cub18CUB_300001_SM_10006detail8for_each13static_kernelINS2_12policy_hub_t12policy_500_tEmN6thrust24THRUST_300001_SM_1000_NS8cuda_cub20__uninitialized_fill7functorINS7_10device_ptrIfEEfEEEEvT0_T1_(
	.param .u64 _ZN3cub18CUB_300001_SM_10006detail8for_each13static_kernelINS2_12policy_hub_t12policy_500_tEmN6thrust24THRUST_300001_SM_1000_NS8cuda_cub20__uninitialized_fill7functorINS7_10device_ptrIfEEfEEEEvT0_T1__param_0,
	.param .align 8 .b8 _ZN3cub18CUB_300001_SM_10006detail8for_each13static_kernelINS2_12policy_hub_t12policy_500_tEmN6thrust24THRUST_300001_SM_1000_NS8cuda_cub20__uninitialized_fill7functorINS7_10device_ptrIfEEfEEEEvT0_T1__param_1[16]
)
.maxntid 256
{
	.reg .pred 	%p<4>;
	.reg .b16 	%rs<5>;
	.reg .b32 	%r<10>;
	.reg .b32 	%f<3>;
	.reg .b64 	%rd<16>;

	ld.param.f32 	%f2, [_ZN3cub18CUB_300001_SM_10006detail8for_each13static_kernelINS2_12policy_hub_t12policy_500_tEmN6thrust24THRUST_300001_SM_1000_NS8cuda_cub20__uninitialized_fill7functorINS7_10device_ptrIfEEfEEEEvT0_T1__param_1+8];
	ld.param.u64 	%rd4, [_ZN3cub18CUB_300001_SM_10006detail8for_each13static_kernelINS2_12policy_hub_t12policy_500_tEmN6thrust24THRUST_300001_SM_1000_NS8cuda_cub20__uninitialized_fill7functorINS7_10device_ptrIfEEfEEEEvT0_T1__param_1];
	ld.param.u64 	%rd5, [_ZN3cub18CUB_300001_SM_10006detail8for_each13static_kernelINS2_12policy_hub_t12policy_500_tEmN6thrust24THRUST_300001_SM_1000_NS8cuda_cub20__uninitialized_fill7functorINS7_10device_ptrIfEEfEEEEvT0_T1__param_0];
	mov.u32 	%r7, %ctaid.x;
	mul.wide.u32 	%rd1, %r7, 512;
	sub.s64 	%rd2, %rd5, %rd1;
	setp.lt.u64 	%p1, %rd2, 512;
	@%p1 bra 	$L__BB1_2;
	mov.u32 	%r9, %tid.x;
	cvta.to.global.u64 	%rd11, %rd4;
	cvt.u64.u32 	%rd12, %r9;
	add.s64 	%rd13, %rd1, %rd12;
	shl.b64 	%rd14, %rd13, 2;
	add.s64 	%rd15, %rd11, %rd14;
	st.global.f32 	[%rd15], %f2;
	st.global.f32 	[%rd15+1024], %f2;
	bra.uni 	$L__BB1_6;
$L__BB1_2:
	cvta.to.global.u64 	%rd6, %rd4;
	mov.u32 	%r1, %tid.x;
	cvt.u64.u32 	%rd7, %r1;
	setp.le.u64 	%p2, %rd2, %rd7;
	add.s64 	%rd8, %rd1, %rd7;
	shl.b64 	%rd9, %rd8, 2;
	add.s64 	%rd3, %rd6, %rd9;
	@%p2 bra 	$L__BB1_4;
	st.global.f32 	[%rd3], %f2;
$L__BB1_4:
	add.s32 	%r8, %r1, 256;
	cvt.u64.u32 	%rd10, %r8;
	setp.le.u64 	%p3, %rd2, %rd10;
	@%p3 bra 	$L__BB1_6;
	st.global.f32 	[%rd3+1024], %f2;
$L__BB1_6:
	ret;

}
	// .globl	_ZN3cub18CUB_300001_SM_10006detail8for_each13static_kernelINS2_12policy_hub_t12policy_500_tElN6thrust24THRUST_300001_SM_1000_NS8cuda_cub6__fill7functorINS7_6detail15normal_iteratorINS7_10device_ptrIfEEEEfEEEEvT0_T1_
.visible .entry _ZN3cub18CUB_300001_SM_10006detail8for_each13static_kernelINS2_12policy_hub_t12policy_500_tElN6thrust24THRUST_300001_SM_1000_NS8cuda_cub6__fill7functorINS7_6detail15normal_iteratorINS7_10device_ptrIfEEEEfEEEEvT0_T1_(
	.param .u64 _ZN3cub18CUB_300001_SM_10006detail8for_each13static_kernelINS2_12policy_hub_t12policy_500_tElN6thrust24THRUST_300001_SM_1000_NS8cuda_cub6__fill7functorINS7_6detail15normal_iteratorINS7_10device_ptrIfEEEEfEEEEvT0_T1__param_0,
	.param .align 8 .b8 _ZN3cub18CUB_300001_SM_10006detail8for_each13static_kernelINS2_12policy_hub_t12policy_500_tElN6thrust24THRUST_300001_SM_1000_NS8cuda_cub6__fill7functorINS7_6detail15normal_iteratorINS7_10device_ptrIfEEEEfEEEEvT0_T1__param_1[16]
)
.maxntid 256
{
	.reg .pred 	%p<4>;
	.reg .b16 	%rs<5>;
	.reg .b32 	%r<10>;
	.reg .b32 	%f<3>;
	.reg .b64 	%rd<17>;

	ld.param.f32 	%f2, [_ZN3cub18CUB_300001_SM_10006detail8for_each13static_kernelINS2_12policy_hub_t12policy_500_tElN6thrust24THRUST_300001_SM_1000_NS8cuda_cub6__fill7functorINS7_6detail15normal_iteratorINS7_10device_ptrIfEEEEfEEEEvT0_T1__param_1+8];
	ld.param.u64 	%rd5, [_ZN3cub18CUB_300001_SM_10006detail8for_each13static_kernelINS2_12policy_hub_t12policy_500_tElN6thrust24THRUST_300001_SM_1000_NS8cuda_cub6__fill7functorINS7_6detail15normal_iteratorINS7_10device_ptrIfEEEEfEEEEvT0_T1__param_1];
	ld.param.u64 	%rd6, [_ZN3cub18CUB_300001_SM_10006detail8for_each13static_kernelINS2_12policy_hub_t12policy_500_tElN6thrust24THRUST_300001_SM_1000_NS8cuda_cub6__fill7functorINS7_6detail15normal_iteratorINS7_10device_ptrIfEEEEfEEEEvT0_T1__param_0];
	mov.u32 	%r7, %ctaid.x;
	mul.wide.u32 	%rd1, %r7, 512;
	sub.s64 	%rd2, %rd6, %rd1;
	setp.lt.s64 	%p1, %rd2, 512;
	@%p1 bra 	$L__BB2_2;
	mov.u32 	%r9, %tid.x;
	cvta.to.global.u64 	%rd12, %rd5;
	cvt.u64.u32 	%rd13, %r9;
	add.s64 	%rd14, %rd1, %rd13;
	shl.b64 	%rd15, %rd14, 2;
	add.s64 	%rd16, %rd12, %rd15;
	st.global.f32 	[%rd16], %f2;
	st.global.f32 	[%rd16+1024], %f2;
	bra.uni 	$L__BB2_6;
$L__BB2_2:
	cvta.to.global.u64 	%rd7, %rd5;
	mov.u32 	%r1, %tid.x;
	cvt.s64.s32 	%rd3, %rd2;
	cvt.u64.u32 	%rd8, %r1;
	setp.le.s64 	%p2, %rd3, %rd8;
	add.s64 	%rd9, %rd1, %rd8;
	shl.b64 	%rd10, %rd9, 2;
	add.s64 	%rd4, %rd7, %rd10;
	@%p2 bra 	$L__BB2_4;
	st.global.f32 	[%rd4], %f2;
$L__BB2_4:
	add.s32 	%r8, %r1, 256;
	cvt.u64.u32 	%rd11, %r8;
	setp.le.s64 	%p3, %rd3, %rd11;
	@%p3 bra 	$L__BB2_6;
	st.global.f32 	[%rd4+1024], %f2;
$L__BB2_6:
	ret;

}
	// .globl	_ZN3cub18CUB_300001_SM_10006detail8for_each13static_kernelINS2_12policy_hub_t12policy_500_tElN6thrust24THRUST_300001_SM_1000_NS8cuda_cub10__tabulate7functorINS7_6detail15normal_iteratorINS7_10device_ptrIfEEEENS7_6system6detail7generic6detail22compute_sequence_valueIfvEElEEEEvT0_T1_
.visible .entry _ZN3cub18CUB_300001_SM_10006detail8for_each13static_kernelINS2_12policy_hub_t12policy_500_tElN6thrust24THRUST_300001_SM_1000_NS8cuda_cub10__tabulate7functorINS7_6detail15normal_iteratorINS7_10device_ptrIfEEEENS7_6system6detail7generic6detail22compute_sequence_valueIfvEElEEEEvT0_T1_(
	.param .u64 _ZN3cub18CUB_300001_SM_10006detail8for_each13static_kernelINS2_12policy_hub_t12policy_500_tElN6thrust24THRUST_300001_SM_1000_NS8cuda_cub10__tabulate7functorINS7_6detail15normal_iteratorINS7_10device_ptrIfEEEENS7_6system6detail7generic6detail22compute_sequence_valueIfvEElEEEEvT0_T1__param_0,
	.param .align 8 .b8 _ZN3cub18CUB_300001_SM_10006detail8for_each13static_kernelINS2_12policy_hub_t12policy_500_tElN6thrust24THRUST_300001_SM_1000_NS8cuda_cub10__tabulate7functorINS7_6detail15normal_iteratorINS7_10device_ptrIfEEEENS7_6system6detail7generic6detail22compute_sequence_valueIfvEElEEEEvT0_T1__param_1[16]
)
.maxntid 256
{
	.reg .pred 	%p<4>;
	.reg .b32 	%r<6>;
	.reg .b32 	%f<13>;
	.reg .b64 	%rd<21>;

	ld.param.u64 	%rd7, [_ZN3cub18CUB_300001_SM_10006detail8for_each13static_kernelINS2_12policy_hub_t12policy_500_tElN6thrust24THRUST_300001_SM_1000_NS8cuda_cub10__tabulate7functorINS7_6detail15normal_iteratorINS7_10device_ptrIfEEEENS7_6system6detail7generic6detail22compute_sequence_valueIfvEElEEEEvT0_T1__param_1];
	ld.param.u64 	%rd8, [_ZN3cub18CUB_300001_SM_10006detail8for_each13static_kernelINS2_12policy_hub_t12policy_500_tElN6thrust24THRUST_300001_SM_1000_NS8cuda_cub10__tabulate7functorINS7_6detail15normal_iteratorINS7_10device_ptrIfEEEENS7_6system6detail7generic6detail22compute_sequence_valueIfvEElEEEEvT0_T1__param_0];
	ld.param.v2.f32 	{%f3, %f4}, [_ZN3cub18CUB_300001_SM_10006detail8for_each13static_kernelINS2_12policy_hub_t12policy_500_tElN6thrust24THRUST_300001_SM_1000_NS8cuda_cub10__tabulate7functorINS7_6detail15normal_iteratorINS7_10device_ptrIfEEEENS7_6system6detail7generic6detail22compute_sequence_valueIfvEElEEEEvT0_T1__param_1+8];
	mov.u32 	%r1, %ctaid.x;
	mul.wide.u32 	%rd1, %r1, 512;
	sub.s64 	%rd2, %rd8, %rd1;
	setp.lt.s64 	%p1, %rd2, 512;
	@%p1 bra 	$L__BB3_2;
	mov.u32 	%r5, %tid.x;
	cvta.to.global.u64 	%rd15, %rd7;
	cvt.u64.u32 	%rd16, %r5;
	add.s64 	%rd17, %rd1, %rd16;
	cvt.rn.f32.u64 	%f9, %rd17;
	fma.rn.f32 	%f10, %f4, %f9, %f3;
	shl.b64 	%rd18, %rd17, 2;
	add.s64 	%rd19, %rd15, %rd18;
	st.global.f32 	[%rd19], %f10;
	add.s64 	%rd20, %rd17, 256;
	cvt.rn.f32.u64 	%f11, %rd20;
	fma.rn.f32 	%f12, %f4, %f11, %f3;
	st.global.f32 	[%rd19+1024], %f12;
	bra.uni 	$L__BB3_6;
$L__BB3_2:
	cvta.to.global.u64 	%rd3, %rd7;
	mov.u32 	%r2, %tid.x;
	cvt.s64.s32 	%rd4, %rd2;
	cvt.u64.u32 	%rd5, %r2;
	setp.le.s64 	%p2, %rd4, %rd5;
	@%p2 bra 	$L__BB3_4;
	add.s64 	%rd9, %rd1, %rd5;
	cvt.rn.f32.u64 	%f5, %rd9;
	fma.rn.f32 	%f6, %f4, %f5, %f3;
	shl.b64 	%rd10, %rd9, 2;
	add.s64 	%rd11, %rd3, %rd10;
	st.global.f32 	[%rd11], %f6;
$L__BB3_4:
	cvt.u32.u64 	%r3, %rd5;
	add.s32 	%r4, %r3, 256;
	cvt.u64.u32 	%rd6, %r4;
	setp.le.s64 	%p3, %rd4, %rd6;
	@%p3 bra 	$L__BB3_6;
	add.s64 	%rd12, %rd1, %rd6;
	shl.b64 	%rd13, %rd12, 2;
	cvt.rn.f32.u64 	%f7, %rd12;
	fma.rn.f32 	%f8, %f4, %f7, %f3;
	add.s64 	%rd14, %rd13, %rd3;
	st.global.f32 	[%rd14], %f8;
$L__BB3_6:
	ret;

}
	// .globl	_ZN3cub18CUB_300001_SM_10006detail8for_each13static_kernelINS2_12policy_hub_t12policy_500_tElN6thrust24THRUST_300001_SM_1000_NS8cuda_cub6__fill7functorINS7_6detail15normal_iteratorINS7_10device_ptrIfEEEEiEEEEvT0_T1_
.visible .entry _ZN3cub18CUB_300001_SM_10006detail8for_each13static_kernelINS2_12policy_hub_t12policy_500_tElN6thrust24THRUST_300001_SM_1000_NS8cuda_cub6__fill7functorINS7_6detail15normal_iteratorINS7_10device_ptrIfEEEEiEEEEvT0_T1_(
	.param .u64 _ZN3cub18CUB_300001_SM_10006detail8for_each13static_kernelINS2_12policy_hub_t12policy_500_tElN6thrust24THRUST_300001_SM_1000_NS8cuda_cub6__fill7functorINS7_6detail15normal_iteratorINS7_10device_ptrIfEEEEiEEEEvT0_T1__param_0,
	.param .align 8 .b8 _ZN3cub18CUB_300001_SM_10006detail8for_each13static_kernelINS2_12policy_hub_t12policy_500_tElN6thrust24THRUST_300001_SM_1000_NS8cuda_cub6__fill7functorINS7_6detail15normal_iteratorINS7_10device_ptrIfEEEEiEEEEvT0_T1__param_1[16]
)
.maxntid 256
{
	.reg .pred 	%p<4>;
	.reg .b16 	%rs<5>;
	.reg .b32 	%r<11>;
	.reg .b32 	%f<3>;
	.reg .b64 	%rd<17>;

	ld.param.u32 	%r2, [_ZN3cub18CUB_300001_SM_10006detail8for_each13static_kernelINS2_12policy_hub_t12policy_500_tElN6thrust24THRUST_300001_SM_1000_NS8cuda_cub6__fill7functorINS7_6detail15normal_iteratorINS7_10device_ptrIfEEEEiEEEEvT0_T1__param_1+8];
	ld.param.u64 	%rd5, [_ZN3cub18CUB_300001_SM_10006detail8for_each13static_kernelINS2_12policy_hub_t12policy_500_tElN6thrust24THRUST_300001_SM_1000_NS8cuda_cub6__fill7functorINS7_6detail15normal_iteratorINS7_10device_ptrIfEEEEiEEEEvT0_T1__param_1];
	ld.param.u64 	%rd6, [_ZN3cub18CUB_300001_SM_10006detail8for_each13static_kernelINS2_12policy_hub_t12policy_500_tElN6thrust24THRUST_300001_SM_1000_NS8cuda_cub6__fill7functorINS7_6detail15normal_iteratorINS7_10device_ptrIfEEEEiEEEEvT0_T1__param_0];
	mov.u32 	%r8, %ctaid.x;
	mul.wide.u32 	%rd1, %r8, 512;
	sub.s64 	%rd2, %rd6, %rd1;
	setp.lt.s64 	%p1, %rd2, 512;
	@%p1 bra 	$L__BB4_2;
	cvt.rn.f32.s32 	%f2, %r2;
	mov.u32 	%r10, %tid.x;
	cvta.to.global.u64 	%rd12, %rd5;
	cvt.u64.u32 	%rd13, %r10;
	add.s64 	%rd14, %rd1, %rd13;
	shl.b64 	%rd15, %rd14, 2;
	add.s64 	%rd16, %rd12, %rd15;
	st.global.f32 	[%rd16], %f2;
	st.global.f32 	[%rd16+1024], %f2;
	bra.uni 	$L__BB4_6;
$L__BB4_2:
	cvta.to.global.u64 	%rd7, %rd5;
	mov.u32 	%r1, %tid.x;
	cvt.s64.s32 	%rd3, %rd2;
	cvt.rn.f32.s32 	%f1, %r2;
	cvt.u64.u32 	%rd8, %r1;
	setp.le.s64 	%p2, %rd3, %rd8;
	add.s64 	%rd9, %rd1, %rd8;
	shl.b64 	%rd10, %rd9, 2;
	add.s64 	%rd4, %rd7, %rd10;
	@%p2 bra 	$L__BB4_4;
	st.global.f32 	[%rd4], %f1;
$L__BB4_4:
	add.s32 	%r9, %r1, 256;
	cvt.u64.u32 	%rd11, %r9;
	setp.le.s64 	%p3, %rd3, %rd11;
	@%p3 bra 	$L__BB4_6;
	st.global.f32 	[%rd4+1024], %f1;
$L__BB4_6:
	ret;

}
	// .globl	_ZN3cub18CUB_300001_SM_10006detail9transform16transform_kernelINS2_10policy_hubILb1EN4cuda3std3__45tupleIJN6thrust24THRUST_300001_SM_1000_NS6detail15normal_iteratorINSA_10device_ptrIfEEEESF_EEEE10policy1000Ei13saxpy_functorSF_JPfSK_EEEvT0_iT1_T2_DpNS2_10kernel_argIT3_EE
.visible .entry _ZN3cub18CUB_300001_SM_10006detail9transform16transform_kernelINS2_10policy_hubILb1EN4cuda3std3__45tupleIJN6thrust24THRUST_300001_SM_1000_NS6detail15normal_iteratorINSA_10device_ptrIfEEEESF_EEEE10policy1000Ei13saxpy_functorSF_JPfSK_EEEvT0_iT1_T2_DpNS2_10kernel_argIT3_EE(
	.param .u32 _ZN3cub18CUB_300001_SM_10006detail9transform16transform_kernelINS2_10policy_hubILb1EN4cuda3std3__45tupleIJN6thrust24THRUST_300001_SM_1000_NS6detail15normal_iteratorINSA_10device_ptrIfEEEESF_EEEE10policy1000Ei13saxpy_functorSF_JPfSK_EEEvT0_iT1_T2_DpNS2_10kernel_argIT3_EE_param_0,
	.param .u32 _ZN3cub18CUB_300001_SM_10006detail9transform16transform_kernelINS2_10policy_hubILb1EN4cuda3std3__45tupleIJN6thrust24THRUST_300001_SM_1000_NS6detail15normal_iteratorINSA_10device_ptrIfEEEESF_EEEE10policy1000Ei13saxpy_functorSF_JPfSK_EEEvT0_iT1_T2_DpNS2_10kernel_argIT3_EE_param_1,
	.param .align 4 .b8 _ZN3cub18CUB_300001_SM_10006detail9transform16transform_kernelINS2_10policy_hubILb1EN4cuda3std3__45tupleIJN6thrust24THRUST_300001_SM_1000_NS6detail15normal_iteratorINSA_10device_ptrIfEEEESF_EEEE10policy1000Ei13saxpy_functorSF_JPfSK_EEEvT0_iT1_T2_DpNS2_10kernel_argIT3_EE_param_2[4],
	.param .align 8 .b8 _ZN3cub18CUB_300001_SM_10006detail9transform16transform_kernelINS2_10policy_hubILb1EN4cuda3std3__45tupleIJN6thrust24THRUST_300001_SM_1000_NS6detail15normal_iteratorINSA_10device_ptrIfEEEESF_EEEE10policy1000Ei13saxpy_functorSF_JPfSK_EEEvT0_iT1_T2_DpNS2_10kernel_argIT3_EE_param_3[8],
	.param .align 8 .b8 _ZN3cub18CUB_300001_SM_10006detail9transform16transform_kernelINS2_10policy_hubILb1EN4cuda3std3__45tupleIJN6thrust24THRUST_300001_SM_1000_NS6detail15normal_iteratorINSA_10device_ptrIfEEEESF_EEEE10policy1000Ei13saxpy_functorSF_JPfSK_EEEvT0_iT1_T2_DpNS2_10kernel_argIT3_EE_param_4[16],
	.param .align 8 .b8 _ZN3cub18CUB_300001_SM_10006detail9transform16transform_kernelINS2_10policy_hubILb1EN4cuda3std3__45tupleIJN6thrust24THRUST_300001_SM_1000_NS6detail15normal_iteratorINSA_10device_ptrIfEEEESF_EEEE10policy1000Ei13saxpy_functorSF_JPfSK_EEEvT0_iT1_T2_DpNS2_10kernel_argIT3_EE_param_5[16]
)
.maxntid 128
{
	.reg .pred 	%p<38>;
	.reg .b32 	%r<81>;
	.reg .b32 	%f<93>;
	.reg .b64 	%rd<97>;

	ld.param.f32 	%f2, [_ZN3cub18CUB_300001_SM_10006detail9transform16transform_kernelINS2_10policy_hubILb1EN4cuda3std3__45tupleIJN6thrust24THRUST_300001_SM_1000_NS6detail15normal_iteratorINSA_10device_ptrIfEEEESF_EEEE10policy1000Ei13saxpy_functorSF_JPfSK_EEEvT0_iT1_T2_DpNS2_10kernel_argIT3_EE_param_2];
	ld.param.u32 	%r45, [_ZN3cub18CUB_300001_SM_10006detail9transform16transform_kernelINS2_10policy_hubILb1EN4cuda3std3__45tupleIJN6thrust24THRUST_300001_SM_1000_NS6detail15normal_iteratorINSA_10device_ptrIfEEEESF_EEEE10policy1000Ei13saxpy_functorSF_JPfSK_EEEvT0_iT1_T2_DpNS2_10kernel_argIT3_EE_param_0];
	ld.param.u64 	%rd27, [_ZN3cub18CUB_300001_SM_10006detail9transform16transform_kernelINS2_10policy_hubILb1EN4cuda3std3__45tupleIJN6thrust24THRUST_300001_SM_1000_NS6detail15normal_iteratorINSA_10device_ptrIfEEEESF_EEEE10policy1000Ei13saxpy_functorSF_JPfSK_EEEvT0_iT1_T2_DpNS2_10kernel_argIT3_EE_param_5];
	ld.param.u64 	%rd25, [_ZN3cub18CUB_300001_SM_10006detail9transform16transform_kernelINS2_10policy_hubILb1EN4cuda3std3__45tupleIJN6thrust24THRUST_300001_SM_1000_NS6detail15normal_iteratorINSA_10device_ptrIfEEEESF_EEEE10policy1000Ei13saxpy_functorSF_JPfSK_EEEvT0_iT1_T2_DpNS2_10kernel_argIT3_EE_param_4];
	ld.param.u64 	%rd29, [_ZN3cub18CUB_300001_SM_10006detail9transform16transform_kernelINS2_10policy_hubILb1EN4cuda3std3__45tupleIJN6thrust24THRUST_300001_SM_1000_NS6detail15normal_iteratorINSA_10device_ptrIfEEEESF_EEEE10policy1000Ei13saxpy_functorSF_JPfSK_EEEvT0_iT1_T2_DpNS2_10kernel_argIT3_EE_param_3];
	ld.param.u32 	%r44, [_ZN3cub18CUB_300001_SM_10006detail9transform16transform_kernelINS2_10policy_hubILb1EN4cuda3std3__45tupleIJN6thrust24THRUST_300001_SM_1000_NS6detail15normal_iteratorINSA_10device_ptrIfEEEESF_EEEE10policy1000Ei13saxpy_functorSF_JPfSK_EEEvT0_iT1_T2_DpNS2_10kernel_argIT3_EE_param_1];
	cvta.to.global.u64 	%rd1, %rd29;
	cvta.to.global.u64 	%rd2, %rd25;
	cvta.to.global.u64 	%rd3, %rd27;
	shl.b32 	%r1, %r44, 7;
	mov.u32 	%r46, %ctaid.x;
	mul.lo.s32 	%r2, %r1, %r46;
	sub.s32 	%r3, %r45, %r2;
	min.s32 	%r4, %r1, %r3;
	shl.b32 	%r5, %r4, 2;
	mov.u32 	%r6, %tid.x;
	shl.b32 	%r71, %r6, 7;
	setp.ge.s32 	%p1, %r71, %r5;
	@%p1 bra 	$L__BB5_5;
	mul.wide.u32 	%rd4, %r6, 128;
	add.s64 	%rd30, %rd2, %rd4;
	mul.wide.s32 	%rd5, %r2, 4;
	add.s64 	%rd94, %rd30, %rd5;
	mov.u32 	%r70, %r71;
$L__BB5_2:
	.pragma "nounroll";
	// begin inline asm
	prefetch.global.L2 [%rd94];
	// end inline asm
	add.s32 	%r70, %r70, 16384;
	add.s64 	%rd94, %rd94, 16384;
	setp.lt.s32 	%p2, %r70, %r5;
	@%p2 bra 	$L__BB5_2;
	add.s64 	%rd32, %rd3, %rd4;
	add.s64 	%rd95, %rd32, %rd5;
$L__BB5_4:
	.pragma "nounroll";
	// begin inline asm
	prefetch.global.L2 [%rd95];
	// end inline asm
	add.s32 	%r71, %r71, 16384;
	add.s64 	%rd95, %rd95, 16384;
	setp.lt.s32 	%p3, %r71, %r5;
	@%p3 bra 	$L__BB5_4;
$L__BB5_5:
	mul.wide.s32 	%rd96, %r2, 4;
	add.s64 	%rd12, %rd2, %rd96;
	add.s64 	%rd13, %rd3, %rd96;
	add.s64 	%rd14, %rd1, %rd96;
	setp.gt.s32 	%p4, %r1, %r3;
	@%p4 bra 	$L__BB5_18;
	setp.lt.s32 	%p5, %r44, 1;
	@%p5 bra 	$L__BB5_59;
	setp.lt.u32 	%p6, %r44, 8;
	mov.b32 	%r79, 0;
	@%p6 bra 	$L__BB5_10;
	and.b32  	%r48, %r44, 2147483640;
	neg.s32 	%r73, %r48;
	mul.wide.u32 	%rd35, %r6, 4;
	add.s64 	%rd15, %rd1, %rd35;
	add.s64 	%rd36, %rd96, 1536;
	add.s64 	%rd17, %rd2, %rd36;
	add.s32 	%r72, %r6, 128;
	add.s64 	%rd18, %rd3, %rd36;
	add.s64 	%rd19, %rd1, %rd36;
$L__BB5_9:
	.pragma "nounroll";
	and.b32  	%r79, %r44, 2147483640;
	mul.wide.s32 	%rd37, %r72, 4;
	add.s64 	%rd38, %rd17, %rd37;
	add.s64 	%rd39, %rd18, %rd37;
	add.s64 	%rd40, %rd19, %rd37;
	cvta.to.global.u64 	%rd41, %rd25;
	mul.wide.u32 	%rd42, %r6, 4;
	add.s64 	%rd43, %rd41, %rd42;
	add.s64 	%rd44, %rd43, %rd96;
	cvta.to.global.u64 	%rd45, %rd27;
	add.s64 	%rd46, %rd45, %rd42;
	add.s64 	%rd47, %rd46, %rd96;
	ld.global.f32 	%f3, [%rd44];
	ld.global.f32 	%f4, [%rd47];
	fma.rn.f32 	%f5, %f2, %f3, %f4;
	add.s64 	%rd48, %rd15, %rd96;
	st.global.f32 	[%rd48], %f5;
	ld.global.f32 	%f6, [%rd38+-1536];
	ld.global.f32 	%f7, [%rd39+-1536];
	fma.rn.f32 	%f8, %f2, %f6, %f7;
	st.global.f32 	[%rd40+-1536], %f8;
	ld.global.f32 	%f9, [%rd38+-1024];
	ld.global.f32 	%f10, [%rd39+-1024];
	fma.rn.f32 	%f11, %f2, %f9, %f10;
	st.global.f32 	[%rd40+-1024], %f11;
	ld.global.f32 	%f12, [%rd38+-512];
	ld.global.f32 	%f13, [%rd39+-512];
	fma.rn.f32 	%f14, %f2, %f12, %f13;
	st.global.f32 	[%rd40+-512], %f14;
	ld.global.f32 	%f15, [%rd38];
	ld.global.f32 	%f16, [%rd39];
	fma.rn.f32 	%f17, %f2, %f15, %f16;
	st.global.f32 	[%rd40], %f17;
	ld.global.f32 	%f18, [%rd38+512];
	ld.global.f32 	%f19, [%rd39+512];
	fma.rn.f32 	%f20, %f2, %f18, %f19;
	st.global.f32 	[%rd40+512], %f20;
	ld.global.f32 	%f21, [%rd38+1024];
	ld.global.f32 	%f22, [%rd39+1024];
	fma.rn.f32 	%f23, %f2, %f21, %f22;
	st.global.f32 	[%rd40+1024], %f23;
	ld.global.f32 	%f24, [%rd38+1536];
	ld.global.f32 	%f25, [%rd39+1536];
	fma.rn.f32 	%f26, %f2, %f24, %f25;
	st.global.f32 	[%rd40+1536], %f26;
	add.s32 	%r73, %r73, 8;
	add.s64 	%rd96, %rd96, 4096;
	add.s32 	%r72, %r72, 1024;
	setp.eq.s32 	%p7, %r73, 0;
	@%p7 bra 	$L__BB5_10;
	bra.uni 	$L__BB5_9;
$L__BB5_10:
	and.b32  	%r38, %r44, 7;
	setp.eq.s32 	%p8, %r38, 0;
	@%p8 bra 	$L__BB5_59;
	and.b32  	%r39, %r44, 3;
	setp.lt.u32 	%p9, %r38, 4;
	@%p9 bra 	$L__BB5_13;
	shl.b32 	%r49, %r79, 7;
	add.s32 	%r50, %r49, %r6;
	mul.wide.s32 	%rd49, %r50, 4;
	add.s64 	%rd50, %rd12, %rd49;
	add.s64 	%rd51, %rd13, %rd49;
	ld.global.f32 	%f27, [%rd50];
	ld.global.f32 	%f28, [%rd51];
	fma.rn.f32 	%f29, %f2, %f27, %f28;
	add.s64 	%rd52, %rd14, %rd49;
	st.global.f32 	[%rd52], %f29;
	ld.global.f32 	%f30, [%rd50+512];
	ld.global.f32 	%f31, [%rd51+512];
	fma.rn.f32 	%f32, %f2, %f30, %f31;
	st.global.f32 	[%rd52+512], %f32;
	ld.global.f32 	%f33, [%rd50+1024];
	ld.global.f32 	%f34, [%rd51+1024];
	fma.rn.f32 	%f35, %f2, %f33, %f34;
	st.global.f32 	[%rd52+1024], %f35;
	ld.global.f32 	%f36, [%rd50+1536];
	ld.global.f32 	%f37, [%rd51+1536];
	fma.rn.f32 	%f38, %f2, %f36, %f37;
	st.global.f32 	[%rd52+1536], %f38;
	add.s32 	%r79, %r79, 4;
$L__BB5_13:
	setp.eq.s32 	%p10, %r39, 0;
	@%p10 bra 	$L__BB5_59;
	setp.eq.s32 	%p11, %r39, 1;
	@%p11 bra 	$L__BB5_16;
	shl.b32 	%r51, %r79, 7;
	add.s32 	%r52, %r51, %r6;
	mul.wide.s32 	%rd53, %r52, 4;
	add.s64 	%rd54, %rd12, %rd53;
	add.s64 	%rd55, %rd13, %rd53;
	ld.global.f32 	%f39, [%rd54];
	ld.global.f32 	%f40, [%rd55];
	fma.rn.f32 	%f41, %f2, %f39, %f40;
	add.s64 	%rd56, %rd14, %rd53;
	st.global.f32 	[%rd56], %f41;
	ld.global.f32 	%f42, [%rd54+512];
	ld.global.f32 	%f43, [%rd55+512];
	fma.rn.f32 	%f44, %f2, %f42, %f43;
	st.global.f32 	[%rd56+512], %f44;
	add.s32 	%r79, %r79, 2;
$L__BB5_16:
	and.b32  	%r53, %r44, 1;
	setp.eq.b32 	%p12, %r53, 1;
	not.pred 	%p13, %p12;
	@%p13 bra 	$L__BB5_59;
	shl.b32 	%r54, %r79, 7;
	add.s32 	%r55, %r54, %r6;
	mul.wide.s32 	%rd57, %r55, 4;
	add.s64 	%rd58, %rd12, %rd57;
	add.s64 	%rd59, %rd13, %rd57;
	ld.global.f32 	%f45, [%rd58];
	ld.global.f32 	%f46, [%rd59];
	fma.rn.f32 	%f47, %f2, %f45, %f46;
	add.s64 	%rd60, %rd14, %rd57;
	st.global.f32 	[%rd60], %f47;
	bra.uni 	$L__BB5_59;
$L__BB5_18:
	setp.lt.s32 	%p14, %r44, 1;
	@%p14 bra 	$L__BB5_59;
	and.b32  	%r14, %r44, 7;
	setp.lt.u32 	%p15, %r44, 8;
	mov.b32 	%r75, 0;
	@%p15 bra 	$L__BB5_38;
	and.b32  	%r75, %r44, 2147483640;
	mov.b32 	%r74, 0;
$L__BB5_21:
	.pragma "nounroll";
	shl.b32 	%r58, %r74, 7;
	add.s32 	%r22, %r58, %r6;
	setp.ge.s32 	%p16, %r22, %r4;
	@%p16 bra 	$L__BB5_23;
	mul.wide.u32 	%rd61, %r22, 4;
	add.s64 	%rd62, %rd12, %rd61;
	add.s64 	%rd63, %rd13, %rd61;
	ld.global.f32 	%f48, [%rd62];
	ld.global.f32 	%f49, [%rd63];
	fma.rn.f32 	%f50, %f2, %f48, %f49;
	add.s64 	%rd64, %rd14, %rd61;
	st.global.f32 	[%rd64], %f50;
$L__BB5_23:
	add.s32 	%r59, %r22, 128;
	setp.ge.s32 	%p17, %r59, %r4;
	mul.wide.s32 	%rd65, %r59, 4;
	add.s64 	%rd22, %rd12, %rd65;
	add.s64 	%rd23, %rd13, %rd65;
	add.s64 	%rd24, %rd14, %rd65;
	@%p17 bra 	$L__BB5_25;
	ld.global.f32 	%f51, [%rd22];
	ld.global.f32 	%f52, [%rd23];
	fma.rn.f32 	%f53, %f2, %f51, %f52;
	st.global.f32 	[%rd24], %f53;
$L__BB5_25:
	add.s32 	%r60, %r22, 256;
	setp.ge.s32 	%p18, %r60, %r4;
	@%p18 bra 	$L__BB5_27;
	ld.global.f32 	%f54, [%rd22+512];
	ld.global.f32 	%f55, [%rd23+512];
	fma.rn.f32 	%f56, %f2, %f54, %f55;
	st.global.f32 	[%rd24+512], %f56;
$L__BB5_27:
	add.s32 	%r61, %r22, 384;
	setp.ge.s32 	%p19, %r61, %r4;
	@%p19 bra 	$L__BB5_29;
	ld.global.f32 	%f57, [%rd22+1024];
	ld.global.f32 	%f58, [%rd23+1024];
	fma.rn.f32 	%f59, %f2, %f57, %f58;
	st.global.f32 	[%rd24+1024], %f59;
$L__BB5_29:
	add.s32 	%r62, %r22, 512;
	setp.ge.s32 	%p20, %r62, %r4;
	@%p20 bra 	$L__BB5_31;
	ld.global.f32 	%f60, [%rd22+1536];
	ld.global.f32 	%f61, [%rd23+1536];
	fma.rn.f32 	%f62, %f2, %f60, %f61;
	st.global.f32 	[%rd24+1536], %f62;
$L__BB5_31:
	add.s32 	%r63, %r22, 640;
	setp.ge.s32 	%p21, %r63, %r4;
	@%p21 bra 	$L__BB5_33;
	ld.global.f32 	%f63, [%rd22+2048];
	ld.global.f32 	%f64, [%rd23+2048];
	fma.rn.f32 	%f65, %f2, %f63, %f64;
	st.global.f32 	[%rd24+2048], %f65;
$L__BB5_33:
	add.s32 	%r64, %r22, 768;
	setp.ge.s32 	%p22, %r64, %r4;
	@%p22 bra 	$L__BB5_35;
	ld.global.f32 	%f66, [%rd22+2560];
	ld.global.f32 	%f67, [%rd23+2560];
	fma.rn.f32 	%f68, %f2, %f66, %f67;
	st.global.f32 	[%rd24+2560], %f68;
$L__BB5_35:
	add.s32 	%r65, %r22, 896;
	setp.ge.s32 	%p23, %r65, %r4;
	@%p23 bra 	$L__BB5_37;
	ld.global.f32 	%f69, [%rd22+3072];
	ld.global.f32 	%f70, [%rd23+3072];
	fma.rn.f32 	%f71, %f2, %f69, %f70;
	st.global.f32 	[%rd24+3072], %f71;
$L__BB5_37:
	add.s32 	%r74, %r74, 8;
	setp.ne.s32 	%p24, %r74, %r75;
	@%p24 bra 	$L__BB5_21;
$L__BB5_38:
	setp.eq.s32 	%p25, %r14, 0;
	@%p25 bra 	$L__BB5_59;
	and.b32  	%r25, %r44, 3;
	setp.lt.u32 	%p26, %r14, 4;
	@%p26 bra 	$L__BB5_49;
	shl.b32 	%r66, %r75, 7;
	add.s32 	%r26, %r66, %r6;
	setp.ge.s32 	%p27, %r26, %r4;
	@%p27 bra 	$L__BB5_42;
	mul.wide.s32 	%rd66, %r26, 4;
	add.s64 	%rd67, %rd12, %rd66;
	add.s64 	%rd68, %rd13, %rd66;
	ld.global.f32 	%f72, [%rd67];
	ld.global.f32 	%f73, [%rd68];
	fma.rn.f32 	%f74, %f2, %f72, %f73;
	add.s64 	%rd69, %rd14, %rd66;
	st.global.f32 	[%rd69], %f74;
$L__BB5_42:
	add.s32 	%r27, %r26, 128;
	setp.ge.s32 	%p28, %r27, %r4;
	@%p28 bra 	$L__BB5_44;
	mul.wide.s32 	%rd70, %r27, 4;
	add.s64 	%rd71, %rd12, %rd70;
	add.s64 	%rd72, %rd13, %rd70;
	ld.global.f32 	%f75, [%rd71];
	ld.global.f32 	%f76, [%rd72];
	fma.rn.f32 	%f77, %f2, %f75, %f76;
	add.s64 	%rd73, %rd14, %rd70;
	st.global.f32 	[%rd73], %f77;
$L__BB5_44:
	add.s32 	%r28, %r26, 256;
	setp.ge.s32 	%p29, %r28, %r4;
	@%p29 bra 	$L__BB5_46;
	mul.wide.s32 	%rd74, %r28, 4;
	add.s64 	%rd75, %rd12, %rd74;
	add.s64 	%rd76, %rd13, %rd74;
	ld.global.f32 	%f78, [%rd75];
	ld.global.f32 	%f79, [%rd76];
	fma.rn.f32 	%f80, %f2, %f78, %f79;
	add.s64 	%rd77, %rd14, %rd74;
	st.global.f32 	[%rd77], %f80;
$L__BB5_46:
	add.s32 	%r29, %r26, 384;
	setp.ge.s32 	%p30, %r29, %r4;
	@%p30 bra 	$L__BB5_48;
	mul.wide.s32 	%rd78, %r29, 4;
	add.s64 	%rd79, %rd12, %rd78;
	add.s64 	%rd80, %rd13, %rd78;
	ld.global.f32 	%f81, [%rd79];
	ld.global.f32 	%f82, [%rd80];
	fma.rn.f32 	%f83, %f2, %f81, %f82;
	add.s64 	%rd81, %rd14, %rd78;
	st.global.f32 	[%rd81], %f83;
$L__BB5_48:
	add.s32 	%r75, %r75, 4;
$L__BB5_49:
	setp.eq.s32 	%p31, %r25, 0;
	@%p31 bra 	$L__BB5_59;
	setp.eq.s32 	%p32, %r25, 1;
	@%p32 bra 	$L__BB5_56;
	shl.b32 	%r67, %r75, 7;
	add.s32 	%r32, %r67, %r6;
	setp.ge.s32 	%p33, %r32, %r4;
	@%p33 bra 	$L__BB5_53;
	mul.wide.s32 	%rd82, %r32, 4;
	add.s64 	%rd83, %rd12, %rd82;
	add.s64 	%rd84, %rd13, %rd82;
	ld.global.f32 	%f84, [%rd83];
	ld.global.f32 	%f85, [%rd84];
	fma.rn.f32 	%f86, %f2, %f84, %f85;
	add.s64 	%rd85, %rd14, %rd82;
	st.global.f32 	[%rd85], %f86;
$L__BB5_53:
	add.s32 	%r33, %r32, 128;
	setp.ge.s32 	%p34, %r33, %r4;
	@%p34 bra 	$L__BB5_55;
	mul.wide.s32 	%rd86, %r33, 4;
	add.s64 	%rd87, %rd12, %rd86;
	add.s64 	%rd88, %rd13, %rd86;
	ld.global.f32 	%f87, [%rd87];
	ld.global.f32 	%f88, [%rd88];
	fma.rn.f32 	%f89, %f2, %f87, %f88;
	add.s64 	%rd89, %rd14, %rd86;
	st.global.f32 	[%rd89], %f89;
$L__BB5_55:
	add.s32 	%r75, %r75, 2;
$L__BB5_56:
	and.b32  	%r68, %r44, 1;
	setp.eq.b32 	%p35, %r68, 1;
	not.pred 	%p36, %p35;
	@%p36 bra 	$L__BB5_59;
	shl.b32 	%r69, %r75, 7;
	add.s32 	%r36, %r69, %r6;
	setp.ge.s32 	%p37, %r36, %r4;
	@%p37 bra 	$L__BB5_59;
	mul.wide.s32 	%rd90, %r36, 4;
	add.s64 	%rd91, %rd12, %rd90;
	add.s64 	%rd92, %rd13, %rd90;
	ld.global.f32 	%f90, [%rd91];
	ld.global.f32 	%f91, [%rd92];
	fma.rn.f32 	%f92, %f2, %f90, %f91;
	add.s64 	%rd93, %rd14, %rd90;
	st.global.f32 	[%rd93], %f92;
$L__BB5_59:
	ret;

}
	// .globl	_ZN3cub18CUB_300001_SM_10006detail9transform16transform_kernelINS2_10policy_hubILb1EN4cuda3std3__45tupleIJN6thrust24THRUST_300001_SM_1000_NS6detail15normal_iteratorINSA_10device_ptrIfEEEESF_EEEE10policy1000El13saxpy_functorSF_JPfSK_EEEvT0_iT1_T2_DpNS2_10kernel_argIT3_EE
.visible .entry _ZN3cub18CUB_300001_SM_10006detail9transform16transform_kernelINS2_10policy_hubILb1EN4cuda3std3__45tupleIJN6thrust24THRUST_300001_SM_1000_NS6detail15normal_iteratorINSA_10device_ptrIfEEEESF_EEEE10policy1000El13saxpy_functorSF_JPfSK_EEEvT0_iT1_T2_DpNS2_10kernel_argIT3_EE(
	.param .u64 _ZN3cub18CUB_300001_SM_10006detail9transform16transform_kernelINS2_10policy_hubILb1EN4cuda3std3__45tupleIJN6thrust24THRUST_300001_SM_1000_NS6detail15normal_iteratorINSA_10device_ptrIfEEEESF_EEEE10policy1000El13saxpy_functorSF_JPfSK_EEEvT0_iT1_T2_DpNS2_10kernel_argIT3_EE_param_0,
	.param .u32 _ZN3cub18CUB_300001_SM_10006detail9transform16transform_kernelINS2_10policy_hubILb1EN4cuda3std3__45tupleIJN6thrust24THRUST_300001_SM_1000_NS6detail15normal_iteratorINSA_10device_ptrIfEEEESF_EEEE10policy1000El13saxpy_functorSF_JPfSK_EEEvT0_iT1_T2_DpNS2_10kernel_argIT3_EE_param_1,
	.param .align 4 .b8 _ZN3cub18CUB_300001_SM_10006detail9transform16transform_kernelINS2_10policy_hubILb1EN4cuda3std3__45tupleIJN6thrust24THRUST_300001_SM_1000_NS6detail15normal_iteratorINSA_10device_ptrIfEEEESF_EEEE10policy1000El13saxpy_functorSF_JPfSK_EEEvT0_iT1_T2_DpNS2_10kernel_argIT3_EE_param_2[4],
	.param .align 8 .b8 _ZN3cub18CUB_300001_SM_10006detail9transform16transform_kernelINS2_10policy_hubILb1EN4cuda3std3__45tupleIJN6thrust24THRUST_300001_SM_1000_NS6detail15normal_iteratorINSA_10device_ptrIfEEEESF_EEEE10policy1000El13saxpy_functorSF_JPfSK_EEEvT0_iT1_T2_DpNS2_10kernel_argIT3_EE_param_3[8],
	.param .align 8 .b8 _ZN3cub18CUB_300001_SM_10006detail9transform16transform_kernelINS2_10policy_hubILb1EN4cuda3std3__45tupleIJN6thrust24THRUST_300001_SM_1000_NS6detail15normal_iteratorINSA_10device_ptrIfEEEESF_EEEE10policy1000El13saxpy_functorSF_JPfSK_EEEvT0_iT1_T2_DpNS2_10kernel_argIT3_EE_param_4[16],
	.param .align 8 .b8 _ZN3cub18CUB_300001_SM_10006detail9transform16transform_kernelINS2_10policy_hubILb1EN4cuda3std3__45tupleIJN6thrust24THRUST_300001_SM_1000_NS6detail15normal_iteratorINSA_10device_ptrIfEEEESF_EEEE10policy1000El13saxpy_functorSF_JPfSK_EEEvT0_iT1_T2_DpNS2_10kernel_argIT3_EE_param_5[16]
)
.maxntid 128
{
	.reg .pred 	%p<38>;
	.reg .b32 	%r<78>;
	.reg .b32 	%f<93>;
	.reg .b64 	%rd<103>;

	ld.param.f32 	%f2, [_ZN3cub18CUB_300001_SM_10006detail9transform16transform_kernelINS2_10policy_hubILb1EN4cuda3std3__45tupleIJN6thrust24THRUST_300001_SM_1000_NS6detail15normal_iteratorINSA_10device_ptrIfEEEESF_EEEE10policy1000El13saxpy_functorSF_JPfSK_EEEvT0_iT1_T2_DpNS2_10kernel_argIT3_EE_param_2];
	ld.param.u64 	%rd30, [_ZN3cub18CUB_300001_SM_10006detail9transform16transform_kernelINS2_10policy_hubILb1EN4cuda3std3__45tupleIJN6thrust24THRUST_300001_SM_1000_NS6detail15normal_iteratorINSA_10device_ptrIfEEEESF_EEEE10policy1000El13saxpy_functorSF_JPfSK_EEEvT0_iT1_T2_DpNS2_10kernel_argIT3_EE_param_0];
	ld.param.u64 	%rd28, [_ZN3cub18CUB_300001_SM_10006detail9transform16transform_kernelINS2_10policy_hubILb1EN4cuda3std3__45tupleIJN6thrust24THRUST_300001_SM_1000_NS6detail15normal_iteratorINSA_10device_ptrIfEEEESF_EEEE10policy1000El13saxpy_functorSF_JPfSK_EEEvT0_iT1_T2_DpNS2_10kernel_argIT3_EE_param_5];
	ld.param.u64 	%rd26, [_ZN3cub18CUB_300001_SM_10006detail9transform16transform_kernelINS2_10policy_hubILb1EN4cuda3std3__45tupleIJN6thrust24THRUST_300001_SM_1000_NS6detail15normal_iteratorINSA_10device_ptrIfEEEESF_EEEE10policy1000El13saxpy_functorSF_JPfSK_EEEvT0_iT1_T2_DpNS2_10kernel_argIT3_EE_param_4];
	ld.param.u64 	%rd31, [_ZN3cub18CUB_300001_SM_10006detail9transform16transform_kernelINS2_10policy_hubILb1EN4cuda3std3__45tupleIJN6thrust24THRUST_300001_SM_1000_NS6detail15normal_iteratorINSA_10device_ptrIfEEEESF_EEEE10policy1000El13saxpy_functorSF_JPfSK_EEEvT0_iT1_T2_DpNS2_10kernel_argIT3_EE_param_3];
	ld.param.u32 	%r42, [_ZN3cub18CUB_300001_SM_10006detail9transform16transform_kernelINS2_10policy_hubILb1EN4cuda3std3__45tupleIJN6thrust24THRUST_300001_SM_1000_NS6detail15normal_iteratorINSA_10device_ptrIfEEEESF_EEEE10policy1000El13saxpy_functorSF_JPfSK_EEEvT0_iT1_T2_DpNS2_10kernel_argIT3_EE_param_1];
	cvta.to.global.u64 	%rd1, %rd31;
	cvta.to.global.u64 	%rd2, %rd26;
	cvta.to.global.u64 	%rd3, %rd28;
	shl.b32 	%r1, %r42, 7;
	mov.u32 	%r43, %ctaid.x;
	cvt.u64.u32 	%rd32, %r43;
	cvt.s64.s32 	%rd33, %r1;
	mul.lo.s64 	%rd4, %rd33, %rd32;
	sub.s64 	%rd34, %rd30, %rd4;
	min.s64 	%rd35, %rd34, %rd33;
	cvt.u32.u64 	%r2, %rd35;
	shl.b32 	%r3, %r2, 2;
	mov.u32 	%r4, %tid.x;
	shl.b32 	%r68, %r4, 7;
	setp.ge.s32 	%p1, %r68, %r3;
	@%p1 bra 	$L__BB6_5;
	shl.b64 	%rd5, %rd4, 2;
	add.s64 	%rd36, %rd2, %rd5;
	mul.wide.u32 	%rd6, %r4, 128;
	add.s64 	%rd100, %rd36, %rd6;
	mov.u32 	%r67, %r68;
$L__BB6_2:
	.pragma "nounroll";
	// begin inline asm
	prefetch.global.L2 [%rd100];
	// end inline asm
	add.s32 	%r67, %r67, 16384;
	add.s64 	%rd100, %rd100, 16384;
	setp.lt.s32 	%p2, %r67, %r3;
	@%p2 bra 	$L__BB6_2;
	add.s64 	%rd38, %rd3, %rd5;
	add.s64 	%rd101, %rd38, %rd6;
$L__BB6_4:
	.pragma "nounroll";
	// begin inline asm
	prefetch.global.L2 [%rd101];
	// end inline asm
	add.s32 	%r68, %r68, 16384;
	add.s64 	%rd101, %rd101, 16384;
	setp.lt.s32 	%p3, %r68, %r3;
	@%p3 bra 	$L__BB6_4;
$L__BB6_5:
	shl.b64 	%rd102, %rd4, 2;
	add.s64 	%rd13, %rd2, %rd102;
	add.s64 	%rd14, %rd3, %rd102;
	add.s64 	%rd15, %rd1, %rd102;
	setp.eq.s32 	%p4, %r1, %r2;
	@%p4 bra 	$L__BB6_47;
	setp.lt.s32 	%p5, %r42, 1;
	@%p5 bra 	$L__BB6_59;
	and.b32  	%r10, %r42, 7;
	setp.lt.u32 	%p6, %r42, 8;
	mov.b32 	%r75, 0;
	@%p6 bra 	$L__BB6_26;
	and.b32  	%r75, %r42, 2147483640;
	mov.b32 	%r71, 0;
$L__BB6_9:
	.pragma "nounroll";
	shl.b32 	%r46, %r71, 7;
	add.s32 	%r20, %r46, %r4;
	setp.ge.s32 	%p7, %r20, %r2;
	@%p7 bra 	$L__BB6_11;
	mul.wide.u32 	%rd41, %r20, 4;
	add.s64 	%rd42, %rd13, %rd41;
	add.s64 	%rd43, %rd14, %rd41;
	ld.global.f32 	%f3, [%rd42];
	ld.global.f32 	%f4, [%rd43];
	fma.rn.f32 	%f5, %f2, %f3, %f4;
	add.s64 	%rd44, %rd15, %rd41;
	st.global.f32 	[%rd44], %f5;
$L__BB6_11:
	add.s32 	%r47, %r20, 128;
	setp.ge.s32 	%p8, %r47, %r2;
	mul.wide.s32 	%rd45, %r47, 4;
	add.s64 	%rd23, %rd13, %rd45;
	add.s64 	%rd24, %rd14, %rd45;
	add.s64 	%rd25, %rd15, %rd45;
	@%p8 bra 	$L__BB6_13;
	ld.global.f32 	%f6, [%rd23];
	ld.global.f32 	%f7, [%rd24];
	fma.rn.f32 	%f8, %f2, %f6, %f7;
	st.global.f32 	[%rd25], %f8;
$L__BB6_13:
	add.s32 	%r48, %r20, 256;
	setp.ge.s32 	%p9, %r48, %r2;
	@%p9 bra 	$L__BB6_15;
	ld.global.f32 	%f9, [%rd23+512];
	ld.global.f32 	%f10, [%rd24+512];
	fma.rn.f32 	%f11, %f2, %f9, %f10;
	st.global.f32 	[%rd25+512], %f11;
$L__BB6_15:
	add.s32 	%r49, %r20, 384;
	setp.ge.s32 	%p10, %r49, %r2;
	@%p10 bra 	$L__BB6_17;
	ld.global.f32 	%f12, [%rd23+1024];
	ld.global.f32 	%f13, [%rd24+1024];
	fma.rn.f32 	%f14, %f2, %f12, %f13;
	st.global.f32 	[%rd25+1024], %f14;
$L__BB6_17:
	add.s32 	%r50, %r20, 512;
	setp.ge.s32 	%p11, %r50, %r2;
	@%p11 bra 	$L__BB6_19;
	ld.global.f32 	%f15, [%rd23+1536];
	ld.global.f32 	%f16, [%rd24+1536];
	fma.rn.f32 	%f17, %f2, %f15, %f16;
	st.global.f32 	[%rd25+1536], %f17;
$L__BB6_19:
	add.s32 	%r51, %r20, 640;
	setp.ge.s32 	%p12, %r51, %r2;
	@%p12 bra 	$L__BB6_21;
	ld.global.f32 	%f18, [%rd23+2048];
	ld.global.f32 	%f19, [%rd24+2048];
	fma.rn.f32 	%f20, %f2, %f18, %f19;
	st.global.f32 	[%rd25+2048], %f20;
$L__BB6_21:
	add.s32 	%r52, %r20, 768;
	setp.ge.s32 	%p13, %r52, %r2;
	@%p13 bra 	$L__BB6_23;
	ld.global.f32 	%f21, [%rd23+2560];
	ld.global.f32 	%f22, [%rd24+2560];
	fma.rn.f32 	%f23, %f2, %f21, %f22;
	st.global.f32 	[%rd25+2560], %f23;
$L__BB6_23:
	add.s32 	%r53, %r20, 896;
	setp.ge.s32 	%p14, %r53, %r2;
	@%p14 bra 	$L__BB6_25;
	ld.global.f32 	%f24, [%rd23+3072];
	ld.global.f32 	%f25, [%rd24+3072];
	fma.rn.f32 	%f26, %f2, %f24, %f25;
	st.global.f32 	[%rd25+3072], %f26;
$L__BB6_25:
	add.s32 	%r71, %r71, 8;
	setp.eq.s32 	%p15, %r71, %r75;
	@%p15 bra 	$L__BB6_26;
	bra.uni 	$L__BB6_9;
$L__BB6_26:
	setp.eq.s32 	%p16, %r10, 0;
	@%p16 bra 	$L__BB6_59;
	and.b32  	%r30, %r42, 3;
	setp.lt.u32 	%p17, %r10, 4;
	@%p17 bra 	$L__BB6_37;
	shl.b32 	%r54, %r75, 7;
	add.s32 	%r31, %r54, %r4;
	setp.ge.s32 	%p18, %r31, %r2;
	@%p18 bra 	$L__BB6_30;
	mul.wide.s32 	%rd46, %r31, 4;
	add.s64 	%rd47, %rd13, %rd46;
	add.s64 	%rd48, %rd14, %rd46;
	ld.global.f32 	%f27, [%rd47];
	ld.global.f32 	%f28, [%rd48];
	fma.rn.f32 	%f29, %f2, %f27, %f28;
	add.s64 	%rd49, %rd15, %rd46;
	st.global.f32 	[%rd49], %f29;
$L__BB6_30:
	add.s32 	%r32, %r31, 128;
	setp.ge.s32 	%p19, %r32, %r2;
	@%p19 bra 	$L__BB6_32;
	mul.wide.s32 	%rd50, %r32, 4;
	add.s64 	%rd51, %rd13, %rd50;
	add.s64 	%rd52, %rd14, %rd50;
	ld.global.f32 	%f30, [%rd51];
	ld.global.f32 	%f31, [%rd52];
	fma.rn.f32 	%f32, %f2, %f30, %f31;
	add.s64 	%rd53, %rd15, %rd50;
	st.global.f32 	[%rd53], %f32;
$L__BB6_32:
	add.s32 	%r33, %r31, 256;
	setp.ge.s32 	%p20, %r33, %r2;
	@%p20 bra 	$L__BB6_34;
	mul.wide.s32 	%rd54, %r33, 4;
	add.s64 	%rd55, %rd13, %rd54;
	add.s64 	%rd56, %rd14, %rd54;
	ld.global.f32 	%f33, [%rd55];
	ld.global.f32 	%f34, [%rd56];
	fma.rn.f32 	%f35, %f2, %f33, %f34;
	add.s64 	%rd57, %rd15, %rd54;
	st.global.f32 	[%rd57], %f35;
$L__BB6_34:
	add.s32 	%r34, %r31, 384;
	setp.ge.s32 	%p21, %r34, %r2;
	@%p21 bra 	$L__BB6_36;
	mul.wide.s32 	%rd58, %r34, 4;
	add.s64 	%rd59, %rd13, %rd58;
	add.s64 	%rd60, %rd14, %rd58;
	ld.global.f32 	%f36, [%rd59];
	ld.global.f32 	%f37, [%rd60];
	fma.rn.f32 	%f38, %f2, %f36, %f37;
	add.s64 	%rd61, %rd15, %rd58;
	st.global.f32 	[%rd61], %f38;
$L__BB6_36:
	add.s32 	%r75, %r75, 4;
$L__BB6_37:
	setp.eq.s32 	%p22, %r30, 0;
	@%p22 bra 	$L__BB6_59;
	setp.eq.s32 	%p23, %r30, 1;
	@%p23 bra 	$L__BB6_44;
	shl.b32 	%r55, %r75, 7;
	add.s32 	%r37, %r55, %r4;
	setp.ge.s32 	%p24, %r37, %r2;
	@%p24 bra 	$L__BB6_41;
	mul.wide.s32 	%rd62, %r37, 4;
	add.s64 	%rd63, %rd13, %rd62;
	add.s64 	%rd64, %rd14, %rd62;
	ld.global.f32 	%f39, [%rd63];
	ld.global.f32 	%f40, [%rd64];
	fma.rn.f32 	%f41, %f2, %f39, %f40;
	add.s64 	%rd65, %rd15, %rd62;
	st.global.f32 	[%rd65], %f41;
$L__BB6_41:
	add.s32 	%r38, %r37, 128;
	setp.ge.s32 	%p25, %r38, %r2;
	@%p25 bra 	$L__BB6_43;
	mul.wide.s32 	%rd66, %r38, 4;
	add.s64 	%rd67, %rd13, %rd66;
	add.s64 	%rd68, %rd14, %rd66;
	ld.global.f32 	%f42, [%rd67];
	ld.global.f32 	%f43, [%rd68];
	fma.rn.f32 	%f44, %f2, %f42, %f43;
	add.s64 	%rd69, %rd15, %rd66;
	st.global.f32 	[%rd69], %f44;
$L__BB6_43:
	add.s32 	%r75, %r75, 2;
$L__BB6_44:
	and.b32  	%r56, %r42, 1;
	setp.eq.b32 	%p26, %r56, 1;
	not.pred 	%p27, %p26;
	@%p27 bra 	$L__BB6_59;
	shl.b32 	%r57, %r75, 7;
	add.s32 	%r41, %r57, %r4;
	setp.ge.s32 	%p28, %r41, %r2;
	@%p28 bra 	$L__BB6_59;
	mul.wide.s32 	%rd70, %r41, 4;
	add.s64 	%rd71, %rd13, %rd70;
	add.s64 	%rd72, %rd14, %rd70;
	ld.global.f32 	%f45, [%rd71];
	ld.global.f32 	%f46, [%rd72];
	fma.rn.f32 	%f47, %f2, %f45, %f46;
	add.s64 	%rd73, %rd15, %rd70;
	st.global.f32 	[%rd73], %f47;
	bra.uni 	$L__BB6_59;
$L__BB6_47:
	setp.lt.s32 	%p29, %r42, 1;
	@%p29 bra 	$L__BB6_59;
	setp.lt.u32 	%p30, %r42, 8;
	mov.b32 	%r73, 0;
	@%p30 bra 	$L__BB6_51;
	and.b32  	%r73, %r42, 2147483640;
	neg.s32 	%r70, %r73;
	mul.wide.u32 	%rd74, %r4, 4;
	add.s64 	%rd16, %rd1, %rd74;
	add.s64 	%rd75, %rd102, 1536;
	add.s64 	%rd18, %rd2, %rd75;
	add.s32 	%r69, %r4, 128;
	add.s64 	%rd19, %rd3, %rd75;
	add.s64 	%rd20, %rd1, %rd75;
$L__BB6_50:
	.pragma "nounroll";
	mul.wide.s32 	%rd76, %r69, 4;
	add.s64 	%rd77, %rd18, %rd76;
	add.s64 	%rd78, %rd19, %rd76;
	add.s64 	%rd79, %rd20, %rd76;
	cvta.to.global.u64 	%rd80, %rd26;
	mul.wide.u32 	%rd81, %r4, 4;
	add.s64 	%rd82, %rd80, %rd81;
	add.s64 	%rd83, %rd82, %rd102;
	cvta.to.global.u64 	%rd84, %rd28;
	add.s64 	%rd85, %rd84, %rd81;
	add.s64 	%rd86, %rd85, %rd102;
	ld.global.f32 	%f48, [%rd83];
	ld.global.f32 	%f49, [%rd86];
	fma.rn.f32 	%f50, %f2, %f48, %f49;
	add.s64 	%rd87, %rd16, %rd102;
	st.global.f32 	[%rd87], %f50;
	ld.global.f32 	%f51, [%rd77+-1536];
	ld.global.f32 	%f52, [%rd78+-1536];
	fma.rn.f32 	%f53, %f2, %f51, %f52;
	st.global.f32 	[%rd79+-1536], %f53;
	ld.global.f32 	%f54, [%rd77+-1024];
	ld.global.f32 	%f55, [%rd78+-1024];
	fma.rn.f32 	%f56, %f2, %f54, %f55;
	st.global.f32 	[%rd79+-1024], %f56;
	ld.global.f32 	%f57, [%rd77+-512];
	ld.global.f32 	%f58, [%rd78+-512];
	fma.rn.f32 	%f59, %f2, %f57, %f58;
	st.global.f32 	[%rd79+-512], %f59;
	ld.global.f32 	%f60, [%rd77];
	ld.global.f32 	%f61, [%rd78];
	fma.rn.f32 	%f62, %f2, %f60, %f61;
	st.global.f32 	[%rd79], %f62;
	ld.global.f32 	%f63, [%rd77+512];
	ld.global.f32 	%f64, [%rd78+512];
	fma.rn.f32 	%f65, %f2, %f63, %f64;
	st.global.f32 	[%rd79+512], %f65;
	ld.global.f32 	%f66, [%rd77+1024];
	ld.global.f32 	%f67, [%rd78+1024];
	fma.rn.f32 	%f68, %f2, %f66, %f67;
	st.global.f32 	[%rd79+1024], %f68;
	ld.global.f32 	%f69, [%rd77+1536];
	ld.global.f32 	%f70, [%rd78+1536];
	fma.rn.f32 	%f71, %f2, %f69, %f70;
	st.global.f32 	[%rd79+1536], %f71;
	add.s32 	%r70, %r70, 8;
	add.s64 	%rd102, %rd102, 4096;
	add.s32 	%r69, %r69, 1024;
	setp.eq.s32 	%p31, %r70, 0;
	@%p31 bra 	$L__BB6_51;
	bra.uni 	$L__BB6_50;
$L__BB6_51:
	and.b32  	%r23, %r42, 7;
	setp.eq.s32 	%p32, %r23, 0;
	@%p32 bra 	$L__BB6_59;
	and.b32  	%r24, %r42, 3;
	setp.lt.u32 	%p33, %r23, 4;
	@%p33 bra 	$L__BB6_54;
	shl.b32 	%r60, %r73, 7;
	add.s32 	%r61, %r60, %r4;
	mul.wide.s32 	%rd88, %r61, 4;
	add.s64 	%rd89, %rd13, %rd88;
	add.s64 	%rd90, %rd14, %rd88;
	ld.global.f32 	%f72, [%rd89];
	ld.global.f32 	%f73, [%rd90];
	fma.rn.f32 	%f74, %f2, %f72, %f73;
	add.s64 	%rd91, %rd15, %rd88;
	st.global.f32 	[%rd91], %f74;
	ld.global.f32 	%f75, [%rd89+512];
	ld.global.f32 	%f76, [%rd90+512];
	fma.rn.f32 	%f77, %f2, %f75, %f76;
	st.global.f32 	[%rd91+512], %f77;
	ld.global.f32 	%f78, [%rd89+1024];
	ld.global.f32 	%f79, [%rd90+1024];
	fma.rn.f32 	%f80, %f2, %f78, %f79;
	st.global.f32 	[%rd91+1024], %f80;
	ld.global.f32 	%f81, [%rd89+1536];
	ld.global.f32 	%f82, [%rd90+1536];
	fma.rn.f32 	%f83, %f2, %f81, %f82;
	st.global.f32 	[%rd91+1536], %f83;
	add.s32 	%r73, %r73, 4;
$L__BB6_54:
	setp.eq.s32 	%p34, %r24, 0;
	@%p34 bra 	$L__BB6_59;
	setp.eq.s32 	%p35, %r24, 1;
	@%p35 bra 	$L__BB6_57;
	shl.b32 	%r62, %r73, 7;
	add.s32 	%r63, %r62, %r4;
	mul.wide.s32 	%rd92, %r63, 4;
	add.s64 	%rd93, %rd13, %rd92;
	add.s64 	%rd94, %rd14, %rd92;
	ld.global.f32 	%f84, [%rd93];
	ld.global.f32 	%f85, [%rd94];
	fma.rn.f32 	%f86, %f2, %f84, %f85;
	add.s64 	%rd95, %rd15, %rd92;
	st.global.f32 	[%rd95], %f86;
	ld.global.f32 	%f87, [%rd93+512];
	ld.global.f32 	%f88, [%rd94+512];
	fma.rn.f32 	%f89, %f2, %f87, %f88;
	st.global.f32 	[%rd95+512], %f89;
	add.s32 	%r73, %r73, 2;
$L__BB6_57:
	and.b32  	%r64, %r42, 1;
	setp.eq.b32 	%p36, %r64, 1;
	not.pred 	%p37, %p36;
	@%p37 bra 	$L__BB6_59;
	shl.b32 	%r65, %r73, 7;
	add.s32 	%r66, %r65, %r4;
	mul.wide.s32 	%rd96, %r66, 4;
	add.s64 	%rd97, %rd13, %rd96;
	add.s64 	%rd98, %rd14, %rd96;
	ld.global.f32 	%f90, [%rd97];
	ld.global.f32 	%f91, [%rd98];
	fma.rn.f32 	%f92, %f2, %f90, %f91;
	add.s64 	%rd99, %rd15, %rd96;
	st.global.f32 	[%rd99], %f92;
$L__BB6_59:
	ret;

}
	// .globl	_ZN3cub18CUB_300001_SM_10006detail9transform16transform_kernelINS2_10policy_hubILb0EN4cuda3std3__45tupleIJN6thrust24THRUST_300001_SM_1000_NS6detail15normal_iteratorINSA_10device_ptrIfEEEESF_EEEE10policy1000EiNS7_10multipliesIfEESF_JPfSL_EEEvT0_iT1_T2_DpNS2_10kernel_argIT3_EE
.visible .entry _ZN3cub18CUB_300001_SM_10006detail9transform16transform_kernelINS2_10policy_hubILb0EN4cuda3std3__45tupleIJN6thrust24THRUST_300001_SM_1000_NS6detail15normal_iteratorINSA_10device_ptrIfEEEESF_EEEE10policy1000EiNS7_10multipliesIfEESF_JPfSL_EEEvT0_iT1_T2_DpNS2_10kernel_argIT3_EE(
	.param .u32 _ZN3cub18CUB_300001_SM_10006detail9transform16transform_kernelINS2_10policy_hubILb0EN4cuda3std3__45tupleIJN6thrust24THRUST_300001_SM_1000_NS6detail15normal_iteratorINSA_10device_ptrIfEEEESF_EEEE10policy1000EiNS7_10multipliesIfEESF_JPfSL_EEEvT0_iT1_T2_DpNS2_10kernel_argIT3_EE_param_0,
	.param .u32 _ZN3cub18CUB_300001_SM_10006detail9transform16transform_kernelINS2_10policy_hubILb0EN4cuda3std3__45tupleIJN6thrust24THRUST_300001_SM_1000_NS6detail15normal_iteratorINSA_10device_ptrIfEEEESF_EEEE10policy1000EiNS7_10multipliesIfEESF_JPfSL_EEEvT0_iT1_T2_DpNS2_10kernel_argIT3_EE_param_1,
	.param .align 1 .b8 _ZN3cub18CUB_300001_SM_10006detail9transform16transform_kernelINS2_10policy_hubILb0EN4cuda3std3__45tupleIJN6thrust24THRUST_300001_SM_1000_NS6detail15normal_iteratorINSA_10device_ptrIfEEEESF_EEEE10policy1000EiNS7_10multipliesIfEESF_JPfSL_EEEvT0_iT1_T2_DpNS2_10kernel_argIT3_EE_param_2[1],
	.param .align 8 .b8 _ZN3cub18CUB_300001_SM_10006detail9transform16transform_kernelINS2_10policy_hubILb0EN4cuda3std3__45tupleIJN6thrust24THRUST_300001_SM_1000_NS6detail15normal_iteratorINSA_10device_ptrIfEEEESF_EEEE10policy1000EiNS7_10multipliesIfEESF_JPfSL_EEEvT0_iT1_T2_DpNS2_10kernel_argIT3_EE_param_3[8],
	.param .align 8 .b8 _ZN3cub18CUB_300001_SM_10006detail9transform16transform_kernelINS2_10policy_hubILb0EN4cuda3std3__45tupleIJN6thrust24THRUST_300001_SM_1000_NS6detail15normal_iteratorINSA_10device_ptrIfEEEESF_EEEE10policy1000EiNS7_10multipliesIfEESF_JPfSL_EEEvT0_iT1_T2_DpNS2_10kernel_argIT3_EE_param_4[16],
	.param .align 8 .b8 _ZN3cub18CUB_300001_SM_10006detail9transform16transform_kernelINS2_10policy_hubILb0EN4cuda3std3__45tupleIJN6thrust24THRUST_300001_SM_1000_NS6detail15normal_iteratorINSA_10device_ptrIfEEEESF_EEEE10policy1000EiNS7_10multipliesIfEESF_JPfSL_EEEvT0_iT1_T2_DpNS2_10kernel_argIT3_EE_param_5[16]
)
.maxntid 128
{
	.reg .pred 	%p<28>;
	.reg .b32 	%r<188>;
	.reg .b32 	%f<7>;
	.reg .b64 	%rd<143>;
	// demoted variable
	.shared .align 8 .u64 _ZZN3cub18CUB_300001_SM_10006detail9transform23transform_kernel_ublkcpINS2_19async_copy_policy_tILi128EEEiN4cuda3std3__410multipliesIfEEN6thrust24THRUST_300001_SM_1000_NS6detail15normal_iteratorINSC_10device_ptrIfEEEEJffEEEvT0_iT1_T2_DpNS2_16aligned_base_ptrIT3_EEE3bar;
	ld.param.u64 	%rd66, [_ZN3cub18CUB_300001_SM_10006detail9transform16transform_kernelINS2_10policy_hubILb0EN4cuda3std3__45tupleIJN6thrust24THRUST_300001_SM_1000_NS6detail15normal_iteratorINSA_10device_ptrIfEEEESF_EEEE10policy1000EiNS7_10multipliesIfEESF_JPfSL_EEEvT0_iT1_T2_DpNS2_10kernel_argIT3_EE_param_5];
	ld.param.u64 	%rd64, [_ZN3cub18CUB_300001_SM_10006detail9transform16transform_kernelINS2_10policy_hubILb0EN4cuda3std3__45tupleIJN6thrust24THRUST_300001_SM_1000_NS6detail15normal_iteratorINSA_10device_ptrIfEEEESF_EEEE10policy1000EiNS7_10multipliesIfEESF_JPfSL_EEEvT0_iT1_T2_DpNS2_10kernel_argIT3_EE_param_4];
	ld.param.u32 	%r71, [_ZN3cub18CUB_300001_SM_10006detail9transform16transform_kernelINS2_10policy_hubILb0EN4cuda3std3__45tupleIJN6thrust24THRUST_300001_SM_1000_NS6detail15normal_iteratorINSA_10device_ptrIfEEEESF_EEEE10policy1000EiNS7_10multipliesIfEESF_JPfSL_EEEvT0_iT1_T2_DpNS2_10kernel_argIT3_EE_param_0];
	ld.param.u64 	%rd67, [_ZN3cub18CUB_300001_SM_10006detail9transform16transform_kernelINS2_10policy_hubILb0EN4cuda3std3__45tupleIJN6thrust24THRUST_300001_SM_1000_NS6detail15normal_iteratorINSA_10device_ptrIfEEEESF_EEEE10policy1000EiNS7_10multipliesIfEESF_JPfSL_EEEvT0_iT1_T2_DpNS2_10kernel_argIT3_EE_param_5+8];
	ld.param.u64 	%rd65, [_ZN3cub18CUB_300001_SM_10006detail9transform16transform_kernelINS2_10policy_hubILb0EN4cuda3std3__45tupleIJN6thrust24THRUST_300001_SM_1000_NS6detail15normal_iteratorINSA_10device_ptrIfEEEESF_EEEE10policy1000EiNS7_10multipliesIfEESF_JPfSL_EEEvT0_iT1_T2_DpNS2_10kernel_argIT3_EE_param_4+8];
	ld.param.u64 	%rd68, [_ZN3cub18CUB_300001_SM_10006detail9transform16transform_kernelINS2_10policy_hubILb0EN4cuda3std3__45tupleIJN6thrust24THRUST_300001_SM_1000_NS6detail15normal_iteratorINSA_10device_ptrIfEEEESF_EEEE10policy1000EiNS7_10multipliesIfEESF_JPfSL_EEEvT0_iT1_T2_DpNS2_10kernel_argIT3_EE_param_3];
	ld.param.u32 	%r70, [_ZN3cub18CUB_300001_SM_10006detail9transform16transform_kernelINS2_10policy_hubILb0EN4cuda3std3__45tupleIJN6thrust24THRUST_300001_SM_1000_NS6detail15normal_iteratorINSA_10device_ptrIfEEEESF_EEEE10policy1000EiNS7_10multipliesIfEESF_JPfSL_EEEvT0_iT1_T2_DpNS2_10kernel_argIT3_EE_param_1];
	cvta.to.global.u64 	%rd1, %rd68;
	cvt.u32.u64 	%r1, %rd65;
	cvt.u32.u64 	%r2, %rd67;
	shl.b32 	%r3, %r70, 7;
	mov.u32 	%r72, %ctaid.x;
	mul.lo.s32 	%r4, %r3, %r72;
	sub.s32 	%r5, %r71, %r4;
	min.s32 	%r6, %r3, %r5;
	setp.eq.s32 	%p1, %r72, 0;
	add.s32 	%r74, %r72, 2;
	mov.u32 	%r75, %nctaid.x;
	setp.ge.u32 	%p2, %r74, %r75;
	shl.b32 	%r7, %r70, 9;
	or.pred  	%p3, %p1, %p2;
	@%p3 bra 	$L__BB7_5;
	mov.b32 	%r139, -1;
	// begin inline asm
	{
	 .reg .pred P_OUT; 
	elect.sync _|P_OUT, %r139;
	selp.b32 %r138, 1, 0, P_OUT; 
}
	// end inline asm
	mov.u32 	%r140, %tid.x;
	setp.gt.u32 	%p18, %r140, 31;
	setp.eq.s32 	%p19, %r138, 0;
	or.pred  	%p20, %p18, %p19;
	@%p20 bra 	$L__BB7_3;
	mov.u32 	%r141, _ZZN3cub18CUB_300001_SM_10006detail9transform23transform_kernel_ublkcpINS2_19async_copy_policy_tILi128EEEiN4cuda3std3__410multipliesIfEEN6thrust24THRUST_300001_SM_1000_NS6detail15normal_iteratorINSC_10device_ptrIfEEEEJffEEEvT0_iT1_T2_DpNS2_16aligned_base_ptrIT3_EEE3bar;
	mov.b32 	%r142, 1;
	// begin inline asm
	mbarrier.init.shared.b64 [%r141], %r142;
	// end inline asm
	// begin inline asm
	fence.proxy.async.shared::cta; // 6.
	// end inline asm
	mul.wide.s32 	%rd120, %r4, 4;
	add.s32 	%r151, %r7, 15;
	add.s32 	%r152, %r151, %r1;
	and.b32  	%r144, %r152, -16;
	cvta.to.global.u64 	%rd121, %rd64;
	add.s64 	%rd117, %rd121, %rd120;
	mov.u32 	%r143, _ZN3cub18CUB_300001_SM_10006detail9transform4smemE;
	// begin inline asm
	cp.async.bulk.shared::cluster.global.mbarrier::complete_tx::bytes [%r143], [%rd117], %r144, [%r141];
	// end inline asm
	add.s32 	%r153, %r151, %r2;
	and.b32  	%r147, %r153, -16;
	add.s32 	%r154, %r143, %r7;
	add.s32 	%r146, %r154, 128;
	cvta.to.global.u64 	%rd122, %rd66;
	add.s64 	%rd118, %rd122, %rd120;
	// begin inline asm
	cp.async.bulk.shared::cluster.global.mbarrier::complete_tx::bytes [%r146], [%rd118], %r147, [%r141];
	// end inline asm
	add.s32 	%r150, %r147, %r144;
	// begin inline asm
	mbarrier.arrive.expect_tx.release.cta.shared::cta.b64 %rd119, [%r141], %r150; // 8. 
	// end inline asm
$L__BB7_3:
	bar.sync 	0;
	mov.u32 	%r156, _ZZN3cub18CUB_300001_SM_10006detail9transform23transform_kernel_ublkcpINS2_19async_copy_policy_tILi128EEEiN4cuda3std3__410multipliesIfEEN6thrust24THRUST_300001_SM_1000_NS6detail15normal_iteratorINSC_10device_ptrIfEEEEJffEEEvT0_iT1_T2_DpNS2_16aligned_base_ptrIT3_EEE3bar;
$L__BB7_4:
	mov.b32 	%r157, 0;
	// begin inline asm
	{
	 .reg .pred P_OUT; 
	mbarrier.try_wait.parity.shared::cta.b64  P_OUT, [%r156], %r157;                                // 7a. 
	selp.b32 %r155, 1, 0, P_OUT; 
}
	// end inline asm
	setp.eq.s32 	%p21, %r155, 0;
	@%p21 bra 	$L__BB7_4;
	bra.uni 	$L__BB7_26;
$L__BB7_5:
	cvt.s64.s32 	%rd4, %r1;
	cvt.s64.s32 	%rd5, %r4;
	shl.b32 	%r77, %r6, 2;
	cvt.s64.s32 	%rd69, %r77;
	shr.u64 	%rd6, %rd69, 2;
	mov.u32 	%r8, %ntid.x;
	mov.u32 	%r9, %ntid.y;
	mul.lo.s32 	%r78, %r8, %r9;
	mov.u32 	%r10, %ntid.z;
	mul.lo.s32 	%r11, %r78, %r10;
	mov.u32 	%r79, %tid.x;
	mov.u32 	%r80, %tid.y;
	mov.u32 	%r81, %tid.z;
	mad.lo.s32 	%r82, %r81, %r9, %r80;
	mad.lo.s32 	%r83, %r82, %r8, %r79;
	cvt.u64.u32 	%rd140, %r83;
	setp.le.u64 	%p4, %rd6, %rd140;
	@%p4 bra 	$L__BB7_15;
	cvt.u32.u64 	%r84, %rd140;
	cvt.u64.u32 	%rd8, %r11;
	add.s32 	%r85, %r84, %r11;
	cvt.u64.u32 	%rd70, %r85;
	max.u64 	%rd71, %rd6, %rd70;
	setp.gt.u64 	%p5, %rd6, %rd70;
	selp.u64 	%rd9, 1, 0, %p5;
	add.s64 	%rd72, %rd9, %rd70;
	sub.s64 	%rd10, %rd71, %rd72;
	and.b64  	%rd73, %rd10, -4294967296;
	setp.ne.s64 	%p6, %rd73, 0;
	@%p6 bra 	$L__BB7_8;
	cvt.u32.u64 	%r86, %rd8;
	cvt.u32.u64 	%r87, %rd10;
	div.u32 	%r88, %r87, %r86;
	cvt.u64.u32 	%rd129, %r88;
	bra.uni 	$L__BB7_9;
$L__BB7_8:
	div.u64 	%rd129, %rd10, %rd8;
$L__BB7_9:
	add.s64 	%rd14, %rd129, %rd9;
	and.b64  	%rd74, %rd14, 3;
	setp.eq.s64 	%p7, %rd74, 3;
	mov.u64 	%rd133, %rd140;
	@%p7 bra 	$L__BB7_12;
	shl.b64 	%rd75, %rd140, 2;
	shl.b64 	%rd76, %rd5, 2;
	add.s64 	%rd77, %rd75, %rd76;
	add.s64 	%rd78, %rd77, %rd4;
	add.s64 	%rd131, %rd64, %rd78;
	mov.u32 	%r90, _ZN3cub18CUB_300001_SM_10006detail9transform4smemE;
	add.s32 	%r91, %r1, %r90;
	shl.b32 	%r92, %r84, 2;
	add.s32 	%r170, %r91, %r92;
	mul.lo.s32 	%r93, %r10, %r9;
	mul.lo.s32 	%r94, %r93, %r8;
	shl.b32 	%r13, %r94, 2;
	add.s64 	%rd79, %rd14, 1;
	and.b64  	%rd80, %rd79, 3;
	neg.s64 	%rd130, %rd80;
	mov.u64 	%rd133, %rd140;
$L__BB7_11:
	.pragma "nounroll";
	// begin inline asm
	cp.async.ca.shared.global [%r170], [%rd131], 4, 4;
	// end inline asm
	add.s64 	%rd133, %rd133, %rd8;
	shl.b64 	%rd82, %rd8, 2;
	add.s64 	%rd131, %rd131, %rd82;
	add.s32 	%r170, %r170, %r13;
	add.s64 	%rd130, %rd130, 1;
	setp.ne.s64 	%p8, %rd130, 0;
	@%p8 bra 	$L__BB7_11;
$L__BB7_12:
	setp.lt.u64 	%p9, %rd14, 3;
	@%p9 bra 	$L__BB7_15;
	shl.b64 	%rd24, %rd8, 2;
	shl.b64 	%rd83, %rd133, 2;
	shl.b64 	%rd84, %rd5, 2;
	add.s64 	%rd25, %rd83, %rd84;
	shl.b64 	%rd85, %rd8, 3;
	add.s64 	%rd26, %rd25, %rd85;
	add.s64 	%rd86, %rd133, %rd5;
	shl.b64 	%rd87, %rd86, 2;
	mad.lo.s64 	%rd27, %rd8, 12, %rd87;
	cvt.u32.u64 	%r96, %rd65;
	mov.u32 	%r97, _ZN3cub18CUB_300001_SM_10006detail9transform4smemE;
	add.s32 	%r98, %r96, %r97;
	mul.lo.s32 	%r99, %r10, %r9;
	mul.lo.s32 	%r100, %r99, %r8;
	shl.b32 	%r101, %r100, 2;
	cvt.u32.u64 	%r102, %rd133;
	shl.b32 	%r103, %r102, 2;
	add.s32 	%r171, %r98, %r103;
	add.s32 	%r174, %r171, %r101;
	shl.b32 	%r104, %r100, 3;
	add.s32 	%r173, %r171, %r104;
	mad.lo.s32 	%r172, %r100, 12, %r171;
	cvt.s64.s32 	%rd88, %rd65;
	add.s64 	%rd134, %rd64, %rd88;
$L__BB7_14:
	add.s64 	%rd89, %rd134, %rd25;
	// begin inline asm
	cp.async.ca.shared.global [%r171], [%rd89], 4, 4;
	// end inline asm
	add.s64 	%rd93, %rd25, %rd24;
	add.s64 	%rd90, %rd134, %rd93;
	// begin inline asm
	cp.async.ca.shared.global [%r174], [%rd90], 4, 4;
	// end inline asm
	add.s64 	%rd91, %rd134, %rd26;
	// begin inline asm
	cp.async.ca.shared.global [%r173], [%rd91], 4, 4;
	// end inline asm
	add.s64 	%rd92, %rd134, %rd27;
	// begin inline asm
	cp.async.ca.shared.global [%r172], [%rd92], 4, 4;
	// end inline asm
	add.s64 	%rd133, %rd133, %rd24;
	mul.wide.u32 	%rd94, %r11, 16;
	add.s64 	%rd134, %rd134, %rd94;
	mul.lo.s32 	%r109, %r10, %r9;
	mul.lo.s32 	%r110, %r109, %r8;
	shl.b32 	%r111, %r110, 4;
	add.s32 	%r174, %r174, %r111;
	add.s32 	%r173, %r173, %r111;
	add.s32 	%r172, %r172, %r111;
	add.s32 	%r171, %r171, %r111;
	setp.lt.u64 	%p10, %rd133, %rd6;
	@%p10 bra 	$L__BB7_14;
$L__BB7_15:
	setp.le.u64 	%p11, %rd6, %rd140;
	// begin inline asm
	cp.async.commit_group;
	// end inline asm
	cvt.s64.s32 	%rd33, %r2;
	@%p11 bra 	$L__BB7_25;
	cvt.u32.u64 	%r112, %rd140;
	cvt.u64.u32 	%rd34, %r11;
	add.s32 	%r113, %r112, %r11;
	cvt.u64.u32 	%rd95, %r113;
	max.u64 	%rd96, %rd6, %rd95;
	setp.gt.u64 	%p12, %rd6, %rd95;
	selp.u64 	%rd35, 1, 0, %p12;
	add.s64 	%rd97, %rd35, %rd95;
	sub.s64 	%rd36, %rd96, %rd97;
	and.b64  	%rd98, %rd36, -4294967296;
	setp.ne.s64 	%p13, %rd98, 0;
	@%p13 bra 	$L__BB7_18;
	cvt.u32.u64 	%r114, %rd34;
	cvt.u32.u64 	%r115, %rd36;
	div.u32 	%r116, %r115, %r114;
	cvt.u64.u32 	%rd136, %r116;
	bra.uni 	$L__BB7_19;
$L__BB7_18:
	div.u64 	%rd136, %rd36, %rd34;
$L__BB7_19:
	add.s64 	%rd40, %rd136, %rd35;
	and.b64  	%rd99, %rd40, 3;
	setp.eq.s64 	%p14, %rd99, 3;
	@%p14 bra 	$L__BB7_22;
	shl.b64 	%rd100, %rd140, 2;
	shl.b64 	%rd101, %rd5, 2;
	add.s64 	%rd102, %rd100, %rd101;
	add.s64 	%rd103, %rd102, %rd33;
	add.s64 	%rd138, %rd66, %rd103;
	shl.b64 	%rd42, %rd34, 2;
	mov.u32 	%r118, _ZN3cub18CUB_300001_SM_10006detail9transform4smemE;
	add.s32 	%r119, %r2, %r118;
	add.s32 	%r120, %r119, %r7;
	shl.b32 	%r121, %r112, 2;
	add.s32 	%r175, %r120, %r121;
	mul.lo.s32 	%r122, %r10, %r9;
	mul.lo.s32 	%r123, %r122, %r8;
	shl.b32 	%r29, %r123, 2;
	add.s64 	%rd104, %rd40, 1;
	and.b64  	%rd105, %rd104, 3;
	neg.s64 	%rd137, %rd105;
$L__BB7_21:
	.pragma "nounroll";
	add.s32 	%r124, %r175, 128;
	// begin inline asm
	cp.async.ca.shared.global [%r124], [%rd138], 4, 4;
	// end inline asm
	add.s64 	%rd140, %rd140, %rd34;
	add.s64 	%rd138, %rd138, %rd42;
	add.s32 	%r175, %r175, %r29;
	add.s64 	%rd137, %rd137, 1;
	setp.ne.s64 	%p15, %rd137, 0;
	@%p15 bra 	$L__BB7_21;
$L__BB7_22:
	setp.lt.u64 	%p16, %rd40, 3;
	@%p16 bra 	$L__BB7_25;
	shl.b64 	%rd51, %rd34, 2;
	shl.b64 	%rd107, %rd140, 2;
	shl.b64 	%rd108, %rd5, 2;
	add.s64 	%rd52, %rd107, %rd108;
	add.s64 	%rd53, %rd52, %rd51;
	shl.b64 	%rd54, %rd34, 4;
	shl.b64 	%rd109, %rd34, 3;
	add.s64 	%rd55, %rd52, %rd109;
	add.s64 	%rd110, %rd140, %rd5;
	shl.b64 	%rd111, %rd110, 2;
	mad.lo.s64 	%rd56, %rd34, 12, %rd111;
	mov.u32 	%r125, _ZN3cub18CUB_300001_SM_10006detail9transform4smemE;
	add.s32 	%r126, %r2, %r125;
	mul.lo.s32 	%r127, %r10, %r9;
	mul.lo.s32 	%r128, %r127, %r8;
	shl.b32 	%r129, %r128, 2;
	cvt.u32.u64 	%r130, %rd140;
	shl.b32 	%r131, %r130, 2;
	add.s32 	%r132, %r126, %r7;
	add.s32 	%r176, %r132, %r131;
	add.s32 	%r179, %r176, %r129;
	shl.b32 	%r33, %r128, 4;
	shl.b32 	%r133, %r128, 3;
	add.s32 	%r178, %r176, %r133;
	mad.lo.s32 	%r177, %r128, 12, %r176;
	add.s64 	%rd141, %rd66, %rd33;
$L__BB7_24:
	add.s64 	%rd113, %rd141, %rd52;
	add.s32 	%r134, %r176, 128;
	// begin inline asm
	cp.async.ca.shared.global [%r134], [%rd113], 4, 4;
	// end inline asm
	add.s64 	%rd114, %rd141, %rd53;
	add.s32 	%r135, %r179, 128;
	// begin inline asm
	cp.async.ca.shared.global [%r135], [%rd114], 4, 4;
	// end inline asm
	add.s64 	%rd115, %rd141, %rd55;
	add.s32 	%r136, %r178, 128;
	// begin inline asm
	cp.async.ca.shared.global [%r136], [%rd115], 4, 4;
	// end inline asm
	add.s64 	%rd116, %rd141, %rd56;
	add.s32 	%r137, %r177, 128;
	// begin inline asm
	cp.async.ca.shared.global [%r137], [%rd116], 4, 4;
	// end inline asm
	add.s64 	%rd140, %rd140, %rd51;
	add.s64 	%rd141, %rd141, %rd54;
	add.s32 	%r179, %r179, %r33;
	add.s32 	%r178, %r178, %r33;
	add.s32 	%r177, %r177, %r33;
	add.s32 	%r176, %r176, %r33;
	setp.lt.u64 	%p17, %rd140, %rd6;
	@%p17 bra 	$L__BB7_24;
$L__BB7_25:
	// begin inline asm
	cp.async.commit_group;
	// end inline asm
	// begin inline asm
	cp.async.wait_group 0;
	// end inline asm
	barrier.sync 	0;
$L__BB7_26:
	cvt.u32.u64 	%r45, %rd65;
	setp.gt.s32 	%p22, %r3, %r5;
	@%p22 bra 	$L__BB7_30;
	setp.lt.s32 	%p23, %r70, 1;
	@%p23 bra 	$L__BB7_35;
	mov.u32 	%r180, %tid.x;
	neg.s32 	%r183, %r70;
	add.s32 	%r158, %r2, %r7;
	shl.b32 	%r159, %r180, 2;
	add.s32 	%r160, %r158, %r159;
	mov.u32 	%r161, _ZN3cub18CUB_300001_SM_10006detail9transform4smemE;
	add.s32 	%r162, %r160, %r161;
	add.s32 	%r182, %r162, 128;
	add.s32 	%r163, %r45, %r159;
	add.s32 	%r181, %r161, %r163;
	mul.wide.s32 	%rd123, %r4, 4;
	add.s64 	%rd62, %rd1, %rd123;
$L__BB7_29:
	.pragma "nounroll";
	mul.wide.s32 	%rd124, %r180, 4;
	add.s64 	%rd125, %rd62, %rd124;
	ld.shared.f32 	%f1, [%r181];
	ld.shared.f32 	%f2, [%r182];
	mul.f32 	%f3, %f1, %f2;
	st.global.f32 	[%rd125], %f3;
	add.s32 	%r183, %r183, 1;
	setp.eq.s32 	%p24, %r183, 0;
	add.s32 	%r182, %r182, 512;
	add.s32 	%r181, %r181, 512;
	add.s32 	%r180, %r180, 128;
	@%p24 bra 	$L__BB7_35;
	bra.uni 	$L__BB7_29;
$L__BB7_30:
	setp.lt.s32 	%p25, %r70, 1;
	@%p25 bra 	$L__BB7_35;
	mov.u32 	%r184, %tid.x;
	neg.s32 	%r187, %r70;
	add.s32 	%r164, %r2, %r7;
	shl.b32 	%r165, %r184, 2;
	add.s32 	%r166, %r164, %r165;
	mov.u32 	%r167, _ZN3cub18CUB_300001_SM_10006detail9transform4smemE;
	add.s32 	%r168, %r166, %r167;
	add.s32 	%r186, %r168, 128;
	add.s32 	%r169, %r45, %r165;
	add.s32 	%r185, %r167, %r169;
	mul.wide.s32 	%rd126, %r4, 4;
	add.s64 	%rd63, %rd1, %rd126;
$L__BB7_32:
	.pragma "nounroll";
	setp.ge.s32 	%p26, %r184, %r6;
	@%p26 bra 	$L__BB7_34;
	ld.shared.f32 	%f4, [%r185];
	ld.shared.f32 	%f5, [%r186];
	mul.f32 	%f6, %f4, %f5;
	mul.wide.s32 	%rd127, %r184, 4;
	add.s64 	%rd128, %rd63, %rd127;
	st.global.f32 	[%rd128], %f6;
$L__BB7_34:
	add.s32 	%r187, %r187, 1;
	setp.ne.s32 	%p27, %r187, 0;
	add.s32 	%r186, %r186, 512;
	add.s32 	%r185, %r185, 512;
	add.s32 	%r184, %r184, 128;
	@%p27 bra 	$L__BB7_32;
$L__BB7_35:
	ret;

}
	// .globl	_ZN3cub18CUB_300001_SM_10006detail9transform16transform_kernelINS2_10policy_hubILb0EN4cuda3std3__45tupleIJN6thrust24THRUST_300001_SM_1000_NS6detail15normal_iteratorINSA_10device_ptrIfEEEESF_EEEE10policy1000ElNS7_10multipliesIfEESF_JPfSL_EEEvT0_iT1_T2_DpNS2_10kernel_argIT3_EE
.visible .entry _ZN3cub18CUB_300001_SM_10006detail9transform16transform_kernelINS2_10policy_hubILb0EN4cuda3std3__45tupleIJN6thrust24THRUST_300001_SM_1000_NS6detail15normal_iteratorINSA_10device_ptrIfEEEESF_EEEE10policy1000ElNS7_10multipliesIfEESF_JPfSL_EEEvT0_iT1_T2_DpNS2_10kernel_argIT3_EE(
	.param .u64 _ZN3cub18CUB_300001_SM_10006detail9transform16transform_kernelINS2_10policy_hubILb0EN4cuda3std3__45tupleIJN6thrust24THRUST_300001_SM_1000_NS6detail15normal_iteratorINSA_10device_ptrIfEEEESF_EEEE10policy1000ElNS7_10multipliesIfEESF_JPfSL_EEEvT0_iT1_T2_DpNS2_10kernel_argIT3_EE_param_0,
	.param .u32 _ZN3cub18CUB_300001_SM_10006detail9transform16transform_kernelINS2_10policy_hubILb0EN4cuda3std3__45tupleIJN6thrust24THRUST_300001_SM_1000_NS6detail15normal_iteratorINSA_10device_ptrIfEEEESF_EEEE10policy1000ElNS7_10multipliesIfEESF_JPfSL_EEEvT0_iT1_T2_DpNS2_10kernel_argIT3_EE_param_1,
	.param .align 1 .b8 _ZN3cub18CUB_300001_SM_10006detail9transform16transform_kernelINS2_10policy_hubILb0EN4cuda3std3__45tupleIJN6thrust24THRUST_300001_SM_1000_NS6detail15normal_iteratorINSA_10device_ptrIfEEEESF_EEEE10policy1000ElNS7_10multipliesIfEESF_JPfSL_EEEvT0_iT1_T2_DpNS2_10kernel_argIT3_EE_param_2[1],
	.param .align 8 .b8 _ZN3cub18CUB_300001_SM_10006detail9transform16transform_kernelINS2_10policy_hubILb0EN4cuda3std3__45tupleIJN6thrust24THRUST_300001_SM_1000_NS6detail15normal_iteratorINSA_10device_ptrIfEEEESF_EEEE10policy1000ElNS7_10multipliesIfEESF_JPfSL_EEEvT0_iT1_T2_DpNS2_10kernel_argIT3_EE_param_3[8],
	.param .align 8 .b8 _ZN3cub18CUB_300001_SM_10006detail9transform16transform_kernelINS2_10policy_hubILb0EN4cuda3std3__45tupleIJN6thrust24THRUST_300001_SM_1000_NS6detail15normal_iteratorINSA_10device_ptrIfEEEESF_EEEE10policy1000ElNS7_10multipliesIfEESF_JPfSL_EEEvT0_iT1_T2_DpNS2_10kernel_argIT3_EE_param_4[16],
	.param .align 8 .b8 _ZN3cub18CUB_300001_SM_10006detail9transform16transform_kernelINS2_10policy_hubILb0EN4cuda3std3__45tupleIJN6thrust24THRUST_300001_SM_1000_NS6detail15normal_iteratorINSA_10device_ptrIfEEEESF_EEEE10policy1000ElNS7_10multipliesIfEESF_JPfSL_EEEvT0_iT1_T2_DpNS2_10kernel_argIT3_EE_param_5[16]
)
.maxntid 128
{
	.reg .pred 	%p<28>;
	.reg .b32 	%r<181>;
	.reg .b32 	%f<7>;
	.reg .b64 	%rd<147>;
	// demoted variable
	.shared .align 8 .u64 _ZZN3cub18CUB_300001_SM_10006detail9transform23transform_kernel_ublkcpINS2_19async_copy_policy_tILi128EEElN4cuda3std3__410multipliesIfEEN6thrust24THRUST_300001_SM_1000_NS6detail15normal_iteratorINSC_10device_ptrIfEEEEJffEEEvT0_iT1_T2_DpNS2_16aligned_base_ptrIT3_EEE3bar;
	ld.param.u64 	%rd68, [_ZN3cub18CUB_300001_SM_10006detail9transform16transform_kernelINS2_10policy_hubILb0EN4cuda3std3__45tupleIJN6thrust24THRUST_300001_SM_1000_NS6detail15normal_iteratorINSA_10device_ptrIfEEEESF_EEEE10policy1000ElNS7_10multipliesIfEESF_JPfSL_EEEvT0_iT1_T2_DpNS2_10kernel_argIT3_EE_param_5];
	ld.param.u64 	%rd66, [_ZN3cub18CUB_300001_SM_10006detail9transform16transform_kernelINS2_10policy_hubILb0EN4cuda3std3__45tupleIJN6thrust24THRUST_300001_SM_1000_NS6detail15normal_iteratorINSA_10device_ptrIfEEEESF_EEEE10policy1000ElNS7_10multipliesIfEESF_JPfSL_EEEvT0_iT1_T2_DpNS2_10kernel_argIT3_EE_param_4];
	ld.param.u64 	%rd70, [_ZN3cub18CUB_300001_SM_10006detail9transform16transform_kernelINS2_10policy_hubILb0EN4cuda3std3__45tupleIJN6thrust24THRUST_300001_SM_1000_NS6detail15normal_iteratorINSA_10device_ptrIfEEEESF_EEEE10policy1000ElNS7_10multipliesIfEESF_JPfSL_EEEvT0_iT1_T2_DpNS2_10kernel_argIT3_EE_param_0];
	ld.param.u64 	%rd69, [_ZN3cub18CUB_300001_SM_10006detail9transform16transform_kernelINS2_10policy_hubILb0EN4cuda3std3__45tupleIJN6thrust24THRUST_300001_SM_1000_NS6detail15normal_iteratorINSA_10device_ptrIfEEEESF_EEEE10policy1000ElNS7_10multipliesIfEESF_JPfSL_EEEvT0_iT1_T2_DpNS2_10kernel_argIT3_EE_param_5+8];
	ld.param.u64 	%rd67, [_ZN3cub18CUB_300001_SM_10006detail9transform16transform_kernelINS2_10policy_hubILb0EN4cuda3std3__45tupleIJN6thrust24THRUST_300001_SM_1000_NS6detail15normal_iteratorINSA_10device_ptrIfEEEESF_EEEE10policy1000ElNS7_10multipliesIfEESF_JPfSL_EEEvT0_iT1_T2_DpNS2_10kernel_argIT3_EE_param_4+8];
	ld.param.u64 	%rd71, [_ZN3cub18CUB_300001_SM_10006detail9transform16transform_kernelINS2_10policy_hubILb0EN4cuda3std3__45tupleIJN6thrust24THRUST_300001_SM_1000_NS6detail15normal_iteratorINSA_10device_ptrIfEEEESF_EEEE10policy1000ElNS7_10multipliesIfEESF_JPfSL_EEEvT0_iT1_T2_DpNS2_10kernel_argIT3_EE_param_3];
	ld.param.u32 	%r68, [_ZN3cub18CUB_300001_SM_10006detail9transform16transform_kernelINS2_10policy_hubILb0EN4cuda3std3__45tupleIJN6thrust24THRUST_300001_SM_1000_NS6detail15normal_iteratorINSA_10device_ptrIfEEEESF_EEEE10policy1000ElNS7_10multipliesIfEESF_JPfSL_EEEvT0_iT1_T2_DpNS2_10kernel_argIT3_EE_param_1];
	cvta.to.global.u64 	%rd1, %rd71;
	cvt.u32.u64 	%r1, %rd67;
	cvt.u32.u64 	%r2, %rd69;
	shl.b32 	%r3, %r68, 7;
	mov.u32 	%r69, %ctaid.x;
	cvt.u64.u32 	%rd72, %r69;
	cvt.s64.s32 	%rd73, %r3;
	mul.lo.s64 	%rd4, %rd73, %rd72;
	sub.s64 	%rd74, %rd70, %rd4;
	min.s64 	%rd75, %rd74, %rd73;
	cvt.u32.u64 	%r4, %rd75;
	setp.eq.s32 	%p1, %r69, 0;
	add.s32 	%r71, %r69, 2;
	mov.u32 	%r72, %nctaid.x;
	setp.ge.u32 	%p2, %r71, %r72;
	shl.b32 	%r5, %r68, 9;
	or.pred  	%p3, %p1, %p2;
	@%p3 bra 	$L__BB8_5;
	mov.b32 	%r132, -1;
	// begin inline asm
	{
	 .reg .pred P_OUT; 
	elect.sync _|P_OUT, %r132;
	selp.b32 %r131, 1, 0, P_OUT; 
}
	// end inline asm
	mov.u32 	%r133, %tid.x;
	setp.gt.u32 	%p18, %r133, 31;
	setp.eq.s32 	%p19, %r131, 0;
	or.pred  	%p20, %p18, %p19;
	@%p20 bra 	$L__BB8_3;
	mov.u32 	%r134, _ZZN3cub18CUB_300001_SM_10006detail9transform23transform_kernel_ublkcpINS2_19async_copy_policy_tILi128EEElN4cuda3std3__410multipliesIfEEN6thrust24THRUST_300001_SM_1000_NS6detail15normal_iteratorINSC_10device_ptrIfEEEEJffEEEvT0_iT1_T2_DpNS2_16aligned_base_ptrIT3_EEE3bar;
	mov.b32 	%r135, 1;
	// begin inline asm
	mbarrier.init.shared.b64 [%r134], %r135;
	// end inline asm
	// begin inline asm
	fence.proxy.async.shared::cta; // 6.
	// end inline asm
	shl.b64 	%rd124, %rd4, 2;
	add.s32 	%r144, %r5, 15;
	add.s32 	%r145, %r144, %r1;
	and.b32  	%r137, %r145, -16;
	cvta.to.global.u64 	%rd125, %rd66;
	add.s64 	%rd121, %rd125, %rd124;
	mov.u32 	%r136, _ZN3cub18CUB_300001_SM_10006detail9transform4smemE;
	// begin inline asm
	cp.async.bulk.shared::cluster.global.mbarrier::complete_tx::bytes [%r136], [%rd121], %r137, [%r134];
	// end inline asm
	add.s32 	%r146, %r144, %r2;
	and.b32  	%r140, %r146, -16;
	add.s32 	%r147, %r136, %r5;
	add.s32 	%r139, %r147, 128;
	cvta.to.global.u64 	%rd126, %rd68;
	add.s64 	%rd122, %rd126, %rd124;
	// begin inline asm
	cp.async.bulk.shared::cluster.global.mbarrier::complete_tx::bytes [%r139], [%rd122], %r140, [%r134];
	// end inline asm
	add.s32 	%r143, %r140, %r137;
	// begin inline asm
	mbarrier.arrive.expect_tx.release.cta.shared::cta.b64 %rd123, [%r134], %r143; // 8. 
	// end inline asm
$L__BB8_3:
	bar.sync 	0;
	mov.u32 	%r149, _ZZN3cub18CUB_300001_SM_10006detail9transform23transform_kernel_ublkcpINS2_19async_copy_policy_tILi128EEElN4cuda3std3__410multipliesIfEEN6thrust24THRUST_300001_SM_1000_NS6detail15normal_iteratorINSC_10device_ptrIfEEEEJffEEEvT0_iT1_T2_DpNS2_16aligned_base_ptrIT3_EEE3bar;
$L__BB8_4:
	mov.b32 	%r150, 0;
	// begin inline asm
	{
	 .reg .pred P_OUT; 
	mbarrier.try_wait.parity.shared::cta.b64  P_OUT, [%r149], %r150;                                // 7a. 
	selp.b32 %r148, 1, 0, P_OUT; 
}
	// end inline asm
	setp.eq.s32 	%p21, %r148, 0;
	@%p21 bra 	$L__BB8_4;
	bra.uni 	$L__BB8_26;
$L__BB8_5:
	cvt.s64.s32 	%rd5, %r1;
	shl.b32 	%r74, %r4, 2;
	cvt.s64.s32 	%rd76, %r74;
	shr.u64 	%rd6, %rd76, 2;
	mov.u32 	%r6, %ntid.x;
	mov.u32 	%r7, %ntid.y;
	mul.lo.s32 	%r75, %r6, %r7;
	mov.u32 	%r8, %ntid.z;
	mul.lo.s32 	%r9, %r75, %r8;
	mov.u32 	%r76, %tid.x;
	mov.u32 	%r77, %tid.y;
	mov.u32 	%r78, %tid.z;
	mad.lo.s32 	%r79, %r78, %r7, %r77;
	mad.lo.s32 	%r80, %r79, %r6, %r76;
	cvt.u64.u32 	%rd144, %r80;
	setp.le.u64 	%p4, %rd6, %rd144;
	@%p4 bra 	$L__BB8_15;
	cvt.u32.u64 	%r81, %rd144;
	cvt.u64.u32 	%rd8, %r9;
	add.s32 	%r82, %r81, %r9;
	cvt.u64.u32 	%rd77, %r82;
	max.u64 	%rd78, %rd6, %rd77;
	setp.gt.u64 	%p5, %rd6, %rd77;
	selp.u64 	%rd9, 1, 0, %p5;
	add.s64 	%rd79, %rd9, %rd77;
	sub.s64 	%rd10, %rd78, %rd79;
	and.b64  	%rd80, %rd10, -4294967296;
	setp.ne.s64 	%p6, %rd80, 0;
	@%p6 bra 	$L__BB8_8;
	cvt.u32.u64 	%r83, %rd8;
	cvt.u32.u64 	%r84, %rd10;
	div.u32 	%r85, %r84, %r83;
	cvt.u64.u32 	%rd133, %r85;
	bra.uni 	$L__BB8_9;
$L__BB8_8:
	div.u64 	%rd133, %rd10, %rd8;
$L__BB8_9:
	add.s64 	%rd14, %rd133, %rd9;
	and.b64  	%rd81, %rd14, 3;
	setp.eq.s64 	%p7, %rd81, 3;
	mov.u64 	%rd137, %rd144;
	@%p7 bra 	$L__BB8_12;
	shl.b64 	%rd82, %rd4, 2;
	shl.b64 	%rd83, %rd144, 2;
	add.s64 	%rd84, %rd82, %rd83;
	add.s64 	%rd85, %rd84, %rd5;
	add.s64 	%rd135, %rd66, %rd85;
	shl.b64 	%rd16, %rd8, 2;
	mov.u32 	%r87, _ZN3cub18CUB_300001_SM_10006detail9transform4smemE;
	add.s32 	%r88, %r1, %r87;
	shl.b32 	%r89, %r81, 2;
	add.s32 	%r163, %r88, %r89;
	mul.lo.s32 	%r90, %r8, %r7;
	mul.lo.s32 	%r91, %r90, %r6;
	shl.b32 	%r11, %r91, 2;
	add.s64 	%rd86, %rd14, 1;
	and.b64  	%rd87, %rd86, 3;
	neg.s64 	%rd134, %rd87;
	mov.u64 	%rd137, %rd144;
$L__BB8_11:
	.pragma "nounroll";
	// begin inline asm
	cp.async.ca.shared.global [%r163], [%rd135], 4, 4;
	// end inline asm
	add.s64 	%rd137, %rd137, %rd8;
	add.s64 	%rd135, %rd135, %rd16;
	add.s32 	%r163, %r163, %r11;
	add.s64 	%rd134, %rd134, 1;
	setp.ne.s64 	%p8, %rd134, 0;
	@%p8 bra 	$L__BB8_11;
$L__BB8_12:
	setp.lt.u64 	%p9, %rd14, 3;
	@%p9 bra 	$L__BB8_15;
	shl.b64 	%rd25, %rd8, 2;
	shl.b64 	%rd89, %rd4, 2;
	shl.b64 	%rd90, %rd137, 2;
	add.s64 	%rd26, %rd89, %rd90;
	shl.b64 	%rd27, %rd8, 4;
	shl.b64 	%rd91, %rd8, 3;
	add.s64 	%rd28, %rd26, %rd91;
	add.s64 	%rd92, %rd137, %rd4;
	shl.b64 	%rd93, %rd92, 2;
	mad.lo.s64 	%rd29, %rd8, 12, %rd93;
	mov.u32 	%r93, _ZN3cub18CUB_300001_SM_10006detail9transform4smemE;
	add.s32 	%r94, %r1, %r93;
	mul.lo.s32 	%r95, %r8, %r7;
	mul.lo.s32 	%r96, %r95, %r6;
	shl.b32 	%r97, %r96, 2;
	cvt.u32.u64 	%r98, %rd137;
	shl.b32 	%r99, %r98, 2;
	add.s32 	%r164, %r94, %r99;
	add.s32 	%r167, %r164, %r97;
	shl.b32 	%r15, %r96, 4;
	shl.b32 	%r100, %r96, 3;
	add.s32 	%r166, %r164, %r100;
	mad.lo.s32 	%r165, %r96, 12, %r164;
	cvt.s64.s32 	%rd94, %r1;
	add.s64 	%rd138, %rd66, %rd94;
$L__BB8_14:
	add.s64 	%rd95, %rd138, %rd26;
	// begin inline asm
	cp.async.ca.shared.global [%r164], [%rd95], 4, 4;
	// end inline asm
	add.s64 	%rd99, %rd26, %rd25;
	add.s64 	%rd96, %rd138, %rd99;
	// begin inline asm
	cp.async.ca.shared.global [%r167], [%rd96], 4, 4;
	// end inline asm
	add.s64 	%rd97, %rd138, %rd28;
	// begin inline asm
	cp.async.ca.shared.global [%r166], [%rd97], 4, 4;
	// end inline asm
	add.s64 	%rd98, %rd138, %rd29;
	// begin inline asm
	cp.async.ca.shared.global [%r165], [%rd98], 4, 4;
	// end inline asm
	add.s64 	%rd137, %rd137, %rd25;
	add.s64 	%rd138, %rd138, %rd27;
	add.s32 	%r167, %r167, %r15;
	add.s32 	%r166, %r166, %r15;
	add.s32 	%r165, %r165, %r15;
	add.s32 	%r164, %r164, %r15;
	setp.lt.u64 	%p10, %rd137, %rd6;
	@%p10 bra 	$L__BB8_14;
$L__BB8_15:
	setp.le.u64 	%p11, %rd6, %rd144;
	// begin inline asm
	cp.async.commit_group;
	// end inline asm
	cvt.s64.s32 	%rd35, %r2;
	@%p11 bra 	$L__BB8_25;
	cvt.u32.u64 	%r105, %rd144;
	cvt.u64.u32 	%rd36, %r9;
	add.s32 	%r106, %r105, %r9;
	cvt.u64.u32 	%rd100, %r106;
	max.u64 	%rd101, %rd6, %rd100;
	setp.gt.u64 	%p12, %rd6, %rd100;
	selp.u64 	%rd37, 1, 0, %p12;
	add.s64 	%rd102, %rd37, %rd100;
	sub.s64 	%rd38, %rd101, %rd102;
	and.b64  	%rd103, %rd38, -4294967296;
	setp.ne.s64 	%p13, %rd103, 0;
	@%p13 bra 	$L__BB8_18;
	cvt.u32.u64 	%r107, %rd36;
	cvt.u32.u64 	%r108, %rd38;
	div.u32 	%r109, %r108, %r107;
	cvt.u64.u32 	%rd140, %r109;
	bra.uni 	$L__BB8_19;
$L__BB8_18:
	div.u64 	%rd140, %rd38, %rd36;
$L__BB8_19:
	add.s64 	%rd42, %rd140, %rd37;
	and.b64  	%rd104, %rd42, 3;
	setp.eq.s64 	%p14, %rd104, 3;
	@%p14 bra 	$L__BB8_22;
	shl.b64 	%rd105, %rd4, 2;
	shl.b64 	%rd106, %rd144, 2;
	add.s64 	%rd107, %rd105, %rd106;
	add.s64 	%rd108, %rd107, %rd35;
	add.s64 	%rd142, %rd68, %rd108;
	shl.b64 	%rd44, %rd36, 2;
	mov.u32 	%r111, _ZN3cub18CUB_300001_SM_10006detail9transform4smemE;
	add.s32 	%r112, %r2, %r111;
	add.s32 	%r113, %r112, %r5;
	shl.b32 	%r114, %r105, 2;
	add.s32 	%r168, %r113, %r114;
	mul.lo.s32 	%r115, %r8, %r7;
	mul.lo.s32 	%r116, %r115, %r6;
	shl.b32 	%r28, %r116, 2;
	add.s64 	%rd109, %rd42, 1;
	and.b64  	%rd110, %rd109, 3;
	neg.s64 	%rd141, %rd110;
$L__BB8_21:
	.pragma "nounroll";
	add.s32 	%r117, %r168, 128;
	// begin inline asm
	cp.async.ca.shared.global [%r117], [%rd142], 4, 4;
	// end inline asm
	add.s64 	%rd144, %rd144, %rd36;
	add.s64 	%rd142, %rd142, %rd44;
	add.s32 	%r168, %r168, %r28;
	add.s64 	%rd141, %rd141, 1;
	setp.ne.s64 	%p15, %rd141, 0;
	@%p15 bra 	$L__BB8_21;
$L__BB8_22:
	setp.lt.u64 	%p16, %rd42, 3;
	@%p16 bra 	$L__BB8_25;
	shl.b64 	%rd53, %rd36, 2;
	shl.b64 	%rd112, %rd4, 2;
	shl.b64 	%rd113, %rd144, 2;
	add.s64 	%rd54, %rd112, %rd113;
	add.s64 	%rd55, %rd54, %rd53;
	shl.b64 	%rd56, %rd36, 4;
	shl.b64 	%rd114, %rd36, 3;
	add.s64 	%rd57, %rd54, %rd114;
	add.s64 	%rd115, %rd144, %rd4;
	shl.b64 	%rd116, %rd115, 2;
	mad.lo.s64 	%rd58, %rd36, 12, %rd116;
	mov.u32 	%r118, _ZN3cub18CUB_300001_SM_10006detail9transform4smemE;
	add.s32 	%r119, %r2, %r118;
	mul.lo.s32 	%r120, %r8, %r7;
	mul.lo.s32 	%r121, %r120, %r6;
	shl.b32 	%r122, %r121, 2;
	cvt.u32.u64 	%r123, %rd144;
	shl.b32 	%r124, %r123, 2;
	add.s32 	%r125, %r119, %r5;
	add.s32 	%r169, %r125, %r124;
	add.s32 	%r172, %r169, %r122;
	shl.b32 	%r32, %r121, 4;
	shl.b32 	%r126, %r121, 3;
	add.s32 	%r171, %r169, %r126;
	mad.lo.s32 	%r170, %r121, 12, %r169;
	add.s64 	%rd145, %rd68, %rd35;
$L__BB8_24:
	add.s64 	%rd117, %rd145, %rd54;
	add.s32 	%r127, %r169, 128;
	// begin inline asm
	cp.async.ca.shared.global [%r127], [%rd117], 4, 4;
	// end inline asm
	add.s64 	%rd118, %rd145, %rd55;
	add.s32 	%r128, %r172, 128;
	// begin inline asm
	cp.async.ca.shared.global [%r128], [%rd118], 4, 4;
	// end inline asm
	add.s64 	%rd119, %rd145, %rd57;
	add.s32 	%r129, %r171, 128;
	// begin inline asm
	cp.async.ca.shared.global [%r129], [%rd119], 4, 4;
	// end inline asm
	add.s64 	%rd120, %rd145, %rd58;
	add.s32 	%r130, %r170, 128;
	// begin inline asm
	cp.async.ca.shared.global [%r130], [%rd120], 4, 4;
	// end inline asm
	add.s64 	%rd144, %rd144, %rd53;
	add.s64 	%rd145, %rd145, %rd56;
	add.s32 	%r172, %r172, %r32;
	add.s32 	%r171, %r171, %r32;
	add.s32 	%r170, %r170, %r32;
	add.s32 	%r169, %r169, %r32;
	setp.lt.u64 	%p17, %rd144, %rd6;
	@%p17 bra 	$L__BB8_24;
$L__BB8_25:
	// begin inline asm
	cp.async.commit_group;
	// end inline asm
	// begin inline asm
	cp.async.wait_group 0;
	// end inline asm
	barrier.sync 	0;
$L__BB8_26:
	setp.eq.s32 	%p22, %r3, %r4;
	@%p22 bra 	$L__BB8_32;
	setp.lt.s32 	%p23, %r68, 1;
	@%p23 bra 	$L__BB8_35;
	mov.u32 	%r177, %tid.x;
	neg.s32 	%r180, %r68;
	add.s32 	%r151, %r2, %r5;
	shl.b32 	%r152, %r177, 2;
	add.s32 	%r153, %r151, %r152;
	mov.u32 	%r154, _ZN3cub18CUB_300001_SM_10006detail9transform4smemE;
	add.s32 	%r155, %r153, %r154;
	add.s32 	%r179, %r155, 128;
	add.s32 	%r156, %r1, %r152;
	add.s32 	%r178, %r154, %r156;
	shl.b64 	%rd127, %rd4, 2;
	add.s64 	%rd64, %rd1, %rd127;
$L__BB8_29:
	.pragma "nounroll";
	setp.ge.s32 	%p24, %r177, %r4;
	@%p24 bra 	$L__BB8_31;
	ld.shared.f32 	%f1, [%r178];
	ld.shared.f32 	%f2, [%r179];
	mul.f32 	%f3, %f1, %f2;
	mul.wide.s32 	%rd128, %r177, 4;
	add.s64 	%rd129, %rd64, %rd128;
	st.global.f32 	[%rd129], %f3;
$L__BB8_31:
	add.s32 	%r180, %r180, 1;
	setp.ne.s32 	%p25, %r180, 0;
	add.s32 	%r179, %r179, 512;
	add.s32 	%r178, %r178, 512;
	add.s32 	%r177, %r177, 128;
	@%p25 bra 	$L__BB8_29;
	bra.uni 	$L__BB8_35;
$L__BB8_32:
	setp.lt.s32 	%p26, %r68, 1;
	@%p26 bra 	$L__BB8_35;
	mov.u32 	%r173, %tid.x;
	neg.s32 	%r176, %r68;
	add.s32 	%r157, %r2, %r5;
	shl.b32 	%r158, %r173, 2;
	add.s32 	%r159, %r157, %r158;
	mov.u32 	%r160, _ZN3cub18CUB_300001_SM_10006detail9transform4smemE;
	add.s32 	%r161, %r159, %r160;
	add.s32 	%r175, %r161, 128;
	add.s32 	%r162, %r1, %r158;
	add.s32 	%r174, %r160, %r162;
	shl.b64 	%rd130, %rd4, 2;
	add.s64 	%rd65, %rd1, %rd130;
$L__BB8_34:
	.pragma "nounroll";
	mul.wide.s32 	%rd131, %r173, 4;
	add.s64 	%rd132, %rd65, %rd131;
	ld.shared.f32 	%f4, [%r174];
	ld.shared.f32 	%f5, [%r175];
	mul.f32 	%f6, %f4, %f5;
	st.global.f32 	[%rd132], %f6;
	add.s32 	%r176, %r176, 1;
	setp.eq.s32 	%p27, %r176, 0;
	add.s32 	%r175, %r175, 512;
	add.s32 	%r174, %r174, 512;
	add.s32 	%r173, %r173, 128;
	@%p27 bra 	$L__BB8_35;
	bra.uni 	$L__BB8_34;
$L__BB8_35:
	ret;

}
	// .globl	_ZN3cub18CUB_300001_SM_10006detail9transform16transform_kernelINS2_10policy_hubILb0EN4cuda3std3__45tupleIJN6thrust24THRUST_300001_SM_1000_NS6detail15normal_iteratorINSA_10device_ptrIfEEEESF_EEEE10policy1000EiNS7_4plusIfEESF_JPfSL_EEEvT0_iT1_T2_DpNS2_10kernel_argIT3_EE
.visible .entry _ZN3cub18CUB_300001_SM_10006detail9transform16transform_kernelINS2_10policy_hubILb0EN4cuda3std3__45tupleIJN6thrust24THRUST_300001_SM_1000_NS6detail15normal_iteratorINSA_10device_ptrIfEEEESF_EEEE10policy1000EiNS7_4plusIfEESF_JPfSL_EEEvT0_iT1_T2_DpNS2_10kernel_argIT3_EE(
	.param .u32 _ZN3cub18CUB_300001_SM_10006detail9transform16transform_kernelINS2_10policy_hubILb0EN4cuda3std3__45tupleIJN6thrust24THRUST_300001_SM_1000_NS6detail15normal_iteratorINSA_10device_ptrIfEEEESF_EEEE10policy1000EiNS7_4plusIfEESF_JPfSL_EEEvT0_iT1_T2_DpNS2_10kernel_argIT3_EE_param_0,
	.param .u32 _ZN3cub18CUB_300001_SM_10006detail9transform16transform_kernelINS2_10policy_hubILb0EN4cuda3std3__45tupleIJN6thrust24THRUST_300001_SM_1000_NS6detail15normal_iteratorINSA_10device_ptrIfEEEESF_EEEE10policy1000EiNS7_4plusIfEESF_JPfSL_EEEvT0_iT1_T2_DpNS2_10kernel_argIT3_EE_param_1,
	.param .align 1 .b8 _ZN3cub18CUB_300001_SM_10006detail9transform16transform_kernelINS2_10policy_hubILb0EN4cuda3std3__45tupleIJN6thrust24THRUST_300001_SM_1000_NS6detail15normal_iteratorINSA_10device_ptrIfEEEESF_EEEE10policy1000EiNS7_4plusIfEESF_JPfSL_EEEvT0_iT1_T2_DpNS2_10kernel_argIT3_EE_param_2[1],
	.param .align 8 .b8 _ZN3cub18CUB_300001_SM_10006detail9transform16transform_kernelINS2_10policy_hubILb0EN4cuda3std3__45tupleIJN6thrust24THRUST_300001_SM_1000_NS6detail15normal_iteratorINSA_10device_ptrIfEEEESF_EEEE10policy1000EiNS7_4plusIfEESF_JPfSL_EEEvT0_iT1_T2_DpNS2_10kernel_argIT3_EE_param_3[8],
	.param .align 8 .b8 _ZN3cub18CUB_300001_SM_10006detail9transform16transform_kernelINS2_10policy_hubILb0EN4cuda3std3__45tupleIJN6thrust24THRUST_300001_SM_1000_NS6detail15normal_iteratorINSA_10device_ptrIfEEEESF_EEEE10policy1000EiNS7_4plusIfEESF_JPfSL_EEEvT0_iT1_T2_DpNS2_10kernel_argIT3_EE_param_4[16],
	.param .align 8 .b8 _ZN3cub18CUB_300001_SM_10006detail9transform16transform_kernelINS2_10policy_hubILb0EN4cuda3std3__45tupleIJN6thrust24THRUST_300001_SM_1000_NS6detail15normal_iteratorINSA_10device_ptrIfEEEESF_EEEE10policy1000EiNS7_4plusIfEESF_JPfSL_EEEvT0_iT1_T2_DpNS2_10kernel_argIT3_EE_param_5[16]
)
.maxntid 128
{
	.reg .pred 	%p<28>;
	.reg .b32 	%r<188>;
	.reg .b32 	%f<7>;
	.reg .b64 	%rd<143>;
	// demoted variable
	.shared .align 8 .u64 _ZZN3cub18CUB_300001_SM_10006detail9transform23transform_kernel_ublkcpINS2_19async_copy_policy_tILi128EEEiN4cuda3std3__44plusIfEEN6thrust24THRUST_300001_SM_1000_NS6detail15normal_iteratorINSC_10device_ptrIfEEEEJffEEEvT0_iT1_T2_DpNS2_16aligned_base_ptrIT3_EEE3bar;
	ld.param.u64 	%rd66, [_ZN3cub18CUB_300001_SM_10006detail9transform16transform_kernelINS2_10policy_hubILb0EN4cuda3std3__45tupleIJN6thrust24THRUST_300001_SM_1000_NS6detail15normal_iteratorINSA_10device_ptrIfEEEESF_EEEE10policy1000EiNS7_4plusIfEESF_JPfSL_EEEvT0_iT1_T2_DpNS2_10kernel_argIT3_EE_param_5];
	ld.param.u64 	%rd64, [_ZN3cub18CUB_300001_SM_10006detail9transform16transform_kernelINS2_10policy_hubILb0EN4cuda3std3__45tupleIJN6thrust24THRUST_300001_SM_1000_NS6detail15normal_iteratorINSA_10device_ptrIfEEEESF_EEEE10policy1000EiNS7_4plusIfEESF_JPfSL_EEEvT0_iT1_T2_DpNS2_10kernel_argIT3_EE_param_4];
	ld.param.u32 	%r71, [_ZN3cub18CUB_300001_SM_10006detail9transform16transform_kernelINS2_10policy_hubILb0EN4cuda3std3__45tupleIJN6thrust24THRUST_300001_SM_1000_NS6detail15normal_iteratorINSA_10device_ptrIfEEEESF_EEEE10policy1000EiNS7_4plusIfEESF_JPfSL_EEEvT0_iT1_T2_DpNS2_10kernel_argIT3_EE_param_0];
	ld.param.u64 	%rd67, [_ZN3cub18CUB_300001_SM_10006detail9transform16transform_kernelINS2_10policy_hubILb0EN4cuda3std3__45tupleIJN6thrust24THRUST_300001_SM_1000_NS6detail15normal_iteratorINSA_10device_ptrIfEEEESF_EEEE10policy1000EiNS7_4plusIfEESF_JPfSL_EEEvT0_iT1_T2_DpNS2_10kernel_argIT3_EE_param_5+8];
	ld.param.u64 	%rd65, [_ZN3cub18CUB_300001_SM_10006detail9transform16transform_kernelINS2_10policy_hubILb0EN4cuda3std3__45tupleIJN6thrust24THRUST_300001_SM_1000_NS6detail15normal_iteratorINSA_10device_ptrIfEEEESF_EEEE10policy1000EiNS7_4plusIfEESF_JPfSL_EEEvT0_iT1_T2_DpNS2_10kernel_argIT3_EE_param_4+8];
	ld.param.u64 	%rd68, [_ZN3cub18CUB_300001_SM_10006detail9transform16transform_kernelINS2_10policy_hubILb0EN4cuda3std3__45tupleIJN6thrust24THRUST_300001_SM_1000_NS6detail15normal_iteratorINSA_10device_ptrIfEEEESF_EEEE10policy1000EiNS7_4plusIfEESF_JPfSL_EEEvT0_iT1_T2_DpNS2_10kernel_argIT3_EE_param_3];
	ld.param.u32 	%r70, [_ZN3cub18CUB_300001_SM_10006detail9transform16transform_kernelINS2_10policy_hubILb0EN4cuda3std3__45tupleIJN6thrust24THRUST_300001_SM_1000_NS6detail15normal_iteratorINSA_10device_ptrIfEEEESF_EEEE10policy1000EiNS7_4plusIfEESF_JPfSL_EEEvT0_iT1_T2_DpNS2_10kernel_argIT3_EE_param_1];
	cvta.to.global.u64 	%rd1, %rd68;
	cvt.u32.u64 	%r1, %rd65;
	cvt.u32.u64 	%r2, %rd67;
	shl.b32 	%r3, %r70, 7;
	mov.u32 	%r72, %ctaid.x;
	mul.lo.s32 	%r4, %r3, %r72;
	sub.s32 	%r5, %r71, %r4;
	min.s32 	%r6, %r3, %r5;
	setp.eq.s32 	%p1, %r72, 0;
	add.s32 	%r74, %r72, 2;
	mov.u32 	%r75, %nctaid.x;
	setp.ge.u32 	%p2, %r74, %r75;
	shl.b32 	%r7, %r70, 9;
	or.pred  	%p3, %p1, %p2;
	@%p3 bra 	$L__BB9_5;
	mov.b32 	%r139, -1;
	// begin inline asm
	{
	 .reg .pred P_OUT; 
	elect.sync _|P_OUT, %r139;
	selp.b32 %r138, 1, 0, P_OUT; 
}
	// end inline asm
	mov.u32 	%r140, %tid.x;
	setp.gt.u32 	%p18, %r140, 31;
	setp.eq.s32 	%p19, %r138, 0;
	or.pred  	%p20, %p18, %p19;
	@%p20 bra 	$L__BB9_3;
	mov.u32 	%r141, _ZZN3cub18CUB_300001_SM_10006detail9transform23transform_kernel_ublkcpINS2_19async_copy_policy_tILi128EEEiN4cuda3std3__44plusIfEEN6thrust24THRUST_300001_SM_1000_NS6detail15normal_iteratorINSC_10device_ptrIfEEEEJffEEEvT0_iT1_T2_DpNS2_16aligned_base_ptrIT3_EEE3bar;
	mov.b32 	%r142, 1;
	// begin inline asm
	mbarrier.init.shared.b64 [%r141], %r142;
	// end inline asm
	// begin inline asm
	fence.proxy.async.shared::cta; // 6.
	// end inline asm
	mul.wide.s32 	%rd120, %r4, 4;
	add.s32 	%r151, %r7, 15;
	add.s32 	%r152, %r151, %r1;
	and.b32  	%r144, %r152, -16;
	cvta.to.global.u64 	%rd121, %rd64;
	add.s64 	%rd117, %rd121, %rd120;
	mov.u32 	%r143, _ZN3cub18CUB_300001_SM_10006detail9transform4smemE;
	// begin inline asm
	cp.async.bulk.shared::cluster.global.mbarrier::complete_tx::bytes [%r143], [%rd117], %r144, [%r141];
	// end inline asm
	add.s32 	%r153, %r151, %r2;
	and.b32  	%r147, %r153, -16;
	add.s32 	%r154, %r143, %r7;
	add.s32 	%r146, %r154, 128;
	cvta.to.global.u64 	%rd122, %rd66;
	add.s64 	%rd118, %rd122, %rd120;
	// begin inline asm
	cp.async.bulk.shared::cluster.global.mbarrier::complete_tx::bytes [%r146], [%rd118], %r147, [%r141];
	// end inline asm
	add.s32 	%r150, %r147, %r144;
	// begin inline asm
	mbarrier.arrive.expect_tx.release.cta.shared::cta.b64 %rd119, [%r141], %r150; // 8. 
	// end inline asm
$L__BB9_3:
	bar.sync 	0;
	mov.u32 	%r156, _ZZN3cub18CUB_300001_SM_10006detail9transform23transform_kernel_ublkcpINS2_19async_copy_policy_tILi128EEEiN4cuda3std3__44plusIfEEN6thrust24THRUST_300001_SM_1000_NS6detail15normal_iteratorINSC_10device_ptrIfEEEEJffEEEvT0_iT1_T2_DpNS2_16aligned_base_ptrIT3_EEE3bar;
$L__BB9_4:
	mov.b32 	%r157, 0;
	// begin inline asm
	{
	 .reg .pred P_OUT; 
	mbarrier.try_wait.parity.shared::cta.b64  P_OUT, [%r156], %r157;                                // 7a. 
	selp.b32 %r155, 1, 0, P_OUT; 
}
	// end inline asm
	setp.eq.s32 	%p21, %r155, 0;
	@%p21 bra 	$L__BB9_4;
	bra.uni 	$L__BB9_26;
$L__BB9_5:
	cvt.s64.s32 	%rd4, %r1;
	cvt.s64.s32 	%rd5, %r4;
	shl.b32 	%r77, %r6, 2;
	cvt.s64.s32 	%rd69, %r77;
	shr.u64 	%rd6, %rd69, 2;
	mov.u32 	%r8, %ntid.x;
	mov.u32 	%r9, %ntid.y;
	mul.lo.s32 	%r78, %r8, %r9;
	mov.u32 	%r10, %ntid.z;
	mul.lo.s32 	%r11, %r78, %r10;
	mov.u32 	%r79, %tid.x;
	mov.u32 	%r80, %tid.y;
	mov.u32 	%r81, %tid.z;
	mad.lo.s32 	%r82, %r81, %r9, %r80;
	mad.lo.s32 	%r83, %r82, %r8, %r79;
	cvt.u64.u32 	%rd140, %r83;
	setp.le.u64 	%p4, %rd6, %rd140;
	@%p4 bra 	$L__BB9_15;
	cvt.u32.u64 	%r84, %rd140;
	cvt.u64.u32 	%rd8, %r11;
	add.s32 	%r85, %r84, %r11;
	cvt.u64.u32 	%rd70, %r85;
	max.u64 	%rd71, %rd6, %rd70;
	setp.gt.u64 	%p5, %rd6, %rd70;
	selp.u64 	%rd9, 1, 0, %p5;
	add.s64 	%rd72, %rd9, %rd70;
	sub.s64 	%rd10, %rd71, %rd72;
	and.b64  	%rd73, %rd10, -4294967296;
	setp.ne.s64 	%p6, %rd73, 0;
	@%p6 bra 	$L__BB9_8;
	cvt.u32.u64 	%r86, %rd8;
	cvt.u32.u64 	%r87, %rd10;
	div.u32 	%r88, %r87, %r86;
	cvt.u64.u32 	%rd129, %r88;
	bra.uni 	$L__BB9_9;
$L__BB9_8:
	div.u64 	%rd129, %rd10, %rd8;
$L__BB9_9:
	add.s64 	%rd14, %rd129, %rd9;
	and.b64  	%rd74, %rd14, 3;
	setp.eq.s64 	%p7, %rd74, 3;
	mov.u64 	%rd133, %rd140;
	@%p7 bra 	$L__BB9_12;
	shl.b64 	%rd75, %rd140, 2;
	shl.b64 	%rd76, %rd5, 2;
	add.s64 	%rd77, %rd75, %rd76;
	add.s64 	%rd78, %rd77, %rd4;
	add.s64 	%rd131, %rd64, %rd78;
	mov.u32 	%r90, _ZN3cub18CUB_300001_SM_10006detail9transform4smemE;
	add.s32 	%r91, %r1, %r90;
	shl.b32 	%r92, %r84, 2;
	add.s32 	%r170, %r91, %r92;
	mul.lo.s32 	%r93, %r10, %r9;
	mul.lo.s32 	%r94, %r93, %r8;
	shl.b32 	%r13, %r94, 2;
	add.s64 	%rd79, %rd14, 1;
	and.b64  	%rd80, %rd79, 3;
	neg.s64 	%rd130, %rd80;
	mov.u64 	%rd133, %rd140;
$L__BB9_11:
	.pragma "nounroll";
	// begin inline asm
	cp.async.ca.shared.global [%r170], [%rd131], 4, 4;
	// end inline asm
	add.s64 	%rd133, %rd133, %rd8;
	shl.b64 	%rd82, %rd8, 2;
	add.s64 	%rd131, %rd131, %rd82;
	add.s32 	%r170, %r170, %r13;
	add.s64 	%rd130, %rd130, 1;
	setp.ne.s64 	%p8, %rd130, 0;
	@%p8 bra 	$L__BB9_11;
$L__BB9_12:
	setp.lt.u64 	%p9, %rd14, 3;
	@%p9 bra 	$L__BB9_15;
	shl.b64 	%rd24, %rd8, 2;
	shl.b64 	%rd83, %rd133, 2;
	shl.b64 	%rd84, %rd5, 2;
	add.s64 	%rd25, %rd83, %rd84;
	shl.b64 	%rd85, %rd8, 3;
	add.s64 	%rd26, %rd25, %rd85;
	add.s64 	%rd86, %rd133, %rd5;
	shl.b64 	%rd87, %rd86, 2;
	mad.lo.s64 	%rd27, %rd8, 12, %rd87;
	cvt.u32.u64 	%r96, %rd65;
	mov.u32 	%r97, _ZN3cub18CUB_300001_SM_10006detail9transform4smemE;
	add.s32 	%r98, %r96, %r97;
	mul.lo.s32 	%r99, %r10, %r9;
	mul.lo.s32 	%r100, %r99, %r8;
	shl.b32 	%r101, %r100, 2;
	cvt.u32.u64 	%r102, %rd133;
	shl.b32 	%r103, %r102, 2;
	add.s32 	%r171, %r98, %r103;
	add.s32 	%r174, %r171, %r101;
	shl.b32 	%r104, %r100, 3;
	add.s32 	%r173, %r171, %r104;
	mad.lo.s32 	%r172, %r100, 12, %r171;
	cvt.s64.s32 	%rd88, %rd65;
	add.s64 	%rd134, %rd64, %rd88;
$L__BB9_14:
	add.s64 	%rd89, %rd134, %rd25;
	// begin inline asm
	cp.async.ca.shared.global [%r171], [%rd89], 4, 4;
	// end inline asm
	add.s64 	%rd93, %rd25, %rd24;
	add.s64 	%rd90, %rd134, %rd93;
	// begin inline asm
	cp.async.ca.shared.global [%r174], [%rd90], 4, 4;
	// end inline asm
	add.s64 	%rd91, %rd134, %rd26;
	// begin inline asm
	cp.async.ca.shared.global [%r173], [%rd91], 4, 4;
	// end inline asm
	add.s64 	%rd92, %rd134, %rd27;
	// begin inline asm
	cp.async.ca.shared.global [%r172], [%rd92], 4, 4;
	// end inline asm
	add.s64 	%rd133, %rd133, %rd24;
	mul.wide.u32 	%rd94, %r11, 16;
	add.s64 	%rd134, %rd134, %rd94;
	mul.lo.s32 	%r109, %r10, %r9;
	mul.lo.s32 	%r110, %r109, %r8;
	shl.b32 	%r111, %r110, 4;
	add.s32 	%r174, %r174, %r111;
	add.s32 	%r173, %r173, %r111;
	add.s32 	%r172, %r172, %r111;
	add.s32 	%r171, %r171, %r111;
	setp.lt.u64 	%p10, %rd133, %rd6;
	@%p10 bra 	$L__BB9_14;
$L__BB9_15:
	setp.le.u64 	%p11, %rd6, %rd140;
	// begin inline asm
	cp.async.commit_group;
	// end inline asm
	cvt.s64.s32 	%rd33, %r2;
	@%p11 bra 	$L__BB9_25;
	cvt.u32.u64 	%r112, %rd140;
	cvt.u64.u32 	%rd34, %r11;
	add.s32 	%r113, %r112, %r11;
	cvt.u64.u32 	%rd95, %r113;
	max.u64 	%rd96, %rd6, %rd95;
	setp.gt.u64 	%p12, %rd6, %rd95;
	selp.u64 	%rd35, 1, 0, %p12;
	add.s64 	%rd97, %rd35, %rd95;
	sub.s64 	%rd36, %rd96, %rd97;
	and.b64  	%rd98, %rd36, -4294967296;
	setp.ne.s64 	%p13, %rd98, 0;
	@%p13 bra 	$L__BB9_18;
	cvt.u32.u64 	%r114, %rd34;
	cvt.u32.u64 	%r115, %rd36;
	div.u32 	%r116, %r115, %r114;
	cvt.u64.u32 	%rd136, %r116;
	bra.uni 	$L__BB9_19;
$L__BB9_18:
	div.u64 	%rd136, %rd36, %rd34;
$L__BB9_19:
	add.s64 	%rd40, %rd136, %rd35;
	and.b64  	%rd99, %rd40, 3;
	setp.eq.s64 	%p14, %rd99, 3;
	@%p14 bra 	$L__BB9_22;
	shl.b64 	%rd100, %rd140, 2;
	shl.b64 	%rd101, %rd5, 2;
	add.s64 	%rd102, %rd100, %rd101;
	add.s64 	%rd103, %rd102, %rd33;
	add.s64 	%rd138, %rd66, %rd103;
	shl.b64 	%rd42, %rd34, 2;
	mov.u32 	%r118, _ZN3cub18CUB_300001_SM_10006detail9transform4smemE;
	add.s32 	%r119, %r2, %r118;
	add.s32 	%r120, %r119, %r7;
	shl.b32 	%r121, %r112, 2;
	add.s32 	%r175, %r120, %r121;
	mul.lo.s32 	%r122, %r10, %r9;
	mul.lo.s32 	%r123, %r122, %r8;
	shl.b32 	%r29, %r123, 2;
	add.s64 	%rd104, %rd40, 1;
	and.b64  	%rd105, %rd104, 3;
	neg.s64 	%rd137, %rd105;
$L__BB9_21:
	.pragma "nounroll";
	add.s32 	%r124, %r175, 128;
	// begin inline asm
	cp.async.ca.shared.global [%r124], [%rd138], 4, 4;
	// end inline asm
	add.s64 	%rd140, %rd140, %rd34;
	add.s64 	%rd138, %rd138, %rd42;
	add.s32 	%r175, %r175, %r29;
	add.s64 	%rd137, %rd137, 1;
	setp.ne.s64 	%p15, %rd137, 0;
	@%p15 bra 	$L__BB9_21;
$L__BB9_22:
	setp.lt.u64 	%p16, %rd40, 3;
	@%p16 bra 	$L__BB9_25;
	shl.b64 	%rd51, %rd34, 2;
	shl.b64 	%rd107, %rd140, 2;
	shl.b64 	%rd108, %rd5, 2;
	add.s64 	%rd52, %rd107, %rd108;
	add.s64 	%rd53, %rd52, %rd51;
	shl.b64 	%rd54, %rd34, 4;
	shl.b64 	%rd109, %rd34, 3;
	add.s64 	%rd55, %rd52, %rd109;
	add.s64 	%rd110, %rd140, %rd5;
	shl.b64 	%rd111, %rd110, 2;
	mad.lo.s64 	%rd56, %rd34, 12, %rd111;
	mov.u32 	%r125, _ZN3cub18CUB_300001_SM_10006detail9transform4smemE;
	add.s32 	%r126, %r2, %r125;
	mul.lo.s32 	%r127, %r10, %r9;
	mul.lo.s32 	%r128, %r127, %r8;
	shl.b32 	%r129, %r128, 2;
	cvt.u32.u64 	%r130, %rd140;
	shl.b32 	%r131, %r130, 2;
	add.s32 	%r132, %r126, %r7;
	add.s32 	%r176, %r132, %r131;
	add.s32 	%r179, %r176, %r129;
	shl.b32 	%r33, %r128, 4;
	shl.b32 	%r133, %r128, 3;
	add.s32 	%r178, %r176, %r133;
	mad.lo.s32 	%r177, %r128, 12, %r176;
	add.s64 	%rd141, %rd66, %rd33;
$L__BB9_24:
	add.s64 	%rd113, %rd141, %rd52;
	add.s32 	%r134, %r176, 128;
	// begin inline asm
	cp.async.ca.shared.global [%r134], [%rd113], 4, 4;
	// end inline asm
	add.s64 	%rd114, %rd141, %rd53;
	add.s32 	%r135, %r179, 128;
	// begin inline asm
	cp.async.ca.shared.global [%r135], [%rd114], 4, 4;
	// end inline asm
	add.s64 	%rd115, %rd141, %rd55;
	add.s32 	%r136, %r178, 128;
	// begin inline asm
	cp.async.ca.shared.global [%r136], [%rd115], 4, 4;
	// end inline asm
	add.s64 	%rd116, %rd141, %rd56;
	add.s32 	%r137, %r177, 128;
	// begin inline asm
	cp.async.ca.shared.global [%r137], [%rd116], 4, 4;
	// end inline asm
	add.s64 	%rd140, %rd140, %rd51;
	add.s64 	%rd141, %rd141, %rd54;
	add.s32 	%r179, %r179, %r33;
	add.s32 	%r178, %r178, %r33;
	add.s32 	%r177, %r177, %r33;
	add.s32 	%r176, %r176, %r33;
	setp.lt.u64 	%p17, %rd140, %rd6;
	@%p17 bra 	$L__BB9_24;
$L__BB9_25:
	// begin inline asm
	cp.async.commit_group;
	// end inline asm
	// begin inline asm
	cp.async.wait_group 0;
	// end inline asm
	barrier.sync 	0;
$L__BB9_26:
	cvt.u32.u64 	%r45, %rd65;
	setp.gt.s32 	%p22, %r3, %r5;
	@%p22 bra 	$L__BB9_30;
	setp.lt.s32 	%p23, %r70, 1;
	@%p23 bra 	$L__BB9_35;
	mov.u32 	%r180, %tid.x;
	neg.s32 	%r183, %r70;
	add.s32 	%r158, %r2, %r7;
	shl.b32 	%r159, %r180, 2;
	add.s32 	%r160, %r158, %r159;
	mov.u32 	%r161, _ZN3cub18CUB_300001_SM_10006detail9transform4smemE;
	add.s32 	%r162, %r160, %r161;
	add.s32 	%r182, %r162, 128;
	add.s32 	%r163, %r45, %r159;
	add.s32 	%r181, %r161, %r163;
	mul.wide.s32 	%rd123, %r4, 4;
	add.s64 	%rd62, %rd1, %rd123;
$L__BB9_29:
	.pragma "nounroll";
	mul.wide.s32 	%rd124, %r180, 4;
	add.s64 	%rd125, %rd62, %rd124;
	ld.shared.f32 	%f1, [%r181];
	ld.shared.f32 	%f2, [%r182];
	add.f32 	%f3, %f1, %f2;
	st.global.f32 	[%rd125], %f3;
	add.s32 	%r183, %r183, 1;
	setp.eq.s32 	%p24, %r183, 0;
	add.s32 	%r182, %r182, 512;
	add.s32 	%r181, %r181, 512;
	add.s32 	%r180, %r180, 128;
	@%p24 bra 	$L__BB9_35;
	bra.uni 	$L__BB9_29;
$L__BB9_30:
	setp.lt.s32 	%p25, %r70, 1;
	@%p25 bra 	$L__BB9_35;
	mov.u32 	%r184, %tid.x;
	neg.s32 	%r187, %r70;
	add.s32 	%r164, %r2, %r7;
	shl.b32 	%r165, %r184, 2;
	add.s32 	%r166, %r164, %r165;
	mov.u32 	%r167, _ZN3cub18CUB_300001_SM_10006detail9transform4smemE;
	add.s32 	%r168, %r166, %r167;
	add.s32 	%r186, %r168, 128;
	add.s32 	%r169, %r45, %r165;
	add.s32 	%r185, %r167, %r169;
	mul.wide.s32 	%rd126, %r4, 4;
	add.s64 	%rd63, %rd1, %rd126;
$L__BB9_32:
	.pragma "nounroll";
	setp.ge.s32 	%p26, %r184, %r6;
	@%p26 bra 	$L__BB9_34;
	ld.shared.f32 	%f4, [%r185];
	ld.shared.f32 	%f5, [%r186];
	add.f32 	%f6, %f4, %f5;
	mul.wide.s32 	%rd127, %r184, 4;
	add.s64 	%rd128, %rd63, %rd127;
	st.global.f32 	[%rd128], %f6;
$L__BB9_34:
	add.s32 	%r187, %r187, 1;
	setp.ne.s32 	%p27, %r187, 0;
	add.s32 	%r186, %r186, 512;
	add.s32 	%r185, %r185, 512;
	add.s32 	%r184, %r184, 128;
	@%p27 bra 	$L__BB9_32;
$L__BB9_35:
	ret;

}
	// .globl	_ZN3cub18CUB_300001_SM_10006detail9transform16transform_kernelINS2_10policy_hubILb0EN4cuda3std3__45tupleIJN6thrust24THRUST_300001_SM_1000_NS6detail15normal_iteratorINSA_10device_ptrIfEEEESF_EEEE10policy1000ElNS7_4plusIfEESF_JPfSL_EEEvT0_iT1_T2_DpNS2_10kernel_argIT3_EE
.visible .entry _ZN3cub18CUB_300001_SM_10006detail9transform16transform_kernelINS2_10policy_hubILb0EN4cuda3std3__45tupleIJN6thrust24THRUST_300001_SM_1000_NS6detail15normal_iteratorINSA_10device_ptrIfEEEESF_EEEE10policy1000ElNS7_4plusIfEESF_JPfSL_EEEvT0_iT1_T2_DpNS2_10kernel_argIT3_EE(
	.param .u64 _ZN3cub18CUB_300001_SM_10006detail9transform16transform_kernelINS2_10policy_hubILb0EN4cuda3std3__45tupleIJN6thrust24THRUST_300001_SM_1000_NS6detail15normal_iteratorINSA_10device_ptrIfEEEESF_EEEE10policy1000ElNS7_4plusIfEESF_JPfSL_EEEvT0_iT1_T2_DpNS2_10kernel_argIT3_EE_param_0,
	.param .u32 _ZN3cub18CUB_300001_SM_10006detail9transform16transform_kernelINS2_10policy_hubILb0EN4cuda3std3__45tupleIJN6thrust24THRUST_300001_SM_1000_NS6detail15normal_iteratorINSA_10device_ptrIfEEEESF_EEEE10policy1000ElNS7_4plusIfEESF_JPfSL_EEEvT0_iT1_T2_DpNS2_10kernel_argIT3_EE_param_1,
	.param .align 1 .b8 _ZN3cub18CUB_300001_SM_10006detail9transform16transform_kernelINS2_10policy_hubILb0EN4cuda3std3__45tupleIJN6thrust24THRUST_300001_SM_1000_NS6detail15normal_iteratorINSA_10device_ptrIfEEEESF_EEEE10policy1000ElNS7_4plusIfEESF_JPfSL_EEEvT0_iT1_T2_DpNS2_10kernel_argIT3_EE_param_2[1],
	.param .align 8 .b8 _ZN3cub18CUB_300001_SM_10006detail9transform16transform_kernelINS2_10policy_hubILb0EN4cuda3std3__45tupleIJN6thrust24THRUST_300001_SM_1000_NS6detail15normal_iteratorINSA_10device_ptrIfEEEESF_EEEE10policy1000ElNS7_4plusIfEESF_JPfSL_EEEvT0_iT1_T2_DpNS2_10kernel_argIT3_EE_param_3[8],
	.param .align 8 .b8 _ZN3cub18CUB_300001_SM_10006detail9transform16transform_kernelINS2_10policy_hubILb0EN4cuda3std3__45tupleIJN6thrust24THRUST_300001_SM_1000_NS6detail15normal_iteratorINSA_10device_ptrIfEEEESF_EEEE10policy1000ElNS7_4plusIfEESF_JPfSL_EEEvT0_iT1_T2_DpNS2_10kernel_argIT3_EE_param_4[16],
	.param .align 8 .b8 _ZN3cub18CUB_300001_SM_10006detail9transform16transform_kernelINS2_10policy_hubILb0EN4cuda3std3__45tupleIJN6thrust24THRUST_300001_SM_1000_NS6detail15normal_iteratorINSA_10device_ptrIfEEEESF_EEEE10policy1000ElNS7_4plusIfEESF_JPfSL_EEEvT0_iT1_T2_DpNS2_10kernel_argIT3_EE_param_5[16]
)
.maxntid 128
{
	.reg .pred 	%p<28>;
	.reg .b32 	%r<181>;
	.reg .b32 	%f<7>;
	.reg .b64 	%rd<147>;
	// demoted variable
	.shared .align 8 .u64 _ZZN3cub18CUB_300001_SM_10006detail9transform23transform_kernel_ublkcpINS2_19async_copy_policy_tILi128EEElN4cuda3std3__44plusIfEEN6thrust24THRUST_300001_SM_1000_NS6detail15normal_iteratorINSC_10device_ptrIfEEEEJffEEEvT0_iT1_T2_DpNS2_16aligned_base_ptrIT3_EEE3bar;
	ld.param.u64 	%rd68, [_ZN3cub18CUB_300001_SM_10006detail9transform16transform_kernelINS2_10policy_hubILb0EN4cuda3std3__45tupleIJN6thrust24THRUST_300001_SM_1000_NS6detail15normal_iteratorINSA_10device_ptrIfEEEESF_EEEE10policy1000ElNS7_4plusIfEESF_JPfSL_EEEvT0_iT1_T2_DpNS2_10kernel_argIT3_EE_param_5];
	ld.param.u64 	%rd66, [_ZN3cub18CUB_300001_SM_10006detail9transform16transform_kernelINS2_10policy_hubILb0EN4cuda3std3__45tupleIJN6thrust24THRUST_300001_SM_1000_NS6detail15normal_iteratorINSA_10device_ptrIfEEEESF_EEEE10policy1000ElNS7_4plusIfEESF_JPfSL_EEEvT0_iT1_T2_DpNS2_10kernel_argIT3_EE_param_4];
	ld.param.u64 	%rd70, [_ZN3cub18CUB_300001_SM_10006detail9transform16transform_kernelINS2_10policy_hubILb0EN4cuda3std3__45tupleIJN6thrust24THRUST_300001_SM_1000_NS6detail15normal_iteratorINSA_10device_ptrIfEEEESF_EEEE10policy1000ElNS7_4plusIfEESF_JPfSL_EEEvT0_iT1_T2_DpNS2_10kernel_argIT3_EE_param_0];
	ld.param.u64 	%rd69, [_ZN3cub18CUB_300001_SM_10006detail9transform16transform_kernelINS2_10policy_hubILb0EN4cuda3std3__45tupleIJN6thrust24THRUST_300001_SM_1000_NS6detail15normal_iteratorINSA_10device_ptrIfEEEESF_EEEE10policy1000ElNS7_4plusIfEESF_JPfSL_EEEvT0_iT1_T2_DpNS2_10kernel_argIT3_EE_param_5+8];
	ld.param.u64 	%rd67, [_ZN3cub18CUB_300001_SM_10006detail9transform16transform_kernelINS2_10policy_hubILb0EN4cuda3std3__45tupleIJN6thrust24THRUST_300001_SM_1000_NS6detail15normal_iteratorINSA_10device_ptrIfEEEESF_EEEE10policy1000ElNS7_4plusIfEESF_JPfSL_EEEvT0_iT1_T2_DpNS2_10kernel_argIT3_EE_param_4+8];
	ld.param.u64 	%rd71, [_ZN3cub18CUB_300001_SM_10006detail9transform16transform_kernelINS2_10policy_hubILb0EN4cuda3std3__45tupleIJN6thrust24THRUST_300001_SM_1000_NS6detail15normal_iteratorINSA_10device_ptrIfEEEESF_EEEE10policy1000ElNS7_4plusIfEESF_JPfSL_EEEvT0_iT1_T2_DpNS2_10kernel_argIT3_EE_param_3];
	ld.param.u32 	%r68, [_ZN3cub18CUB_300001_SM_10006detail9transform16transform_kernelINS2_10policy_hubILb0EN4cuda3std3__45tupleIJN6thrust24THRUST_300001_SM_1000_NS6detail15normal_iteratorINSA_10device_ptrIfEEEESF_EEEE10policy1000ElNS7_4plusIfEESF_JPfSL_EEEvT0_iT1_T2_DpNS2_10kernel_argIT3_EE_param_1];
	cvta.to.global.u64 	%rd1, %rd71;
	cvt.u32.u64 	%r1, %rd67;
	cvt.u32.u64 	%r2, %rd69;
	shl.b32 	%r3, %r68, 7;
	mov.u32 	%r69, %ctaid.x;
	cvt.u64.u32 	%rd72, %r69;
	cvt.s64.s32 	%rd73, %r3;
	mul.lo.s64 	%rd4, %rd73, %rd72;
	sub.s64 	%rd74, %rd70, %rd4;
	min.s64 	%rd75, %rd74, %rd73;
	cvt.u32.u64 	%r4, %rd75;
	setp.eq.s32 	%p1, %r69, 0;
	add.s32 	%r71, %r69, 2;
	mov.u32 	%r72, %nctaid.x;
	setp.ge.u32 	%p2, %r71, %r72;
	shl.b32 	%r5, %r68, 9;
	or.pred  	%p3, %p1, %p2;
	@%p3 bra 	$L__BB10_5;
	mov.b32 	%r132, -1;
	// begin inline asm
	{
	 .reg .pred P_OUT; 
	elect.sync _|P_OUT, %r132;
	selp.b32 %r131, 1, 0, P_OUT; 
}
	// end inline asm
	mov.u32 	%r133, %tid.x;
	setp.gt.u32 	%p18, %r133, 31;
	setp.eq.s32 	%p19, %r131, 0;
	or.pred  	%p20, %p18, %p19;
	@%p20 bra 	$L__BB10_3;
	mov.u32 	%r134, _ZZN3cub18CUB_300001_SM_10006detail9transform23transform_kernel_ublkcpINS2_19async_copy_policy_tILi128EEElN4cuda3std3__44plusIfEEN6thrust24THRUST_300001_SM_1000_NS6detail15normal_iteratorINSC_10device_ptrIfEEEEJffEEEvT0_iT1_T2_DpNS2_16aligned_base_ptrIT3_EEE3bar;
	mov.b32 	%r135, 1;
	// begin inline asm
	mbarrier.init.shared.b64 [%r134], %r135;
	// end inline asm
	// begin inline asm
	fence.proxy.async.shared::cta; // 6.
	// end inline asm
	shl.b64 	%rd124, %rd4, 2;
	add.s32 	%r144, %r5, 15;
	add.s32 	%r145, %r144, %r1;
	and.b32  	%r137, %r145, -16;
	cvta.to.global.u64 	%rd125, %rd66;
	add.s64 	%rd121, %rd125, %rd124;
	mov.u32 	%r136, _ZN3cub18CUB_300001_SM_10006detail9transform4smemE;
	// begin inline asm
	cp.async.bulk.shared::cluster.global.mbarrier::complete_tx::bytes [%r136], [%rd121], %r137, [%r134];
	// end inline asm
	add.s32 	%r146, %r144, %r2;
	and.b32  	%r140, %r146, -16;
	add.s32 	%r147, %r136, %r5;
	add.s32 	%r139, %r147, 128;
	cvta.to.global.u64 	%rd126, %rd68;
	add.s64 	%rd122, %rd126, %rd124;
	// begin inline asm
	cp.async.bulk.shared::cluster.global.mbarrier::complete_tx::bytes [%r139], [%rd122], %r140, [%r134];
	// end inline asm
	add.s32 	%r143, %r140, %r137;
	// begin inline asm
	mbarrier.arrive.expect_tx.release.cta.shared::cta.b64 %rd123, [%r134], %r143; // 8. 
	// end inline asm
$L__BB10_3:
	bar.sync 	0;
	mov.u32 	%r149, _ZZN3cub18CUB_300001_SM_10006detail9transform23transform_kernel_ublkcpINS2_19async_copy_policy_tILi128EEElN4cuda3std3__44plusIfEEN6thrust24THRUST_300001_SM_1000_NS6detail15normal_iteratorINSC_10device_ptrIfEEEEJffEEEvT0_iT1_T2_DpNS2_16aligned_base_ptrIT3_EEE3bar;
$L__BB10_4:
	mov.b32 	%r150, 0;
	// begin inline asm
	{
	 .reg .pred P_OUT; 
	mbarrier.try_wait.parity.shared::cta.b64  P_OUT, [%r149], %r150;                                // 7a. 
	selp.b32 %r148, 1, 0, P_OUT; 
}
	// end inline asm
	setp.eq.s32 	%p21, %r148, 0;
	@%p21 bra 	$L__BB10_4;
	bra.uni 	$L__BB10_26;
$L__BB10_5:
	cvt.s64.s32 	%rd5, %r1;
	shl.b32 	%r74, %r4, 2;
	cvt.s64.s32 	%rd76, %r74;
	shr.u64 	%rd6, %rd76, 2;
	mov.u32 	%r6, %ntid.x;
	mov.u32 	%r7, %ntid.y;
	mul.lo.s32 	%r75, %r6, %r7;
	mov.u32 	%r8, %ntid.z;
	mul.lo.s32 	%r9, %r75, %r8;
	mov.u32 	%r76, %tid.x;
	mov.u32 	%r77, %tid.y;
	mov.u32 	%r78, %tid.z;
	mad.lo.s32 	%r79, %r78, %r7, %r77;
	mad.lo.s32 	%r80, %r79, %r6, %r76;
	cvt.u64.u32 	%rd144, %r80;
	setp.le.u64 	%p4, %rd6, %rd144;
	@%p4 bra 	$L__BB10_15;
	cvt.u32.u64 	%r81, %rd144;
	cvt.u64.u32 	%rd8, %r9;
	add.s32 	%r82, %r81, %r9;
	cvt.u64.u32 	%rd77, %r82;
	max.u64 	%rd78, %rd6, %rd77;
	setp.gt.u64 	%p5, %rd6, %rd77;
	selp.u64 	%rd9, 1, 0, %p5;
	add.s64 	%rd79, %rd9, %rd77;
	sub.s64 	%rd10, %rd78, %rd79;
	and.b64  	%rd80, %rd10, -4294967296;
	setp.ne.s64 	%p6, %rd80, 0;
	@%p6 bra 	$L__BB10_8;
	cvt.u32.u64 	%r83, %rd8;
	cvt.u32.u64 	%r84, %rd10;
	div.u32 	%r85, %r84, %r83;
	cvt.u64.u32 	%rd133, %r85;
	bra.uni 	$L__BB10_9;
$L__BB10_8:
	div.u64 	%rd133, %rd10, %rd8;
$L__BB10_9:
	add.s64 	%rd14, %rd133, %rd9;
	and.b64  	%rd81, %rd14, 3;
	setp.eq.s64 	%p7, %rd81, 3;
	mov.u64 	%rd137, %rd144;
	@%p7 bra 	$L__BB10_12;
	shl.b64 	%rd82, %rd4, 2;
	shl.b64 	%rd83, %rd144, 2;
	add.s64 	%rd84, %rd82, %rd83;
	add.s64 	%rd85, %rd84, %rd5;
	add.s64 	%rd135, %rd66, %rd85;
	shl.b64 	%rd16, %rd8, 2;
	mov.u32 	%r87, _ZN3cub18CUB_300001_SM_10006detail9transform4smemE;
	add.s32 	%r88, %r1, %r87;
	shl.b32 	%r89, %r81, 2;
	add.s32 	%r163, %r88, %r89;
	mul.lo.s32 	%r90, %r8, %r7;
	mul.lo.s32 	%r91, %r90, %r6;
	shl.b32 	%r11, %r91, 2;
	add.s64 	%rd86, %rd14, 1;
	and.b64  	%rd87, %rd86, 3;
	neg.s64 	%rd134, %rd87;
	mov.u64 	%rd137, %rd144;
$L__BB10_11:
	.pragma "nounroll";
	// begin inline asm
	cp.async.ca.shared.global [%r163], [%rd135], 4, 4;
	// end inline asm
	add.s64 	%rd137, %rd137, %rd8;
	add.s64 	%rd135, %rd135, %rd16;
	add.s32 	%r163, %r163, %r11;
	add.s64 	%rd134, %rd134, 1;
	setp.ne.s64 	%p8, %rd134, 0;
	@%p8 bra 	$L__BB10_11;
$L__BB10_12:
	setp.lt.u64 	%p9, %rd14, 3;
	@%p9 bra 	$L__BB10_15;
	shl.b64 	%rd25, %rd8, 2;
	shl.b64 	%rd89, %rd4, 2;
	shl.b64 	%rd90, %rd137, 2;
	add.s64 	%rd26, %rd89, %rd90;
	shl.b64 	%rd27, %rd8, 4;
	shl.b64 	%rd91, %rd8, 3;
	add.s64 	%rd28, %rd26, %rd91;
	add.s64 	%rd92, %rd137, %rd4;
	shl.b64 	%rd93, %rd92, 2;
	mad.lo.s64 	%rd29, %rd8, 12, %rd93;
	mov.u32 	%r93, _ZN3cub18CUB_300001_SM_10006detail9transform4smemE;
	add.s32 	%r94, %r1, %r93;
	mul.lo.s32 	%r95, %r8, %r7;
	mul.lo.s32 	%r96, %r95, %r6;
	shl.b32 	%r97, %r96, 2;
	cvt.u32.u64 	%r98, %rd137;
	shl.b32 	%r99, %r98, 2;
	add.s32 	%r164, %r94, %r99;
	add.s32 	%r167, %r164, %r97;
	shl.b32 	%r15, %r96, 4;
	shl.b32 	%r100, %r96, 3;
	add.s32 	%r166, %r164, %r100;
	mad.lo.s32 	%r165, %r96, 12, %r164;
	cvt.s64.s32 	%rd94, %r1;
	add.s64 	%rd138, %rd66, %rd94;
$L__BB10_14:
	add.s64 	%rd95, %rd138, %rd26;
	// begin inline asm
	cp.async.ca.shared.global [%r164], [%rd95], 4, 4;
	// end inline asm
	add.s64 	%rd99, %rd26, %rd25;
	add.s64 	%rd96, %rd138, %rd99;
	// begin inline asm
	cp.async.ca.shared.global [%r167], [%rd96], 4, 4;
	// end inline asm
	add.s64 	%rd97, %rd138, %rd28;
	// begin inline asm
	cp.async.ca.shared.global [%r166], [%rd97], 4, 4;
	// end inline asm
	add.s64 	%rd98, %rd138, %rd29;
	// begin inline asm
	cp.async.ca.shared.global [%r165], [%rd98], 4, 4;
	// end inline asm
	add.s64 	%rd137, %rd137, %rd25;
	add.s64 	%rd138, %rd138, %rd27;
	add.s32 	%r167, %r167, %r15;
	add.s32 	%r166, %r166, %r15;
	add.s32 	%r165, %r165, %r15;
	add.s32 	%r164, %r164, %r15;
	setp.lt.u64 	%p10, %rd137, %rd6;
	@%p10 bra 	$L__BB10_14;
$L__BB10_15:
	setp.le.u64 	%p11, %rd6, %rd144;
	// begin inline asm
	cp.async.commit_group;
	// end inline asm
	cvt.s64.s32 	%rd35, %r2;
	@%p11 bra 	$L__BB10_25;
	cvt.u32.u64 	%r105, %rd144;
	cvt.u64.u32 	%rd36, %r9;
	add.s32 	%r106, %r105, %r9;
	cvt.u64.u32 	%rd100, %r106;
	max.u64 	%rd101, %rd6, %rd100;
	setp.gt.u64 	%p12, %rd6, %rd100;
	selp.u64 	%rd37, 1, 0, %p12;
	add.s64 	%rd102, %rd37, %rd100;
	sub.s64 	%rd38, %rd101, %rd102;
	and.b64  	%rd103, %rd38, -4294967296;
	setp.ne.s64 	%p13, %rd103, 0;
	@%p13 bra 	$L__BB10_18;
	cvt.u32.u64 	%r107, %rd36;
	cvt.u32.u64 	%r108, %rd38;
	div.u32 	%r109, %r108, %r107;
	cvt.u64.u32 	%rd140, %r109;
	bra.uni 	$L__BB10_19;
$L__BB10_18:
	div.u64 	%rd140, %rd38, %rd36;
$L__BB10_19:
	add.s64 	%rd42, %rd140, %rd37;
	and.b64  	%rd104, %rd42, 3;
	setp.eq.s64 	%p14, %rd104, 3;
	@%p14 bra 	$L__BB10_22;
	shl.b64 	%rd105, %rd4, 2;
	shl.b64 	%rd106, %rd144, 2;
	add.s64 	%rd107, %rd105, %rd106;
	add.s64 	%rd108, %rd107, %rd35;
	add.s64 	%rd142, %rd68, %rd108;
	shl.b64 	%rd44, %rd36, 2;
	mov.u32 	%r111, _ZN3cub18CUB_300001_SM_10006detail9transform4smemE;
	add.s32 	%r112, %r2, %r111;
	add.s32 	%r113, %r112, %r5;
	shl.b32 	%r114, %r105, 2;
	add.s32 	%r168, %r113, %r114;
	mul.lo.s32 	%r115, %r8, %r7;
	mul.lo.s32 	%r116, %r115, %r6;
	shl.b32 	%r28, %r116, 2;
	add.s64 	%rd109, %rd42, 1;
	and.b64  	%rd110, %rd109, 3;
	neg.s64 	%rd141, %rd110;
$L__BB10_21:
	.pragma "nounroll";
	add.s32 	%r117, %r168, 128;
	// begin inline asm
	cp.async.ca.shared.global [%r117], [%rd142], 4, 4;
	// end inline asm
	add.s64 	%rd144, %rd144, %rd36;
	add.s64 	%rd142, %rd142, %rd44;
	add.s32 	%r168, %r168, %r28;
	add.s64 	%rd141, %rd141, 1;
	setp.ne.s64 	%p15, %rd141, 0;
	@%p15 bra 	$L__BB10_21;
$L__BB10_22:
	setp.lt.u64 	%p16, %rd42, 3;
	@%p16 bra 	$L__BB10_25;
	shl.b64 	%rd53, %rd36, 2;
	shl.b64 	%rd112, %rd4, 2;
	shl.b64 	%rd113, %rd144, 2;
	add.s64 	%rd54, %rd112, %rd113;
	add.s64 	%rd55, %rd54, %rd53;
	shl.b64 	%rd56, %rd36, 4;
	shl.b64 	%rd114, %rd36, 3;
	add.s64 	%rd57, %rd54, %rd114;
	add.s64 	%rd115, %rd144, %rd4;
	shl.b64 	%rd116, %rd115, 2;
	mad.lo.s64 	%rd58, %rd36, 12, %rd116;
	mov.u32 	%r118, _ZN3cub18CUB_300001_SM_10006detail9transform4smemE;
	add.s32 	%r119, %r2, %r118;
	mul.lo.s32 	%r120, %r8, %r7;
	mul.lo.s32 	%r121, %r120, %r6;
	shl.b32 	%r122, %r121, 2;
	cvt.u32.u64 	%r123, %rd144;
	shl.b32 	%r124, %r123, 2;
	add.s32 	%r125, %r119, %r5;
	add.s32 	%r169, %r125, %r124;
	add.s32 	%r172, %r169, %r122;
	shl.b32 	%r32, %r121, 4;
	shl.b32 	%r126, %r121, 3;
	add.s32 	%r171, %r169, %r126;
	mad.lo.s32 	%r170, %r121, 12, %r169;
	add.s64 	%rd145, %rd68, %rd35;
$L__BB10_24:
	add.s64 	%rd117, %rd145, %rd54;
	add.s32 	%r127, %r169, 128;
	// begin inline asm
	cp.async.ca.shared.global [%r127], [%rd117], 4, 4;
	// end inline asm
	add.s64 	%rd118, %rd145, %rd55;
	add.s32 	%r128, %r172, 128;
	// begin inline asm
	cp.async.ca.shared.global [%r128], [%rd118], 4, 4;
	// end inline asm
	add.s64 	%rd119, %rd145, %rd57;
	add.s32 	%r129, %r171, 128;
	// begin inline asm
	cp.async.ca.shared.global [%r129], [%rd119], 4, 4;
	// end inline asm
	add.s64 	%rd120, %rd145, %rd58;
	add.s32 	%r130, %r170, 128;
	// begin inline asm
	cp.async.ca.shared.global [%r130], [%rd120], 4, 4;
	// end inline asm
	add.s64 	%rd144, %rd144, %rd53;
	add.s64 	%rd145, %rd145, %rd56;
	add.s32 	%r172, %r172, %r32;
	add.s32 	%r171, %r171, %r32;
	add.s32 	%r170, %r170, %r32;
	add.s32 	%r169, %r169, %r32;
	setp.lt.u64 	%p17, %rd144, %rd6;
	@%p17 bra 	$L__BB10_24;
$L__BB10_25:
	// begin inline asm
	cp.async.commit_group;
	// end inline asm
	// begin inline asm
	cp.async.wait_group 0;
	// end inline asm
	barrier.sync 	0;
$L__BB10_26:
	setp.eq.s32 	%p22, %r3, %r4;
	@%p22 bra 	$L__BB10_32;
	setp.lt.s32 	%p23, %r68, 1;
	@%p23 bra 	$L__BB10_35;
	mov.u32 	%r177, %tid.x;
	neg.s32 	%r180, %r68;
	add.s32 	%r151, %r2, %r5;
	shl.b32 	%r152, %r177, 2;
	add.s32 	%r153, %r151, %r152;
	mov.u32 	%r154, _ZN3cub18CUB_300001_SM_10006detail9transform4smemE;
	add.s32 	%r155, %r153, %r154;
	add.s32 	%r179, %r155, 128;
	add.s32 	%r156, %r1, %r152;
	add.s32 	%r178, %r154, %r156;
	shl.b64 	%rd127, %rd4, 2;
	add.s64 	%rd64, %rd1, %rd127;
$L__BB10_29:
	.pragma "nounroll";
	setp.ge.s32 	%p24, %r177, %r4;
	@%p24 bra 	$L__BB10_31;
	ld.shared.f32 	%f1, [%r178];
	ld.shared.f32 	%f2, [%r179];
	add.f32 	%f3, %f1, %f2;
	mul.wide.s32 	%rd128, %r177, 4;
	add.s64 	%rd129, %rd64, %rd128;
	st.global.f32 	[%rd129], %f3;
$L__BB10_31:
	add.s32 	%r180, %r180, 1;
	setp.ne.s32 	%p25, %r180, 0;
	add.s32 	%r179, %r179, 512;
	add.s32 	%r178, %r178, 512;
	add.s32 	%r177, %r177, 128;
	@%p25 bra 	$L__BB10_29;
	bra.uni 	$L__BB10_35;
$L__BB10_32:
	setp.lt.s32 	%p26, %r68, 1;
	@%p26 bra 	$L__BB10_35;
	mov.u32 	%r173, %tid.x;
	neg.s32 	%r176, %r68;
	add.s32 	%r157, %r2, %r5;
	shl.b32 	%r158, %r173, 2;
	add.s32 	%r159, %r157, %r158;
	mov.u32 	%r160, _ZN3cub18CUB_300001_SM_10006detail9transform4smemE;
	add.s32 	%r161, %r159, %r160;
	add.s32 	%r175, %r161, 128;
	add.s32 	%r162, %r1, %r158;
	add.s32 	%r174, %r160, %r162;
	shl.b64 	%rd130, %rd4, 2;
	add.s64 	%rd65, %rd1, %rd130;
$L__BB10_34:
	.pragma "nounroll";
	mul.wide.s32 	%rd131, %r173, 4;
	add.s64 	%rd132, %rd65, %rd131;
	ld.shared.f32 	%f4, [%r174];
	ld.shared.f32 	%f5, [%r175];
	add.f32 	%f6, %f4, %f5;
	st.global.f32 	[%rd132], %f6;
	add.s32 	%r176, %r176, 1;
	setp.eq.s32 	%p27, %r176, 0;
	add.s32 	%r175, %r175, 512;
	add.s32 	%r174, %r174, 512;
	add.s32 	%r173, %r173, 128;
	@%p27 bra 	$L__BB10_35;
	bra.uni 	$L__BB10_34;
$L__BB10_35:
	ret;

}


// ===== COMPILED SASS (sm_100) =====

	.target	sm_100

	.elftype	@"ET_EXEC"


//--------------------- .note.nv.tkinfo           --------------------------
	.section	.note.nv.tkinfo,"",@"SHT_NOTE"
	.sectionflags	@"SHF_NOTE_NV_TKINFO"
	.tkinfo
        /*0018*/ 	.word	0x00000002
        /*0030*/ 	.string	""
        /*0030*/ 	.string	"ptxas"
        /*0030*/ 	.string	"Cuda compilation tools, release 13.0, V13.0.88"
        /*0030*/ 	.string	"Build cuda_13.0.r13.0/compiler.36424714_0"
        /*0030*/ 	.string	"-arch sm_100 -m 64 "



//--------------------- .note.nv.cuinfo           --------------------------
	.section	.note.nv.cuinfo,"",@"SHT_NOTE"
	.sectionflags	@"SHF_NOTE_NV_CUINFO"
        /*0018*/ 	.short	0x0002
        /*001a*/ 	.short	0x0064
        /*001c*/ 	.short	0x0082
	.zero		2


//--------------------- .nv.info                  --------------------------
	.section	.nv.info,"",@"SHT_CUDA_INFO"
	.align	4


	//----- nvinfo : EIATTR_REGCOUNT
	.align		4
        /*0000*/ 	.byte	0x04, 0x2f
        /*0002*/ 	.short	(.L_44 - .L_43)
	.align		4
.L_43:
        /*0004*/ 	.word	index@(_ZN3cub18CUB_300001_SM_10006detail11EmptyKernelIvEEvv)
        /*0008*/ 	.word	0x00000004


	//----- nvinfo : EIATTR_FRAME_SIZE
	.align		4
.L_44:
        /*000c*/ 	.byte	0x04, 0x11
        /*000e*/ 	.short	(.L_46 - .L_45)
	.align		4
.L_45:
        /*0010*/ 	.word	index@(_ZN3cub18CUB_300001_SM_10006detail11EmptyKernelIvEEvv)
        /*0014*/ 	.word	0x00000000


	//----- nvinfo : EIATTR_REGCOUNT
	.align		4
.L_46:
        /*0018*/ 	.byte	0x04, 0x2f
        /*001a*/ 	.short	(.L_48 - .L_47)
	.align		4
.L_47:
        /*001c*/ 	.word	index@(_ZN3cub18CUB_300001_SM_10006detail8for_each13static_kernelINS2_12policy_hub_t12policy_500_tEmN6thrust24THRUST_300001_SM_1000_NS8cuda_cub20__uninitialized_fill7functorINS7_10device_ptrIfEEfEEEEvT0_T1_)
        /*0020*/ 	.word	0x00000008


	//----- nvinfo : EIATTR_FRAME_SIZE
	.align		4
.L_48:
        /*0024*/ 	.byte	0x04, 0x11
        /*0026*/ 	.short	(.L_50 - .L_49)
	.align		4
.L_49:
        /*0028*/ 	.word	index@(_ZN3cub18CUB_300001_SM_10006detail8for_each13static_kernelINS2_12policy_hub_t12policy_500_tEmN6thrust24THRUST_300001_SM_1000_NS8cuda_cub20__uninitialized_fill7functorINS7_10device_ptrIfEEfEEEEvT0_T1_)
        /*002c*/ 	.word	0x00000000


	//----- nvinfo : EIATTR_REGCOUNT
	.align		4
.L_50:
        /*0030*/ 	.byte	0x04, 0x2f
        /*0032*/ 	.short	(.L_52 - .L_51)
	.align		4
.L_51:
        /*0034*/ 	.word	index@(_ZN3cub18CUB_300001_SM_10006detail8for_each13static_kernelINS2_12policy_hub_t12policy_500_tElN6thrust24THRUST_300001_SM_1000_NS8cuda_cub6__fill7functorINS7_6detail15normal_iteratorINS7_10device_ptrIfEEEEfEEEEvT0_T1_)
        /*0038*/ 	.word	0x00000008


	//----- nvinfo : EIATTR_FRAME_SIZE
	.align		4
.L_52:
        /*003c*/ 	.byte	0x04, 0x11
        /*003e*/ 	.short	(.L_54 - .L_53)
	.align		4
.L_53:
        /*0040*/ 	.word	index@(_ZN3cub18CUB_300001_SM_10006detail8for_each13static_kernelINS2_12policy_hub_t12policy_500_tElN6thrust24THRUST_300001_SM_1000_NS8cuda_cub6__fill7functorINS7_6detail15normal_iteratorINS7_10device_ptrIfEEEEfEEEEvT0_T1_)
        /*0044*/ 	.word	0x00000000


	//----- nvinfo : EIATTR_REGCOUNT
	.align		4
.L_54:
        /*0048*/ 	.byte	0x04, 0x2f
        /*004a*/ 	.short	(.L_56 - .L_55)
	.align		4
.L_55:
        /*004c*/ 	.word	index@(_ZN3cub18CUB_300001_SM_10006detail8for_each13static_kernelINS2_12policy_hub_t12policy_500_tElN6thrust24THRUST_300001_SM_1000_NS8cuda_cub10__tabulate7functorINS7_6detail15normal_iteratorINS7_10device_ptrIfEEEENS7_6system6detail7generic6detail22compute_sequence_valueIfvEElEEEEvT0_T1_)
        /*0050*/ 	.word	0x0000000e


	//----- nvinfo : EIATTR_FRAME_SIZE
	.align		4
.L_56:
        /*0054*/ 	.byte	0x04, 0x11
        /*0056*/ 	.short	(.L_58 - .L_57)
	.align		4
.L_57:
        /*0058*/ 	.word	index@(_ZN3cub18CUB_300001_SM_10006detail8for_each13static_kernelINS2_12policy_hub_t12policy_500_tElN6thrust24THRUST_300001_SM_1000_NS8cuda_cub10__tabulate7functorINS7_6detail15normal_iteratorINS7_10device_ptrIfEEEENS7_6system6detail7generic6detail22compute_sequence_valueIfvEElEEEEvT0_T1_)
        /*005c*/ 	.word	0x00000000


	//----- nvinfo : EIATTR_REGCOUNT
	.align		4
.L_58:
        /*0060*/ 	.byte	0x04, 0x2f
        /*0062*/ 	.short	(.L_60 - .L_59)
	.align		4
.L_59:
        /*0064*/ 	.word	index@(_ZN3cub18CUB_300001_SM_10006detail8for_each13static_kernelINS2_12policy_hub_t12policy_500_tElN6thrust24THRUST_300001_SM_1000_NS8cuda_cub6__fill7functorINS7_6detail15normal_iteratorINS7_10device_ptrIfEEEEiEEEEvT0_T1_)
        /*0068*/ 	.word	0x00000008


	//----- nvinfo : EIATTR_FRAME_SIZE
	.align		4
.L_60:
        /*006c*/ 	.byte	0x04, 0x11
        /*006e*/ 	.short	(.L_62 - .L_61)
	.align		4
.L_61:
        /*0070*/ 	.word	index@(_ZN3cub18CUB_300001_SM_10006detail8for_each13static_kernelINS2_12policy_hub_t12policy_500_tElN6thrust24THRUST_300001_SM_1000_NS8cuda_cub6__fill7functorINS7_6detail15normal_iteratorINS7_10device_ptrIfEEEEiEEEEvT0_T1_)
        /*0074*/ 	.word	0x00000000


	//----- nvinfo : EIATTR_REGCOUNT
	.align		4
.L_62:
        /*0078*/ 	.byte	0x04, 0x2f
        /*007a*/ 	.short	(.L_64 - .L_63)
	.align		4
.L_63:
        /*007c*/ 	.word	index@(_ZN3cub18CUB_300001_SM_10006detail9transform16transform_kernelINS2_10policy_hubILb1EN4cuda3std3__45tupleIJN6thrust24THRUST_300001_SM_1000_NS6detail15normal_iteratorINSA_10device_ptrIfEEEESF_EEEE10policy1000Ei13saxpy_functorSF_JPfSK_EEEvT0_iT1_T2_DpNS2_10kernel_argIT3_EE)
        /*0080*/ 	.word	0x0000001e


	//----- nvinfo : EIATTR_FRAME_SIZE
	.align		4
.L_64:
        /*0084*/ 	.byte	0x04, 0x11
        /*0086*/ 	.short	(.L_66 - .L_65)
	.align		4
.L_65:
        /*0088*/ 	.word	index@(_ZN3cub18CUB_300001_SM_10006detail9transform16transform_kernelINS2_10policy_hubILb1EN4cuda3std3__45tupleIJN6thrust24THRUST_300001_SM_1000_NS6detail15normal_iteratorINSA_10device_ptrIfEEEESF_EEEE10policy1000Ei13saxpy_functorSF_JPfSK_EEEvT0_iT1_T2_DpNS2_10kernel_argIT3_EE)
        /*008c*/ 	.word	0x00000000


	//----- nvinfo : EIATTR_REGCOUNT
	.align		4
.L_66:
        /*0090*/ 	.byte	0x04, 0x2f
        /*0092*/ 	.short	(.L_68 - .L_67)
	.align		4
.L_67:
        /*0094*/ 	.word	index@(_ZN3cub18CUB_300001_SM_10006detail9transform16transform_kernelINS2_10policy_hubILb1EN4cuda3std3__45tupleIJN6thrust24THRUST_300001_SM_1000_NS6detail15normal_iteratorINSA_10device_ptrIfEEEESF_EEEE10policy1000El13saxpy_functorSF_JPfSK_EEEvT0_iT1_T2_DpNS2_10kernel_argIT3_EE)
        /*0098*/ 	.word	0x00000020


	//----- nvinfo : EIATTR_FRAME_SIZE
	.align		4
.L_68:
        /*009c*/ 	.byte	0x04, 0x11
        /*009e*/ 	.short	(.L_70 - .L_69)
	.align		4
.L_69:
        /*00a0*/ 	.word	index@(_ZN3cub18CUB_300001_SM_10006detail9transform16transform_kernelINS2_10policy_hubILb1EN4cuda3std3__45tupleIJN6thrust24THRUST_300001_SM_1000_NS6detail15normal_iteratorINSA_10device_ptrIfEEEESF_EEEE10policy1000El13saxpy_functorSF_JPfSK_EEEvT0_iT1_T2_DpNS2_10kernel_argIT3_EE)
        /*00a4*/ 	.word	0x00000000


	//----- nvinfo : EIATTR_REGCOUNT
	.align		4
.L_70:
        /*00a8*/ 	.byte	0x04, 0x2f
        /*00aa*/ 	.short	(.L_72 - .L_71)
	.align		4
.L_71:
        /*00ac*/ 	.word	index@(_ZN3cub18CUB_300001_SM_10006detail9transform16transform_kernelINS2_10policy_hubILb0EN4cuda3std3__45tupleIJN6thrust24THRUST_300001_SM_1000_NS6detail15normal_iteratorINSA_10device_ptrIfEEEESF_EEEE10policy1000EiNS7_10multipliesIfEESF_JPfSL_EEEvT0_iT1_T2_DpNS2_10kernel_argIT3_EE)
        /*00b0*/ 	.word	0x00000020


	//----- nvinfo : EIATTR_FRAME_SIZE
	.align		4
.L_72:
        /*00b4*/ 	.byte	0x04, 0x11
        /*00b6*/ 	.short	(.L_74 - .L_73)
	.align		4
.L_73:
        /*00b8*/ 	.word	index@($__internal_3_$__cuda_sm20_div_u64)
        /*00bc*/ 	.word	0x00000000


	//----- nvinfo : EIATTR_FRAME_SIZE
	.align		4
.L_74:
        /*00c0*/ 	.byte	0x04, 0x11
        /*00c2*/ 	.short	(.L_76 - .L_75)
	.align		4
.L_75:
        /*00c4*/ 	.word	index@(_ZN3cub18CUB_300001_SM_10006detail9transform16transform_kernelINS2_10policy_hubILb0EN4cuda3std3__45tupleIJN6thrust24THRUST_300001_SM_1000_NS6detail15normal_iteratorINSA_10device_ptrIfEEEESF_EEEE10policy1000EiNS7_10multipliesIfEESF_JPfSL_EEEvT0_iT1_T2_DpNS2_10kernel_argIT3_EE)
        /*00c8*/ 	.word	0x00000000


	//----- nvinfo : EIATTR_REGCOUNT
	.align		4
.L_76:
        /*00cc*/ 	.byte	0x04, 0x2f
        /*00ce*/ 	.short	(.L_78 - .L_77)
	.align		4
.L_77:
        /*00d0*/ 	.word	index@(_ZN3cub18CUB_300001_SM_10006detail9transform16transform_kernelINS2_10policy_hubILb0EN4cuda3std3__45tupleIJN6thrust24THRUST_300001_SM_1000_NS6detail15normal_iteratorINSA_10device_ptrIfEEEESF_EEEE10policy1000ElNS7_10multipliesIfEESF_JPfSL_EEEvT0_iT1_T2_DpNS2_10kernel_argIT3_EE)
        /*00d4*/ 	.word	0x00000020


	//----- nvinfo : EIATTR_FRAME_SIZE
	.align		4
.L_78:
        /*00d8*/ 	.byte	0x04, 0x11
        /*00da*/ 	.short	(.L_80 - .L_79)
	.align		4
.L_79:
        /*00dc*/ 	.word	index@($__internal_2_$__cuda_sm20_div_u64)
        /*00e0*/ 	.word	0x00000000


	//----- nvinfo : EIATTR_FRAME_SIZE
	.align		4
.L_80:
        /*00e4*/ 	.byte	0x04, 0x11
        /*00e6*/ 	.short	(.L_82 - .L_81)
	.align		4
.L_81:
        /*00e8*/ 	.word	index@(_ZN3cub18CUB_300001_SM_10006detail9transform16transform_kernelINS2_10policy_hubILb0EN4cuda3std3__45tupleIJN6thrust24THRUST_300001_SM_1000_NS6detail15normal_iteratorINSA_10device_ptrIfEEEESF_EEEE10policy1000ElNS7_10multipliesIfEESF_JPfSL_EEEvT0_iT1_T2_DpNS2_10kernel_argIT3_EE)
        /*00ec*/ 	.word	0x00000000


	//----- nvinfo : EIATTR_REGCOUNT
	.align		4
.L_82:
        /*00f0*/ 	.byte	0x04, 0x2f
        /*00f2*/ 	.short	(.L_84 - .L_83)
	.align		4
.L_83:
        /*00f4*/ 	.word	index@(_ZN3cub18CUB_300001_SM_10006detail9transform16transform_kernelINS2_10policy_hubILb0EN4cuda3std3__45tupleIJN6thrust24THRUST_300001_SM_1000_NS6detail15normal_iteratorINSA_10device_ptrIfEEEESF_EEEE10policy1000EiNS7_4plusIfEESF_JPfSL_EEEvT0_iT1_T2_DpNS2_10kernel_argIT3_EE)
        /*00f8*/ 	.word	0x00000020


	//----- nvinfo : EIATTR_FRAME_SIZE
	.align		4
.L_84:
        /*00fc*/ 	.byte	0x04, 0x11
        /*00fe*/ 	.short	(.L_86 - .L_85)
	.align		4
.L_85:
        /*0100*/ 	.word	index@($__internal_1_$__cuda_sm20_div_u64)
        /*0104*/ 	.word	0x00000000


	//----- nvinfo : EIATTR_FRAME_SIZE
	.align		4
.L_86:
        /*0108*/ 	.byte	0x04, 0x11
        /*010a*/ 	.short	(.L_88 - .L_87)
	.align		4
.L_87:
        /*010c*/ 	.word	index@(_ZN3cub18CUB_300001_SM_10006detail9transform16transform_kernelINS2_10policy_hubILb0EN4cuda3std3__45tupleIJN6thrust24THRUST_300001_SM_1000_NS6detail15normal_iteratorINSA_10device_ptrIfEEEESF_EEEE10policy1000EiNS7_4plusIfEESF_JPfSL_EEEvT0_iT1_T2_DpNS2_10kernel_argIT3_EE)
        /*0110*/ 	.word	0x00000000


	//----- nvinfo : EIATTR_REGCOUNT
	.align		4
.L_88:
        /*0114*/ 	.byte	0x04, 0x2f
        /*0116*/ 	.short	(.L_90 - .L_89)
	.align		4
.L_89:
        /*0118*/ 	.word	index@(_ZN3cub18CUB_300001_SM_10006detail9transform16transform_kernelINS2_10policy_hubILb0EN4cuda3std3__45tupleIJN6thrust24THRUST_300001_SM_1000_NS6detail15normal_iteratorINSA_10device_ptrIfEEEESF_EEEE10policy1000ElNS7_4plusIfEESF_JPfSL_EEEvT0_iT1_T2_DpNS2_10kernel_argIT3_EE)
        /*011c*/ 	.word	0x00000020


	//----- nvinfo : EIATTR_FRAME_SIZE
	.align		4
.L_90:
        /*0120*/ 	.byte	0x04, 0x11
        /*0122*/ 	.short	(.L_92 - .L_91)
	.align		4
.L_91:
        /*0124*/ 	.word	index@($__internal_0_$__cuda_sm20_div_u64)
        /*0128*/ 	.word	0x00000000


	//----- nvinfo : EIATTR_FRAME_SIZE
	.align		4
.L_92:
        /*012c*/ 	.byte	0x04, 0x11
        /*012e*/ 	.short	(.L_94 - .L_93)
	.align		4
.L_93:
        /*0130*/ 	.word	index@(_ZN3cub18CUB_300001_SM_10006detail9transform16transform_kernelINS2_10policy_hubILb0EN4cuda3std3__45tupleIJN6thrust24THRUST_300001_SM_1000_NS6detail15normal_iteratorINSA_10device_ptrIfEEEESF_EEEE10policy1000ElNS7_4plusIfEESF_JPfSL_EEEvT0_iT1_T2_DpNS2_10kernel_argIT3_EE)
        /*0134*/ 	.word	0x00000000


	//----- nvinfo : EIATTR_MIN_STACK_SIZE
	.align		4
.L_94:
        /*0138*/ 	.byte	0x04, 0x12
        /*013a*/ 	.short	(.L_96 - .L_95)
	.align		4
.L_95:
        /*013c*/ 	.word	index@(_ZN3cub18CUB_300001_SM_10006detail9transform16transform_kernelINS2_10policy_hubILb0EN4cuda3std3__45tupleIJN6thrust24THRUST_300001_SM_1000_NS6detail15normal_iteratorINSA_10device_ptrIfEEEESF_EEEE10policy1000ElNS7_4plusIfEESF_JPfSL_EEEvT0_iT1_T2_DpNS2_10kernel_argIT3_EE)
        /*0140*/ 	.word	0x00000000


	//----- nvinfo : EIATTR_MIN_STACK_SIZE
	.align		4
.L_96:
        /*0144*/ 	.byte	0x04, 0x12
        /*0146*/ 	.short	(.L_98 - .L_97)
	.align		4
.L_97:
        /*0148*/ 	.word	index@(_ZN3cub18CUB_300001_SM_10006detail9transform16transform_kernelINS2_10policy_hubILb0EN4cuda3std3__45tupleIJN6thrust24THRUST_300001_SM_1000_NS6detail15normal_iteratorINSA_10device_ptrIfEEEESF_EEEE10policy1000EiNS7_4plusIfEESF_JPfSL_EEEvT0_iT1_T2_DpNS2_10kernel_argIT3_EE)
        /*014c*/ 	.word	0x00000000


	//----- nvinfo : EIATTR_MIN_STACK_SIZE
	.align		4
.L_98:
        /*0150*/ 	.byte	0x04, 0x12
        /*0152*/ 	.short	(.L_100 - .L_99)
	.align		4
.L_99:
        /*0154*/ 	.word	index@(_ZN3cub18CUB_300001_SM_10006detail9transform16transform_kernelINS2_10policy_hubILb0EN4cuda3std3__45tupleIJN6thrust24THRUST_300001_SM_1000_NS6detail15normal_iteratorINSA_10device_ptrIfEEEESF_EEEE10policy1000ElNS7_10multipliesIfEESF_JPfSL_EEEvT0_iT1_T2_DpNS2_10kernel_argIT3_EE)
        /*0158*/ 	.word	0x00000000


	//----- nvinfo : EIATTR_MIN_STACK_SIZE
	.align		4
.L_100:
        /*015c*/ 	.byte	0x04, 0x12
        /*015e*/ 	.short	(.L_102 - .L_101)
	.align		4
.L_101:
        /*0160*/ 	.word	index@(_ZN3cub18CUB_300001_SM_10006detail9transform16transform_kernelINS2_10policy_hubILb0EN4cuda3std3__45tupleIJN6thrust24THRUST_300001_SM_1000_NS6detail15normal_iteratorINSA_10device_ptrIfEEEESF_EEEE10policy1000EiNS7_10multipliesIfEESF_JPfSL_EEEvT0_iT1_T2_DpNS2_10kernel_argIT3_EE)
        /*0164*/ 	.word	0x00000000


	//----- nvinfo : EIATTR_MIN_STACK_SIZE
	.align		4
.L_102:
        /*0168*/ 	.byte	0x04, 0x12
        /*016a*/ 	.short	(.L_104 - .L_103)
	.align		4
.L_103:
        /*016c*/ 	.word	index@(_ZN3cub18CUB_300001_SM_10006detail9transform16transform_kernelINS2_10policy_hubILb1EN4cuda3std3__45tupleIJN6thrust24THRUST_300001_SM_1000_NS6detail15normal_iteratorINSA_10device_ptrIfEEEESF_EEEE10policy1000El13saxpy_functorSF_JPfSK_EEEvT0_iT1_T2_DpNS2_10kernel_argIT3_EE)
        /*0170*/ 	.word	0x00000000


	//----- nvinfo : EIATTR_MIN_STACK_SIZE
	.align		4
.L_104:
        /*0174*/ 	.byte	0x04, 0x12
        /*0176*/ 	.short	(.L_106 - .L_105)
	.align		4
.L_105:
        /*0178*/ 	.word	index@(_ZN3cub18CUB_300001_SM_10006detail9transform16transform_kernelINS2_10policy_hubILb1EN4cuda3std3__45tupleIJN6thrust24THRUST_300001_SM_1000_NS6detail15normal_iteratorINSA_10device_ptrIfEEEESF_EEEE10policy1000Ei13saxpy_functorSF_JPfSK_EEEvT0_iT1_T2_DpNS2_10kernel_argIT3_EE)
        /*017c*/ 	.word	0x00000000


	//----- nvinfo : EIATTR_MIN_STACK_SIZE
	.align		4
.L_106:
        /*0180*/ 	.byte	0x04, 0x12
        /*0182*/ 	.short	(.L_108 - .L_107)
	.align		4
.L_107:
        /*0184*/ 	.word	index@(_ZN3cub18CUB_300001_SM_10006detail8for_each13static_kernelINS2_12policy_hub_t12policy_500_tElN6thrust24THRUST_300001_SM_1000_NS8cuda_cub6__fill7functorINS7_6detail15normal_iteratorINS7_10device_ptrIfEEEEiEEEEvT0_T1_)
        /*0188*/ 	.word	0x00000000


	//----- nvinfo : EIATTR_MIN_STACK_SIZE
	.align		4
.L_108:
        /*018c*/ 	.byte	0x04, 0x12
        /*018e*/ 	.short	(.L_110 - .L_109)
	.align		4
.L_109:
        /*0190*/ 	.word	index@(_ZN3cub18CUB_300001_SM_10006detail8for_each13static_kernelINS2_12policy_hub_t12policy_500_tElN6thrust24THRUST_300001_SM_1000_NS8cuda_cub10__tabulate7functorINS7_6detail15normal_iteratorINS7_10device_ptrIfEEEENS7_6system6detail7generic6detail22compute_sequence_valueIfvEElEEEEvT0_T1_)
        /*0194*/ 	.word	0x00000000


	//----- nvinfo : EIATTR_MIN_STACK_SIZE
	.align		4
.L_110:
        /*0198*/ 	.byte	0x04, 0x12
        /*019a*/ 	.short	(.L_112 - .L_111)
	.align		4
.L_111:
        /*019c*/ 	.word	index@(_ZN3cub18CUB_300001_SM_10006detail8for_each13static_kernelINS2_12policy_hub_t12policy_500_tElN6thrust24THRUST_300001_SM_1000_NS8cuda_cub6__fill7functorINS7_6detail15normal_iteratorINS7_10device_ptrIfEEEEfEEEEvT0_T1_)
        /*01a0*/ 	.word	0x00000000


	//----- nvinfo : EIATTR_MIN_STACK_SIZE
	.align		4
.L_112:
        /*01a4*/ 	.byte	0x04, 0x12
        /*01a6*/ 	.short	(.L_114 - .L_113)
	.align		4
.L_113:
        /*01a8*/ 	.word	index@(_ZN3cub18CUB_300001_SM_10006detail8for_each13static_kernelINS2_12policy_hub_t12policy_500_tEmN6thrust24THRUST_300001_SM_1000_NS8cuda_cub20__uninitialized_fill7functorINS7_10device_ptrIfEEfEEEEvT0_T1_)
        /*01ac*/ 	.word	0x00000000


	//----- nvinfo : EIATTR_MIN_STACK_SIZE
	.align		4
.L_114:
        /*01b0*/ 	.byte	0x04, 0x12
        /*01b2*/ 	.short	(.L_116 - .L_115)
	.align		4
.L_115:
        /*01b4*/ 	.word	index@(_ZN3cub18CUB_300001_SM_10006detail11EmptyKernelIvEEvv)
        /*01b8*/ 	.word	0x00000000
.L_116:


//--------------------- .nv.compat                --------------------------
	.section	.nv.compat,"",@"SHT_CUDA_COMPAT_INFO"
	.align	4
        /*0000*/ 	.byte	0x02, 0x09, 0x00, 0x00, 0x02, 0x02, 0x02, 0x00, 0x02, 0x05, 0x05, 0x00, 0x03, 0x07, 0x01, 0x01
        /*0010*/ 	.byte	0x02, 0x03, 0x00, 0x00, 0x02, 0x06, 0x01, 0x00, 0x04, 0x0b, 0x08, 0x00, 0x09, 0x00, 0x00, 0x00
        /*0020*/ 	.byte	0x00, 0x00, 0x00, 0x00


//--------------------- .nv.info._ZN3cub18CUB_300001_SM_10006detail9transform16transform_kernelINS2_10policy_hubILb0EN4cuda3std3__45tupleIJN6thrust24THRUST_300001_SM_1000_NS6detail15normal_iteratorINSA_10device_ptrIfEEEESF_EEEE10policy1000ElNS7_4plusIfEESF_JPfSL_EEEvT0_iT1_T2_DpNS2_10kernel_argIT3_EE --------------------------
	.section	.nv.info._ZN3cub18CUB_300001_SM_10006detail9transform16transform_kernelINS2_10policy_hubILb0EN4cuda3std3__45tupleIJN6thrust24THRUST_300001_SM_1000_NS6detail15normal_iteratorINSA_10device_ptrIfEEEESF_EEEE10policy1000ElNS7_4plusIfEESF_JPfSL_EEEvT0_iT1_T2_DpNS2_10kernel_argIT3_EE,"",@"SHT_CUDA_INFO"
	.sectionflags	@""
	.align	4


	//----- nvinfo : EIATTR_CUDA_API_VERSION
	.align		4
        /*0000*/ 	.byte	0x04, 0x37
        /*0002*/ 	.short	(.L_118 - .L_117)
.L_117:
        /*0004*/ 	.word	0x00000082


	//----- nvinfo : EIATTR_KPARAM_INFO
	.align		4
.L_118:
        /*0008*/ 	.byte	0x04, 0x17
        /*000a*/ 	.short	(.L_120 - .L_119)
.L_119:
        /*000c*/ 	.word	0x00000000
        /*0010*/ 	.short	0x0005
        /*0012*/ 	.short	0x0028
        /*0014*/ 	.byte	0x00, 0xf0, 0x41, 0x00


	//----- nvinfo : EIATTR_KPARAM_INFO
	.align		4
.L_120:
        /*0018*/ 	.byte	0x04, 0x17
        /*001a*/ 	.short	(.L_122 - .L_121)
.L_121:
        /*001c*/ 	.word	0x00000000
        /*0020*/ 	.short	0x0004
        /*0022*/ 	.short	0x0018
        /*0024*/ 	.byte	0x00, 0xf0, 0x41, 0x00


	//----- nvinfo : EIATTR_KPARAM_INFO
	.align		4
.L_122:
        /*0028*/ 	.byte	0x04, 0x17
        /*002a*/ 	.short	(.L_124 - .L_123)
.L_123:
        /*002c*/ 	.word	0x00000000
        /*0030*/ 	.short	0x0003
        /*0032*/ 	.short	0x0010
        /*0034*/ 	.byte	0x00, 0xf0, 0x21, 0x00


	//----- nvinfo : EIATTR_KPARAM_INFO
	.align		4
.L_124:
        /*0038*/ 	.byte	0x04, 0x17
        /*003a*/ 	.short	(.L_126 - .L_125)
.L_125:
        /*003c*/ 	.word	0x00000000
        /*0040*/ 	.short	0x0002
        /*0042*/ 	.short	0x000c
        /*0044*/ 	.byte	0x00, 0xf0, 0x05, 0x00


	//----- nvinfo : EIATTR_KPARAM_INFO
	.align		4
.L_126:
        /*0048*/ 	.byte	0x04, 0x17
        /*004a*/ 	.short	(.L_128 - .L_127)
.L_127:
        /*004c*/ 	.word	0x00000000
        /*0050*/ 	.short	0x0001
        /*0052*/ 	.short	0x0008
        /*0054*/ 	.byte	0x00, 0xf0, 0x11, 0x00


	//----- nvinfo : EIATTR_KPARAM_INFO
	.align		4
.L_128:
        /*0058*/ 	.byte	0x04, 0x17
        /*005a*/ 	.short	(.L_130 - .L_129)
.L_129:
        /*005c*/ 	.word	0x00000000
        /*0060*/ 	.short	0x0000
        /*0062*/ 	.short	0x0000
        /*0064*/ 	.byte	0x00, 0xf0, 0x21, 0x00


	//----- nvinfo : EIATTR_SPARSE_MMA_MASK
	.align		4
.L_130:
        /*0068*/ 	.byte	0x03, 0x50
        /*006a*/ 	.short	0x0000


	//----- nvinfo : EIATTR_MAXREG_COUNT
	.align		4
        /*006c*/ 	.byte	0x03, 0x1b
        /*006e*/ 	.short	0x00ff


	//----- nvinfo : EIATTR_NUM_BARRIERS
	.align		4
        /*0070*/ 	.byte	0x02, 0x4c
        /*0072*/ 	.byte	0x01
	.zero		1


	//----- nvinfo : EIATTR_MERCURY_ISA_VERSION
	.align		4
        /*0074*/ 	.byte	0x03, 0x5f
        /*0076*/ 	.short	0x0101


	//----- nvinfo : EIATTR_COOP_GROUP_MASK_REGIDS
	.align		4
        /*0078*/ 	.byte	0x04, 0x29
        /*007a*/ 	.short	(.L_132 - .L_131)


	//   ....[0]....
.L_131:
        /*007c*/ 	.word	0xffffffff


	//----- nvinfo : EIATTR_COOP_GROUP_INSTR_OFFSETS
	.align		4
.L_132:
        /*0080*/ 	.byte	0x04, 0x28
        /*0082*/ 	.short	(.L_134 - .L_133)


	//   ....[0]....
.L_133:
        /*0084*/ 	.word	0x000019c0


	//----- nvinfo : EIATTR_VRC_CTA_INIT_COUNT
	.align		4
.L_134:
        /*0088*/ 	.byte	0x02, 0x4a
	.zero		1
	.zero		1


	//----- nvinfo : EIATTR_MBARRIER_INSTR_OFFSETS
	.align		4
        /*008c*/ 	.byte	0x04, 0x39
        /*008e*/ 	.short	(.L_136 - .L_135)


	//   ....[0]....
.L_135:
        /*0090*/ 	.word	0x000002d0
        /*0094*/ 	.word	0x000000ff
        /*0098*/ 	.word	0x00000000
        /*009c*/ 	.short	0x0100
        /*009e*/ 	.byte	0x11
	.zero		1


	//   ....[1]....
        /*00a0*/ 	.word	0x000004a0
        /*00a4*/ 	.word	0x000000ff
        /*00a8*/ 	.word	0x00000000
        /*00ac*/ 	.short	0x010a
        /*00ae*/ 	.byte	0x04
	.zero		1


	//----- nvinfo : EIATTR_NUM_MBARRIERS
	.align		4
.L_136:
        /*00b0*/ 	.byte	0x03, 0x38
        /*00b2*/ 	.short	0x0001


	//----- nvinfo : EIATTR_EXIT_INSTR_OFFSETS
	.align		4
        /*00b4*/ 	.byte	0x04, 0x1c
        /*00b6*/ 	.short	(.L_138 - .L_137)


	//   ....[0]....
.L_137:
        /*00b8*/ 	.word	0x00001a10


	//   ....[1]....
        /*00bc*/ 	.word	0x00001c00


	//   ....[2]....
        /*00c0*/ 	.word	0x00001c30


	//   ....[3]....
        /*00c4*/ 	.word	0x00001dd0


	//----- nvinfo : EIATTR_MAX_THREADS
	.align		4
.L_138:
        /*00c8*/ 	.byte	0x04, 0x05
        /*00ca*/ 	.short	(.L_140 - .L_139)
.L_139:
        /*00cc*/ 	.word	0x00000080
        /*00d0*/ 	.word	0x00000001
        /*00d4*/ 	.word	0x00000001


	//----- nvinfo : EIATTR_CRS_STACK_SIZE
	.align		4
.L_140:
        /*00d8*/ 	.byte	0x04, 0x1e
        /*00da*/ 	.short	(.L_142 - .L_141)
.L_141:
        /*00dc*/ 	.word	0x00000000


	//----- nvinfo : EIATTR_CBANK_PARAM_SIZE
	.align		4
.L_142:
        /*00e0*/ 	.byte	0x03, 0x19
        /*00e2*/ 	.short	0x0038


	//----- nvinfo : EIATTR_PARAM_CBANK
	.align		4
        /*00e4*/ 	.byte	0x04, 0x0a
        /*00e6*/ 	.short	(.L_144 - .L_143)
	.align		4
.L_143:
        /*00e8*/ 	.word	index@(.nv.constant0._ZN3cub18CUB_300001_SM_10006detail9transform16transform_kernelINS2_10policy_hubILb0EN4cuda3std3__45tupleIJN6thrust24THRUST_300001_SM_1000_NS6detail15normal_iteratorINSA_10device_ptrIfEEEESF_EEEE10policy1000ElNS7_4plusIfEESF_JPfSL_EEEvT0_iT1_T2_DpNS2_10kernel_argIT3_EE)
        /*00ec*/ 	.short	0x0380
        /*00ee*/ 	.short	0x0038


	//----- nvinfo : EIATTR_SW_WAR
	.align		4
.L_144:
        /*00f0*/ 	.byte	0x04, 0x36
        /*00f2*/ 	.short	(.L_146 - .L_145)
.L_145:
        /*00f4*/ 	.word	0x00000008
.L_146:


//--------------------- .nv.info._ZN3cub18CUB_300001_SM_10006detail9transform16transform_kernelINS2_10policy_hubILb0EN4cuda3std3__45tupleIJN6thrust24THRUST_300001_SM_1000_NS6detail15normal_iteratorINSA_10device_ptrIfEEEESF_EEEE10policy1000EiNS7_4plusIfEESF_JPfSL_EEEvT0_iT1_T2_DpNS2_10kernel_argIT3_EE --------------------------
	.section	.nv.info._ZN3cub18CUB_300001_SM_10006detail9transform16transform_kernelINS2_10policy_hubILb0EN4cuda3std3__45tupleIJN6thrust24THRUST_300001_SM_1000_NS6detail15normal_iteratorINSA_10device_ptrIfEEEESF_EEEE10policy1000EiNS7_4plusIfEESF_JPfSL_EEEvT0_iT1_T2_DpNS2_10kernel_argIT3_EE,"",@"SHT_CUDA_INFO"
	.sectionflags	@""
	.align	4


	//----- nvinfo : EIATTR_CUDA_API_VERSION
	.align		4
        /*0000*/ 	.byte	0x04, 0x37
        /*0002*/ 	.short	(.L_148 - .L_147)
.L_147:
        /*0004*/ 	.word	0x00000082


	//----- nvinfo : EIATTR_KPARAM_INFO
	.align		4
.L_148:
        /*0008*/ 	.byte	0x04, 0x17
        /*000a*/ 	.short	(.L_150 - .L_149)
.L_149:
        /*000c*/ 	.word	0x00000000
        /*0010*/ 	.short	0x0005
        /*0012*/ 	.short	0x0028
        /*0014*/ 	.byte	0x00, 0xf0, 0x41, 0x00


	//----- nvinfo : EIATTR_KPARAM_INFO
	.align		4
.L_150:
        /*0018*/ 	.byte	0x04, 0x17
        /*001a*/ 	.short	(.L_152 - .L_151)
.L_151:
        /*001c*/ 	.word	0x00000000
        /*0020*/ 	.short	0x0004
        /*0022*/ 	.short	0x0018
        /*0024*/ 	.byte	0x00, 0xf0, 0x41, 0x00


	//----- nvinfo : EIATTR_KPARAM_INFO
	.align		4
.L_152:
        /*0028*/ 	.byte	0x04, 0x17
        /*002a*/ 	.short	(.L_154 - .L_153)
.L_153:
        /*002c*/ 	.word	0x00000000
        /*0030*/ 	.short	0x0003
        /*0032*/ 	.short	0x0010
        /*0034*/ 	.byte	0x00, 0xf0, 0x21, 0x00


	//----- nvinfo : EIATTR_KPARAM_INFO
	.align		4
.L_154:
        /*0038*/ 	.byte	0x04, 0x17
        /*003a*/ 	.short	(.L_156 - .L_155)
.L_155:
        /*003c*/ 	.word	0x00000000
        /*0040*/ 	.short	0x0002
        /*0042*/ 	.short	0x0008
        /*0044*/ 	.byte	0x00, 0xf0, 0x05, 0x00


	//----- nvinfo : EIATTR_KPARAM_INFO
	.align		4
.L_156:
        /*0048*/ 	.byte	0x04, 0x17
        /*004a*/ 	.short	(.L_158 - .L_157)
.L_157:
        /*004c*/ 	.word	0x00000000
        /*0050*/ 	.short	0x0001
        /*0052*/ 	.short	0x0004
        /*0054*/ 	.byte	0x00, 0xf0, 0x11, 0x00


	//----- nvinfo : EIATTR_KPARAM_INFO
	.align		4
.L_158:
        /*0058*/ 	.byte	0x04, 0x17
        /*005a*/ 	.short	(.L_160 - .L_159)
.L_159:
        /*005c*/ 	.word	0x00000000
        /*0060*/ 	.short	0x0000
        /*0062*/ 	.short	0x0000
        /*0064*/ 	.byte	0x00, 0xf0, 0x11, 0x00


	//----- nvinfo : EIATTR_SPARSE_MMA_MASK
	.align		4
.L_160:
        /*0068*/ 	.byte	0x03, 0x50
        /*006a*/ 	.short	0x0000


	//----- nvinfo : EIATTR_MAXREG_COUNT
	.align		4
        /*006c*/ 	.byte	0x03, 0x1b
        /*006e*/ 	.short	0x00ff


	//----- nvinfo : EIATTR_NUM_BARRIERS
	.align		4
        /*0070*/ 	.byte	0x02, 0x4c
        /*0072*/ 	.byte	0x01
	.zero		1


	//----- nvinfo : EIATTR_MERCURY_ISA_VERSION
	.align		4
        /*0074*/ 	.byte	0x03, 0x5f
        /*0076*/ 	.short	0x0101


	//----- nvinfo : EIATTR_COOP_GROUP_MASK_REGIDS
	.align		4
        /*0078*/ 	.byte	0x04, 0x29
        /*007a*/ 	.short	(.L_162 - .L_161)


	//   ....[0]....
.L_161:
        /*007c*/ 	.word	0xffffffff


	//----- nvinfo : EIATTR_COOP_GROUP_INSTR_OFFSETS
	.align		4
.L_162:
        /*0080*/ 	.byte	0x04, 0x28
        /*0082*/ 	.short	(.L_164 - .L_163)


	//   ....[0]....
.L_163:
        /*0084*/ 	.word	0x000019e0


	//----- nvinfo : EIATTR_VRC_CTA_INIT_COUNT
	.align		4
.L_164:
        /*0088*/ 	.byte	0x02, 0x4a
	.zero		1
	.zero		1


	//----- nvinfo : EIATTR_MBARRIER_INSTR_OFFSETS
	.align		4
        /*008c*/ 	.byte	0x04, 0x39
        /*008e*/ 	.short	(.L_166 - .L_165)


	//   ....[0]....
.L_165:
        /*0090*/ 	.word	0x00000270
        /*0094*/ 	.word	0x000000ff
        /*0098*/ 	.word	0x00000000
        /*009c*/ 	.short	0x0100
        /*009e*/ 	.byte	0x0f
	.zero		1


	//   ....[1]....
        /*00a0*/ 	.word	0x00000420
        /*00a4*/ 	.word	0x000000ff
        /*00a8*/ 	.word	0x00000000
        /*00ac*/ 	.short	0x010a
        /*00ae*/ 	.byte	0x04
	.zero		1


	//----- nvinfo : EIATTR_NUM_MBARRIERS
	.align		4
.L_166:
        /*00b0*/ 	.byte	0x03, 0x38
        /*00b2*/ 	.short	0x0001


	//----- nvinfo : EIATTR_EXIT_INSTR_OFFSETS
	.align		4
        /*00b4*/ 	.byte	0x04, 0x1c
        /*00b6*/ 	.short	(.L_168 - .L_167)


	//   ....[0]....
.L_167:
        /*00b8*/ 	.word	0x00001a30


	//   ....[1]....
        /*00bc*/ 	.word	0x00001bc0


	//   ....[2]....
        /*00c0*/ 	.word	0x00001c30


	//   ....[3]....
        /*00c4*/ 	.word	0x00001e10


	//----- nvinfo : EIATTR_MAX_THREADS
	.align		4
.L_168:
        /*00c8*/ 	.byte	0x04, 0x05
        /*00ca*/ 	.short	(.L_170 - .L_169)
.L_169:
        /*00cc*/ 	.word	0x00000080
        /*00d0*/ 	.word	0x00000001
        /*00d4*/ 	.word	0x00000001


	//----- nvinfo : EIATTR_CRS_STACK_SIZE
	.align		4
.L_170:
        /*00d8*/ 	.byte	0x04, 0x1e
        /*00da*/ 	.short	(.L_172 - .L_171)
.L_171:
        /*00dc*/ 	.word	0x00000000


	//----- nvinfo : EIATTR_CBANK_PARAM_SIZE
	.align		4
.L_172:
        /*00e0*/ 	.byte	0x03, 0x19
        /*00e2*/ 	.short	0x0038


	//----- nvinfo : EIATTR_PARAM_CBANK
	.align		4
        /*00e4*/ 	.byte	0x04, 0x0a
        /*00e6*/ 	.short	(.L_174 - .L_173)
	.align		4
.L_173:
        /*00e8*/ 	.word	index@(.nv.constant0._ZN3cub18CUB_300001_SM_10006detail9transform16transform_kernelINS2_10policy_hubILb0EN4cuda3std3__45tupleIJN6thrust24THRUST_300001_SM_1000_NS6detail15normal_iteratorINSA_10device_ptrIfEEEESF_EEEE10policy1000EiNS7_4plusIfEESF_JPfSL_EEEvT0_iT1_T2_DpNS2_10kernel_argIT3_EE)
        /*00ec*/ 	.short	0x0380
        /*00ee*/ 	.short	0x0038


	//----- nvinfo : EIATTR_SW_WAR
	.align		4
.L_174:
        /*00f0*/ 	.byte	0x04, 0x36
        /*00f2*/ 	.short	(.L_176 - .L_175)
.L_175:
        /*00f4*/ 	.word	0x00000008
.L_176:


//--------------------- .nv.info._ZN3cub18CUB_300001_SM_10006detail9transform16transform_kernelINS2_10policy_hubILb0EN4cuda3std3__45tupleIJN6thrust24THRUST_300001_SM_1000_NS6detail15normal_iteratorINSA_10device_ptrIfEEEESF_EEEE10policy1000ElNS7_10multipliesIfEESF_JPfSL_EEEvT0_iT1_T2_DpNS2_10kernel_argIT3_EE --------------------------
	.section	.nv.info._ZN3cub18CUB_300001_SM_10006detail9transform16transform_kernelINS2_10policy_hubILb0EN4cuda3std3__45tupleIJN6thrust24THRUST_300001_SM_1000_NS6detail15normal_iteratorINSA_10device_ptrIfEEEESF_EEEE10policy1000ElNS7_10multipliesIfEESF_JPfSL_EEEvT0_iT1_T2_DpNS2_10kernel_argIT3_EE,"",@"SHT_CUDA_INFO"
	.sectionflags	@""
	.align	4


	//----- nvinfo : EIATTR_CUDA_API_VERSION
	.align		4
        /*0000*/ 	.byte	0x04, 0x37
        /*0002*/ 	.short	(.L_178 - .L_177)
.L_177:
        /*0004*/ 	.word	0x00000082


	//----- nvinfo : EIATTR_KPARAM_INFO
	.align		4
.L_178:
        /*0008*/ 	.byte	0x04, 0x17
        /*000a*/ 	.short	(.L_180 - .L_179)
.L_179:
        /*000c*/ 	.word	0x00000000
        /*0010*/ 	.short	0x0005
        /*0012*/ 	.short	0x0028
        /*0014*/ 	.byte	0x00, 0xf0, 0x41, 0x00


	//----- nvinfo : EIATTR_KPARAM_INFO
	.align		4
.L_180:
        /*0018*/ 	.byte	0x04, 0x17
        /*001a*/ 	.short	(.L_182 - .L_181)
.L_181:
        /*001c*/ 	.word	0x00000000
        /*0020*/ 	.short	0x0004
        /*0022*/ 	.short	0x0018
        /*0024*/ 	.byte	0x00, 0xf0, 0x41, 0x00


	//----- nvinfo : EIATTR_KPARAM_INFO
	.align		4
.L_182:
        /*0028*/ 	.byte	0x04, 0x17
        /*002a*/ 	.short	(.L_184 - .L_183)
.L_183:
        /*002c*/ 	.word	0x00000000
        /*0030*/ 	.short	0x0003
        /*0032*/ 	.short	0x0010
        /*0034*/ 	.byte	0x00, 0xf0, 0x21, 0x00


	//----- nvinfo : EIATTR_KPARAM_INFO
	.align		4
.L_184:
        /*0038*/ 	.byte	0x04, 0x17
        /*003a*/ 	.short	(.L_186 - .L_185)
.L_185:
        /*003c*/ 	.word	0x00000000
        /*0040*/ 	.short	0x0002
        /*0042*/ 	.short	0x000c
        /*0044*/ 	.byte	0x00, 0xf0, 0x05, 0x00


	//----- nvinfo : EIATTR_KPARAM_INFO
	.align		4
.L_186:
        /*0048*/ 	.byte	0x04, 0x17
        /*004a*/ 	.short	(.L_188 - .L_187)
.L_187:
        /*004c*/ 	.word	0x00000000
        /*0050*/ 	.short	0x0001
        /*0052*/ 	.short	0x0008
        /*0054*/ 	.byte	0x00, 0xf0, 0x11, 0x00


	//----- nvinfo : EIATTR_KPARAM_INFO
	.align		4
.L_188:
        /*0058*/ 	.byte	0x04, 0x17
        /*005a*/ 	.short	(.L_190 - .L_189)
.L_189:
        /*005c*/ 	.word	0x00000000
        /*0060*/ 	.short	0x0000
        /*0062*/ 	.short	0x0000
        /*0064*/ 	.byte	0x00, 0xf0, 0x21, 0x00


	//----- nvinfo : EIATTR_SPARSE_MMA_MASK
	.align		4
.L_190:
        /*0068*/ 	.byte	0x03, 0x50
        /*006a*/ 	.short	0x0000


	//----- nvinfo : EIATTR_MAXREG_COUNT
	.align		4
        /*006c*/ 	.byte	0x03, 0x1b
        /*006e*/ 	.short	0x00ff


	//----- nvinfo : EIATTR_NUM_BARRIERS
	.align		4
        /*0070*/ 	.byte	0x02, 0x4c
        /*0072*/ 	.byte	0x01
	.zero		1


	//----- nvinfo : EIATTR_MERCURY_ISA_VERSION
	.align		4
        /*0074*/ 	.byte	0x03, 0x5f
        /*0076*/ 	.short	0x0101


	//----- nvinfo : EIATTR_COOP_GROUP_MASK_REGIDS
	.align		4
        /*0078*/ 	.byte	0x04, 0x29
        /*007a*/ 	.short	(.L_192 - .L_191)


	//   ....[0]....
.L_191:
        /*007c*/ 	.word	0xffffffff


	//----- nvinfo : EIATTR_COOP_GROUP_INSTR_OFFSETS
	.align		4
.L_192:
        /*0080*/ 	.byte	0x04, 0x28
        /*0082*/ 	.short	(.L_194 - .L_193)


	//   ....[0]....
.L_193:
        /*0084*/ 	.word	0x000019c0


	//----- nvinfo : EIATTR_VRC_CTA_INIT_COUNT
	.align		4
.L_194:
        /*0088*/ 	.byte	0x02, 0x4a
	.zero		1
	.zero		1


	//----- nvinfo : EIATTR_MBARRIER_INSTR_OFFSETS
	.align		4
        /*008c*/ 	.byte	0x04, 0x39
        /*008e*/ 	.short	(.L_196 - .L_195)


	//   ....[0]....
.L_195:
        /*0090*/ 	.word	0x000002d0
        /*0094*/ 	.word	0x000000ff
        /*0098*/ 	.word	0x00000000
        /*009c*/ 	.short	0x0100
        /*009e*/ 	.byte	0x11
	.zero		1


	//   ....[1]....
        /*00a0*/ 	.word	0x000004a0
        /*00a4*/ 	.word	0x000000ff
        /*00a8*/ 	.word	0x00000000
        /*00ac*/ 	.short	0x010a
        /*00ae*/ 	.byte	0x04
	.zero		1


	//----- nvinfo : EIATTR_NUM_MBARRIERS
	.align		4
.L_196:
        /*00b0*/ 	.byte	0x03, 0x38
        /*00b2*/ 	.short	0x0001


	//----- nvinfo : EIATTR_EXIT_INSTR_OFFSETS
	.align		4
        /*00b4*/ 	.byte	0x04, 0x1c
        /*00b6*/ 	.short	(.L_198 - .L_197)


	//   ....[0]....
.L_197:
        /*00b8*/ 	.word	0x00001a10


	//   ....[1]....
        /*00bc*/ 	.word	0x00001c00


	//   ....[2]....
        /*00c0*/ 	.word	0x00001c30


	//   ....[3]....
        /*00c4*/ 	.word	0x00001dd0


	//----- nvinfo : EIATTR_MAX_THREADS
	.align		4
.L_198:
        /*00c8*/ 	.byte	0x04, 0x05
        /*00ca*/ 	.short	(.L_200 - .L_199)
.L_199:
        /*00cc*/ 	.word	0x00000080
        /*00d0*/ 	.word	0x00000001
        /*00d4*/ 	.word	0x00000001


	//----- nvinfo : EIATTR_CRS_STACK_SIZE
	.align		4
.L_200:
        /*00d8*/ 	.byte	0x04, 0x1e
        /*00da*/ 	.short	(.L_202 - .L_201)
.L_201:
        /*00dc*/ 	.word	0x00000000


	//----- nvinfo : EIATTR_CBANK_PARAM_SIZE
	.align		4
.L_202:
        /*00e0*/ 	.byte	0x03, 0x19
        /*00e2*/ 	.short	0x0038


	//----- nvinfo : EIATTR_PARAM_CBANK
	.align		4
        /*00e4*/ 	.byte	0x04, 0x0a
        /*00e6*/ 	.short	(.L_204 - .L_203)
	.align		4
.L_203:
        /*00e8*/ 	.word	index@(.nv.constant0._ZN3cub18CUB_300001_SM_10006detail9transform16transform_kernelINS2_10policy_hubILb0EN4cuda3std3__45tupleIJN6thrust24THRUST_300001_SM_1000_NS6detail15normal_iteratorINSA_10device_ptrIfEEEESF_EEEE10policy1000ElNS7_10multipliesIfEESF_JPfSL_EEEvT0_iT1_T2_DpNS2_10kernel_argIT3_EE)
        /*00ec*/ 	.short	0x0380
        /*00ee*/ 	.short	0x0038


	//----- nvinfo : EIATTR_SW_WAR
	.align		4
.L_204:
        /*00f0*/ 	.byte	0x04, 0x36
        /*00f2*/ 	.short	(.L_206 - .L_205)
.L_205:
        /*00f4*/ 	.word	0x00000008
.L_206:


//--------------------- .nv.info._ZN3cub18CUB_300001_SM_10006detail9transform16transform_kernelINS2_10policy_hubILb0EN4cuda3std3__45tupleIJN6thrust24THRUST_300001_SM_1000_NS6detail15normal_iteratorINSA_10device_ptrIfEEEESF_EEEE10policy1000EiNS7_10multipliesIfEESF_JPfSL_EEEvT0_iT1_T2_DpNS2_10kernel_argIT3_EE --------------------------
	.section	.nv.info._ZN3cub18CUB_300001_SM_10006detail9transform16transform_kernelINS2_10policy_hubILb0EN4cuda3std3__45tupleIJN6thrust24THRUST_300001_SM_1000_NS6detail15normal_iteratorINSA_10device_ptrIfEEEESF_EEEE10policy1000EiNS7_10multipliesIfEESF_JPfSL_EEEvT0_iT1_T2_DpNS2_10kernel_argIT3_EE,"",@"SHT_CUDA_INFO"
	.sectionflags	@""
	.align	4


	//----- nvinfo : EIATTR_CUDA_API_VERSION
	.align		4
        /*0000*/ 	.byte	0x04, 0x37
        /*0002*/ 	.short	(.L_208 - .L_207)
.L_207:
        /*0004*/ 	.word	0x00000082


	//----- nvinfo : EIATTR_KPARAM_INFO
	.align		4
.L_208:
        /*0008*/ 	.byte	0x04, 0x17
        /*000a*/ 	.short	(.L_210 - .L_209)
.L_209:
        /*000c*/ 	.word	0x00000000
        /*0010*/ 	.short	0x0005
        /*0012*/ 	.short	0x0028
        /*0014*/ 	.byte	0x00, 0xf0, 0x41, 0x00


	//----- nvinfo : EIATTR_KPARAM_INFO
	.align		4
.L_210:
        /*0018*/ 	.byte	0x04, 0x17
        /*001a*/ 	.short	(.L_212 - .L_211)
.L_211:
        /*001c*/ 	.word	0x00000000
        /*0020*/ 	.short	0x0004
        /*0022*/ 	.short	0x0018
        /*0024*/ 	.byte	0x00, 0xf0, 0x41, 0x00


	//----- nvinfo : EIATTR_KPARAM_INFO
	.align		4
.L_212:
        /*0028*/ 	.byte	0x04, 0x17
        /*002a*/ 	.short	(.L_214 - .L_213)
.L_213:
        /*002c*/ 	.word	0x00000000
        /*0030*/ 	.short	0x0003
        /*0032*/ 	.short	0x0010
        /*0034*/ 	.byte	0x00, 0xf0, 0x21, 0x00


	//----- nvinfo : EIATTR_KPARAM_INFO
	.align		4
.L_214:
        /*0038*/ 	.byte	0x04, 0x17
        /*003a*/ 	.short	(.L_216 - .L_215)
.L_215:
        /*003c*/ 	.word	0x00000000
        /*0040*/ 	.short	0x0002
        /*0042*/ 	.short	0x0008
        /*0044*/ 	.byte	0x00, 0xf0, 0x05, 0x00


	//----- nvinfo : EIATTR_KPARAM_INFO
	.align		4
.L_216:
        /*0048*/ 	.byte	0x04, 0x17
        /*004a*/ 	.short	(.L_218 - .L_217)
.L_217:
        /*004c*/ 	.word	0x00000000
        /*0050*/ 	.short	0x0001
        /*0052*/ 	.short	0x0004
        /*0054*/ 	.byte	0x00, 0xf0, 0x11, 0x00


	//----- nvinfo : EIATTR_KPARAM_INFO
	.align		4
.L_218:
        /*0058*/ 	.byte	0x04, 0x17
        /*005a*/ 	.short	(.L_220 - .L_219)
.L_219:
        /*005c*/ 	.word	0x00000000
        /*0060*/ 	.short	0x0000
        /*0062*/ 	.short	0x0000
        /*0064*/ 	.byte	0x00, 0xf0, 0x11, 0x00


	//----- nvinfo : EIATTR_SPARSE_MMA_MASK
	.align		4
.L_220:
        /*0068*/ 	.byte	0x03, 0x50
        /*006a*/ 	.short	0x0000


	//----- nvinfo : EIATTR_MAXREG_COUNT
	.align		4
        /*006c*/ 	.byte	0x03, 0x1b
        /*006e*/ 	.short	0x00ff


	//----- nvinfo : EIATTR_NUM_BARRIERS
	.align		4
        /*0070*/ 	.byte	0x02, 0x4c
        /*0072*/ 	.byte	0x01
	.zero		1


	//----- nvinfo : EIATTR_MERCURY_ISA_VERSION
	.align		4
        /*0074*/ 	.byte	0x03, 0x5f
        /*0076*/ 	.short	0x0101


	//----- nvinfo : EIATTR_COOP_GROUP_MASK_REGIDS
	.align		4
        /*0078*/ 	.byte	0x04, 0x29
        /*007a*/ 	.short	(.L_222 - .L_221)


	//   ....[0]....
.L_221:
        /*007c*/ 	.word	0xffffffff


	//----- nvinfo : EIATTR_COOP_GROUP_INSTR_OFFSETS
	.align		4
.L_222:
        /*0080*/ 	.byte	0x04, 0x28
        /*0082*/ 	.short	(.L_224 - .L_223)


	//   ....[0]....
.L_223:
        /*0084*/ 	.word	0x000019e0


	//----- nvinfo : EIATTR_VRC_CTA_INIT_COUNT
	.align		4
.L_224:
        /*0088*/ 	.byte	0x02, 0x4a
	.zero		1
	.zero		1


	//----- nvinfo : EIATTR_MBARRIER_INSTR_OFFSETS
	.align		4
        /*008c*/ 	.byte	0x04, 0x39
        /*008e*/ 	.short	(.L_226 - .L_225)


	//   ....[0]....
.L_225:
        /*0090*/ 	.word	0x00000270
        /*0094*/ 	.word	0x000000ff
        /*0098*/ 	.word	0x00000000
        /*009c*/ 	.short	0x0100
        /*009e*/ 	.byte	0x0f
	.zero		1


	//   ....[1]....
        /*00a0*/ 	.word	0x00000420
        /*00a4*/ 	.word	0x000000ff
        /*00a8*/ 	.word	0x00000000
        /*00ac*/ 	.short	0x010a
        /*00ae*/ 	.byte	0x04
	.zero		1


	//----- nvinfo : EIATTR_NUM_MBARRIERS
	.align		4
.L_226:
        /*00b0*/ 	.byte	0x03, 0x38
        /*00b2*/ 	.short	0x0001


	//----- nvinfo : EIATTR_EXIT_INSTR_OFFSETS
	.align		4
        /*00b4*/ 	.byte	0x04, 0x1c
        /*00b6*/ 	.short	(.L_228 - .L_227)


	//   ....[0]....
.L_227:
        /*00b8*/ 	.word	0x00001a30


	//   ....[1]....
        /*00bc*/ 	.word	0x00001bc0


	//   ....[2]....
        /*00c0*/ 	.word	0x00001c30


	//   ....[3]....
        /*00c4*/ 	.word	0x00001e10


	//----- nvinfo : EIATTR_MAX_THREADS
	.align		4
.L_228:
        /*00c8*/ 	.byte	0x04, 0x05
        /*00ca*/ 	.short	(.L_230 - .L_229)
.L_229:
        /*00cc*/ 	.word	0x00000080
        /*00d0*/ 	.word	0x00000001
        /*00d4*/ 	.word	0x00000001


	//----- nvinfo : EIATTR_CRS_STACK_SIZE
	.align		4
.L_230:
        /*00d8*/ 	.byte	0x04, 0x1e
        /*00da*/ 	.short	(.L_232 - .L_231)
.L_231:
        /*00dc*/ 	.word	0x00000000


	//----- nvinfo : EIATTR_CBANK_PARAM_SIZE
	.align		4
.L_232:
        /*00e0*/ 	.byte	0x03, 0x19
        /*00e2*/ 	.short	0x0038


	//----- nvinfo : EIATTR_PARAM_CBANK
	.align		4
        /*00e4*/ 	.byte	0x04, 0x0a
        /*00e6*/ 	.short	(.L_234 - .L_233)
	.align		4
.L_233:
        /*00e8*/ 	.word	index@(.nv.constant0._ZN3cub18CUB_300001_SM_10006detail9transform16transform_kernelINS2_10policy_hubILb0EN4cuda3std3__45tupleIJN6thrust24THRUST_300001_SM_1000_NS6detail15normal_iteratorINSA_10device_ptrIfEEEESF_EEEE10policy1000EiNS7_10multipliesIfEESF_JPfSL_EEEvT0_iT1_T2_DpNS2_10kernel_argIT3_EE)
        /*00ec*/ 	.short	0x0380
        /*00ee*/ 	.short	0x0038


	//----- nvinfo : EIATTR_SW_WAR
	.align		4
.L_234:
        /*00f0*/ 	.byte	0x04, 0x36
        /*00f2*/ 	.short	(.L_236 - .L_235)
.L_235:
        /*00f4*/ 	.word	0x00000008
.L_236:


//--------------------- .nv.info._ZN3cub18CUB_300001_SM_10006detail9transform16transform_kernelINS2_10policy_hubILb1EN4cuda3std3__45tupleIJN6thrust24THRUST_300001_SM_1000_NS6detail15normal_iteratorINSA_10device_ptrIfEEEESF_EEEE10policy1000El13saxpy_functorSF_JPfSK_EEEvT0_iT1_T2_DpNS2_10kernel_argIT3_EE --------------------------
	.section	.nv.info._ZN3cub18CUB_300001_SM_10006detail9transform16transform_kernelINS2_10policy_hubILb1EN4cuda3std3__45tupleIJN6thrust24THRUST_300001_SM_1000_NS6detail15normal_iteratorINSA_10device_ptrIfEEEESF_EEEE10policy1000El13saxpy_functorSF_JPfSK_EEEvT0_iT1_T2_DpNS2_10kernel_argIT3_EE,"",@"SHT_CUDA_INFO"
	.sectionflags	@""
	.align	4


	//----- nvinfo : EIATTR_CUDA_API_VERSION
	.align		4
        /*0000*/ 	.byte	0x04, 0x37
        /*0002*/ 	.short	(.L_238 - .L_237)
.L_237:
        /*0004*/ 	.word	0x00000082


	//----- nvinfo : EIATTR_KPARAM_INFO
	.align		4
.L_238:
        /*0008*/ 	.byte	0x04, 0x17
        /*000a*/ 	.short	(.L_240 - .L_239)
.L_239:
        /*000c*/ 	.word	0x00000000
        /*0010*/ 	.short	0x0005
        /*0012*/ 	.short	0x0028
        /*0014*/ 	.byte	0x00, 0xf0, 0x41, 0x00


	//----- nvinfo : EIATTR_KPARAM_INFO
	.align		4
.L_240:
        /*0018*/ 	.byte	0x04, 0x17
        /*001a*/ 	.short	(.L_242 - .L_241)
.L_241:
        /*001c*/ 	.word	0x00000000
        /*0020*/ 	.short	0x0004
        /*0022*/ 	.short	0x0018
        /*0024*/ 	.byte	0x00, 0xf0, 0x41, 0x00


	//----- nvinfo : EIATTR_KPARAM_INFO
	.align		4
.L_242:
        /*0028*/ 	.byte	0x04, 0x17
        /*002a*/ 	.short	(.L_244 - .L_243)
.L_243:
        /*002c*/ 	.word	0x00000000
        /*0030*/ 	.short	0x0003
        /*0032*/ 	.short	0x0010
        /*0034*/ 	.byte	0x00, 0xf0, 0x21, 0x00


	//----- nvinfo : EIATTR_KPARAM_INFO
	.align		4
.L_244:
        /*0038*/ 	.byte	0x04, 0x17
        /*003a*/ 	.short	(.L_246 - .L_245)
.L_245:
        /*003c*/ 	.word	0x00000000
        /*0040*/ 	.short	0x0002
        /*0042*/ 	.short	0x000c
        /*0044*/ 	.byte	0x00, 0xf0, 0x11, 0x00


	//----- nvinfo : EIATTR_KPARAM_INFO
	.align		4
.L_246:
        /*0048*/ 	.byte	0x04, 0x17
        /*004a*/ 	.short	(.L_248 - .L_247)
.L_247:
        /*004c*/ 	.word	0x00000000
        /*0050*/ 	.short	0x0001
        /*0052*/ 	.short	0x0008
        /*0054*/ 	.byte	0x00, 0xf0, 0x11, 0x00


	//----- nvinfo : EIATTR_KPARAM_INFO
	.align		4
.L_248:
        /*0058*/ 	.byte	0x04, 0x17
        /*005a*/ 	.short	(.L_250 - .L_249)
.L_249:
        /*005c*/ 	.word	0x00000000
        /*0060*/ 	.short	0x0000
        /*0062*/ 	.short	0x0000
        /*0064*/ 	.byte	0x00, 0xf0, 0x21, 0x00


	//----- nvinfo : EIATTR_SPARSE_MMA_MASK
	.align		4
.L_250:
        /*0068*/ 	.byte	0x03, 0x50
        /*006a*/ 	.short	0x0000


	//----- nvinfo : EIATTR_MAXREG_COUNT
	.align		4
        /*006c*/ 	.byte	0x03, 0x1b
        /*006e*/ 	.short	0x00ff


	//----- nvinfo : EIATTR_MERCURY_ISA_VERSION
	.align		4
        /*0070*/ 	.byte	0x03, 0x5f
        /*0072*/ 	.short	0x0101


	//----- nvinfo : EIATTR_VRC_CTA_INIT_COUNT
	.align		4
        /*0074*/ 	.byte	0x02, 0x4a
	.zero		1
	.zero		1


	//----- nvinfo : EIATTR_EXIT_INSTR_OFFSETS
	.align		4
        /*0078*/ 	.byte	0x04, 0x1c
        /*007a*/ 	.short	(.L_252 - .L_251)


	//   ....[0]....
.L_251:
        /*007c*/ 	.word	0x000003e0


	//   ....[1]....
        /*0080*/ 	.word	0x00000c90


	//   ....[2]....
        /*0084*/ 	.word	0x00000f80


	//   ....[3]....
        /*0088*/ 	.word	0x00001120


	//   ....[4]....
        /*008c*/ 	.word	0x00001150


	//   ....[5]....
        /*0090*/ 	.word	0x000011e0


	//   ....[6]....
        /*0094*/ 	.word	0x00001200


	//   ....[7]....
        /*0098*/ 	.word	0x000016d0


	//   ....[8]....
        /*009c*/ 	.word	0x00001930


	//   ....[9]....
        /*00a0*/ 	.word	0x00001a60


	//   ....[10]....
        /*00a4*/ 	.word	0x00001b00


	//----- nvinfo : EIATTR_MAX_THREADS
	.align		4
.L_252:
        /*00a8*/ 	.byte	0x04, 0x05
        /*00aa*/ 	.short	(.L_254 - .L_253)
.L_253:
        /*00ac*/ 	.word	0x00000080
        /*00b0*/ 	.word	0x00000001
        /*00b4*/ 	.word	0x00000001


	//----- nvinfo : EIATTR_CRS_STACK_SIZE
	.align		4
.L_254:
        /*00b8*/ 	.byte	0x04, 0x1e
        /*00ba*/ 	.short	(.L_256 - .L_255)
.L_255:
        /*00bc*/ 	.word	0x00000000


	//----- nvinfo : EIATTR_CBANK_PARAM_SIZE
	.align		4
.L_256:
        /*00c0*/ 	.byte	0x03, 0x19
        /*00c2*/ 	.short	0x0038


	//----- nvinfo : EIATTR_PARAM_CBANK
	.align		4
        /*00c4*/ 	.byte	0x04, 0x0a
        /*00c6*/ 	.short	(.L_258 - .L_257)
	.align		4
.L_257:
        /*00c8*/ 	.word	index@(.nv.constant0._ZN3cub18CUB_300001_SM_10006detail9transform16transform_kernelINS2_10policy_hubILb1EN4cuda3std3__45tupleIJN6thrust24THRUST_300001_SM_1000_NS6detail15normal_iteratorINSA_10device_ptrIfEEEESF_EEEE10policy1000El13saxpy_functorSF_JPfSK_EEEvT0_iT1_T2_DpNS2_10kernel_argIT3_EE)
        /*00cc*/ 	.short	0x0380
        /*00ce*/ 	.short	0x0038


	//----- nvinfo : EIATTR_SW_WAR
	.align		4
.L_258:
        /*00d0*/ 	.byte	0x04, 0x36
        /*00d2*/ 	.short	(.L_260 - .L_259)
.L_259:
        /*00d4*/ 	.word	0x00000008
.L_260:


//--------------------- .nv.info._ZN3cub18CUB_300001_SM_10006detail9transform16transform_kernelINS2_10policy_hubILb1EN4cuda3std3__45tupleIJN6thrust24THRUST_300001_SM_1000_NS6detail15normal_iteratorINSA_10device_ptrIfEEEESF_EEEE10policy1000Ei13saxpy_functorSF_JPfSK_EEEvT0_iT1_T2_DpNS2_10kernel_argIT3_EE --------------------------
	.section	.nv.info._ZN3cub18CUB_300001_SM_10006detail9transform16transform_kernelINS2_10policy_hubILb1EN4cuda3std3__45tupleIJN6thrust24THRUST_300001_SM_1000_NS6detail15normal_iteratorINSA_10device_ptrIfEEEESF_EEEE10policy1000Ei13saxpy_functorSF_JPfSK_EEEvT0_iT1_T2_DpNS2_10kernel_argIT3_EE,"",@"SHT_CUDA_INFO"
	.sectionflags	@""
	.align	4


	//----- nvinfo : EIATTR_CUDA_API_VERSION
	.align		4
        /*0000*/ 	.byte	0x04, 0x37
        /*0002*/ 	.short	(.L_262 - .L_261)
.L_261:
        /*0004*/ 	.word	0x00000082


	//----- nvinfo : EIATTR_KPARAM_INFO
	.align		4
.L_262:
        /*0008*/ 	.byte	0x04, 0x17
        /*000a*/ 	.short	(.L_264 - .L_263)
.L_263:
        /*000c*/ 	.word	0x00000000
        /*0010*/ 	.short	0x0005
        /*0012*/ 	.short	0x0028
        /*0014*/ 	.byte	0x00, 0xf0, 0x41, 0x00


	//----- nvinfo : EIATTR_KPARAM_INFO
	.align		4
.L_264:
        /*0018*/ 	.byte	0x04, 0x17
        /*001a*/ 	.short	(.L_266 - .L_265)
.L_265:
        /*001c*/ 	.word	0x00000000
        /*0020*/ 	.short	0x0004
        /*0022*/ 	.short	0x0018
        /*0024*/ 	.byte	0x00, 0xf0, 0x41, 0x00


	//----- nvinfo : EIATTR_KPARAM_INFO
	.align		4
.L_266:
        /*0028*/ 	.byte	0x04, 0x17
        /*002a*/ 	.short	(.L_268 - .L_267)
.L_267:
        /*002c*/ 	.word	0x00000000
        /*0030*/ 	.short	0x0003
        /*0032*/ 	.short	0x0010
        /*0034*/ 	.byte	0x00, 0xf0, 0x21, 0x00


	//----- nvinfo : EIATTR_KPARAM_INFO
	.align		4
.L_268:
        /*0038*/ 	.byte	0x04, 0x17
        /*003a*/ 	.short	(.L_270 - .L_269)
.L_269:
        /*003c*/ 	.word	0x00000000
        /*0040*/ 	.short	0x0002
        /*0042*/ 	.short	0x0008
        /*0044*/ 	.byte	0x00, 0xf0, 0x11, 0x00


	//----- nvinfo : EIATTR_KPARAM_INFO
	.align		4
.L_270:
        /*0048*/ 	.byte	0x04, 0x17
        /*004a*/ 	.short	(.L_272 - .L_271)
.L_271:
        /*004c*/ 	.word	0x00000000
        /*0050*/ 	.short	0x0001
        /*0052*/ 	.short	0x0004
        /*0054*/ 	.byte	0x00, 0xf0, 0x11, 0x00


	//----- nvinfo : EIATTR_KPARAM_INFO
	.align		4
.L_272:
        /*0058*/ 	.byte	0x04, 0x17
        /*005a*/ 	.short	(.L_274 - .L_273)
.L_273:
        /*005c*/ 	.word	0x00000000
        /*0060*/ 	.short	0x0000
        /*0062*/ 	.short	0x0000
        /*0064*/ 	.byte	0x00, 0xf0, 0x11, 0x00


	//----- nvinfo : EIATTR_SPARSE_MMA_MASK
	.align		4
.L_274:
        /*0068*/ 	.byte	0x03, 0x50
        /*006a*/ 	.short	0x0000


	//----- nvinfo : EIATTR_MAXREG_COUNT
	.align		4
        /*006c*/ 	.byte	0x03, 0x1b
        /*006e*/ 	.short	0x00ff


	//----- nvinfo : EIATTR_MERCURY_ISA_VERSION
	.align		4
        /*0070*/ 	.byte	0x03, 0x5f
        /*0072*/ 	.short	0x0101


	//----- nvinfo : EIATTR_VRC_CTA_INIT_COUNT
	.align		4
        /*0074*/ 	.byte	0x02, 0x4a
	.zero		1
	.zero		1


	//----- nvinfo : EIATTR_EXIT_INSTR_OFFSETS
	.align		4
        /*0078*/ 	.byte	0x04, 0x1c
        /*007a*/ 	.short	(.L_276 - .L_275)


	//   ....[0]....
.L_275:
        /*007c*/ 	.word	0x000002f0


	//   ....[1]....
        /*0080*/ 	.word	0x00000800


	//   ....[2]....
        /*0084*/ 	.word	0x00000a60


	//   ....[3]....
        /*0088*/ 	.word	0x00000ba0


	//   ....[4]....
        /*008c*/ 	.word	0x00000c50


	//   ....[5]....
        /*0090*/ 	.word	0x00000c80


	//   ....[6]....
        /*0094*/ 	.word	0x00001200


	//   ....[7]....
        /*0098*/ 	.word	0x00001530


	//   ....[8]....
        /*009c*/ 	.word	0x000016f0


	//   ....[9]....
        /*00a0*/ 	.word	0x00001720


	//   ....[10]....
        /*00a4*/ 	.word	0x000017c0


	//----- nvinfo : EIATTR_MAX_THREADS
	.align		4
.L_276:
        /*00a8*/ 	.byte	0x04, 0x05
        /*00aa*/ 	.short	(.L_278 - .L_277)
.L_277:
        /*00ac*/ 	.word	0x00000080
        /*00b0*/ 	.word	0x00000001
        /*00b4*/ 	.word	0x00000001


	//----- nvinfo : EIATTR_CRS_STACK_SIZE
	.align		4
.L_278:
        /*00b8*/ 	.byte	0x04, 0x1e
        /*00ba*/ 	.short	(.L_280 - .L_279)
.L_279:
        /*00bc*/ 	.word	0x00000000


	//----- nvinfo : EIATTR_CBANK_PARAM_SIZE
	.align		4
.L_280:
        /*00c0*/ 	.byte	0x03, 0x19
        /*00c2*/ 	.short	0x0038


	//----- nvinfo : EIATTR_PARAM_CBANK
	.align		4
        /*00c4*/ 	.byte	0x04, 0x0a
        /*00c6*/ 	.short	(.L_282 - .L_281)
	.align		4
.L_281:
        /*00c8*/ 	.word	index@(.nv.constant0._ZN3cub18CUB_300001_SM_10006detail9transform16transform_kernelINS2_10policy_hubILb1EN4cuda3std3__45tupleIJN6thrust24THRUST_300001_SM_1000_NS6detail15normal_iteratorINSA_10device_ptrIfEEEESF_EEEE10policy1000Ei13saxpy_functorSF_JPfSK_EEEvT0_iT1_T2_DpNS2_10kernel_argIT3_EE)
        /*00cc*/ 	.short	0x0380
        /*00ce*/ 	.short	0x0038


	//----- nvinfo : EIATTR_SW_WAR
	.align		4
.L_282:
        /*00d0*/ 	.byte	0x04, 0x36
        /*00d2*/ 	.short	(.L_284 - .L_283)
.L_283:
        /*00d4*/ 	.word	0x00000008
.L_284:


//--------------------- .nv.info._ZN3cub18CUB_300001_SM_10006detail8for_each13static_kernelINS2_12policy_hub_t12policy_500_tElN6thrust24THRUST_300001_SM_1000_NS8cuda_cub6__fill7functorINS7_6detail15normal_iteratorINS7_10device_ptrIfEEEEiEEEEvT0_T1_ --------------------------
	.section	.nv.info._ZN3cub18CUB_300001_SM_10006detail8for_each13static_kernelINS2_12policy_hub_t12policy_500_tElN6thrust24THRUST_300001_SM_1000_NS8cuda_cub6__fill7functorINS7_6detail15normal_iteratorINS7_10device_ptrIfEEEEiEEEEvT0_T1_,"",@"SHT_CUDA_INFO"
	.sectionflags	@""
	.align	4


	//----- nvinfo : EIATTR_CUDA_API_VERSION
	.align		4
        /*0000*/ 	.byte	0x04, 0x37
        /*0002*/ 	.short	(.L_286 - .L_285)
.L_285:
        /*0004*/ 	.word	0x00000082


	//----- nvinfo : EIATTR_KPARAM_INFO
	.align		4
.L_286:
        /*0008*/ 	.byte	0x04, 0x17
        /*000a*/ 	.short	(.L_288 - .L_287)
.L_287:
        /*000c*/ 	.word	0x00000000
        /*0010*/ 	.short	0x0001
        /*0012*/ 	.short	0x0008
        /*0014*/ 	.byte	0x00, 0xf0, 0x41, 0x00


	//----- nvinfo : EIATTR_KPARAM_INFO
	.align		4
.L_288:
        /*0018*/ 	.byte	0x04, 0x17
        /*001a*/ 	.short	(.L_290 - .L_289)
.L_289:
        /*001c*/ 	.word	0x00000000
        /*0020*/ 	.short	0x0000
        /*0022*/ 	.short	0x0000
        /*0024*/ 	.byte	0x00, 0xf0, 0x21, 0x00


	//----- nvinfo : EIATTR_SPARSE_MMA_MASK
	.align		4
.L_290:
        /*0028*/ 	.byte	0x03, 0x50
        /*002a*/ 	.short	0x0000


	//----- nvinfo : EIATTR_MAXREG_COUNT
	.align		4
        /*002c*/ 	.byte	0x03, 0x1b
        /*002e*/ 	.short	0x00ff


	//----- nvinfo : EIATTR_MERCURY_ISA_VERSION
	.align		4
        /*0030*/ 	.byte	0x03, 0x5f
        /*0032*/ 	.short	0x0101


	//----- nvinfo : EIATTR_VRC_CTA_INIT_COUNT
	.align		4
        /*0034*/ 	.byte	0x02, 0x4a
	.zero		1
	.zero		1


	//----- nvinfo : EIATTR_EXIT_INSTR_OFFSETS
	.align		4
        /*0038*/ 	.byte	0x04, 0x1c
        /*003a*/ 	.short	(.L_292 - .L_291)


	//   ....[0]....
.L_291:
        /*003c*/ 	.word	0x00000140


	//   ....[1]....
        /*0040*/ 	.word	0x00000260


	//   ....[2]....
        /*0044*/ 	.word	0x00000280


	//----- nvinfo : EIATTR_MAX_THREADS
	.align		4
.L_292:
        /*0048*/ 	.byte	0x04, 0x05
        /*004a*/ 	.short	(.L_294 - .L_293)
.L_293:
        /*004c*/ 	.word	0x00000100
        /*0050*/ 	.word	0x00000001
        /*0054*/ 	.word	0x00000001


	//----- nvinfo : EIATTR_CBANK_PARAM_SIZE
	.align		4
.L_294:
        /*0058*/ 	.byte	0x03, 0x19
        /*005a*/ 	.short	0x0018


	//----- nvinfo : EIATTR_PARAM_CBANK
	.align		4
        /*005c*/ 	.byte	0x04, 0x0a
        /*005e*/ 	.short	(.L_296 - .L_295)
	.align		4
.L_295:
        /*0060*/ 	.word	index@(.nv.constant0._ZN3cub18CUB_300001_SM_10006detail8for_each13static_kernelINS2_12policy_hub_t12policy_500_tElN6thrust24THRUST_300001_SM_1000_NS8cuda_cub6__fill7functorINS7_6detail15normal_iteratorINS7_10device_ptrIfEEEEiEEEEvT0_T1_)
        /*0064*/ 	.short	0x0380
        /*0066*/ 	.short	0x0018


	//----- nvinfo : EIATTR_SW_WAR
	.align		4
.L_296:
        /*0068*/ 	.byte	0x04, 0x36
        /*006a*/ 	.short	(.L_298 - .L_297)
.L_297:
        /*006c*/ 	.word	0x00000008
.L_298:


//--------------------- .nv.info._ZN3cub18CUB_300001_SM_10006detail8for_each13static_kernelINS2_12policy_hub_t12policy_500_tElN6thrust24THRUST_300001_SM_1000_NS8cuda_cub10__tabulate7functorINS7_6detail15normal_iteratorINS7_10device_ptrIfEEEENS7_6system6detail7generic6detail22compute_sequence_valueIfvEElEEEEvT0_T1_ --------------------------
	.section	.nv.info._ZN3cub18CUB_300001_SM_10006detail8for_each13static_kernelINS2_12policy_hub_t12policy_500_tElN6thrust24THRUST_300001_SM_1000_NS8cuda_cub10__tabulate7functorINS7_6detail15normal_iteratorINS7_10device_ptrIfEEEENS7_6system6detail7generic6detail22compute_sequence_valueIfvEElEEEEvT0_T1_,"",@"SHT_CUDA_INFO"
	.sectionflags	@""
	.align	4


	//----- nvinfo : EIATTR_CUDA_API_VERSION
	.align		4
        /*0000*/ 	.byte	0x04, 0x37
        /*0002*/ 	.short	(.L_300 - .L_299)
.L_299:
        /*0004*/ 	.word	0x00000082


	//----- nvinfo : EIATTR_KPARAM_INFO
	.align		4
.L_300:
        /*0008*/ 	.byte	0x04, 0x17
        /*000a*/ 	.short	(.L_302 - .L_301)
.L_301:
        /*000c*/ 	.word	0x00000000
        /*0010*/ 	.short	0x0001
        /*0012*/ 	.short	0x0008
        /*0014*/ 	.byte	0x00, 0xf0, 0x41, 0x00


	//----- nvinfo : EIATTR_KPARAM_INFO
	.align		4
.L_302:
        /*0018*/ 	.byte	0x04, 0x17
        /*001a*/ 	.short	(.L_304 - .L_303)
.L_303:
        /*001c*/ 	.word	0x00000000
        /*0020*/ 	.short	0x0000
        /*0022*/ 	.short	0x0000
        /*0024*/ 	.byte	0x00, 0xf0, 0x21, 0x00


	//----- nvinfo : EIATTR_SPARSE_MMA_MASK
	.align		4
.L_304:
        /*0028*/ 	.byte	0x03, 0x50
        /*002a*/ 	.short	0x0000


	//----- nvinfo : EIATTR_MAXREG_COUNT
	.align		4
        /*002c*/ 	.byte	0x03, 0x1b
        /*002e*/ 	.short	0x00ff


	//----- nvinfo : EIATTR_MERCURY_ISA_VERSION
	.align		4
        /*0030*/ 	.byte	0x03, 0x5f
        /*0032*/ 	.short	0x0101


	//----- nvinfo : EIATTR_VRC_CTA_INIT_COUNT
	.align		4
        /*0034*/ 	.byte	0x02, 0x4a
	.zero		1
	.zero		1


	//----- nvinfo : EIATTR_EXIT_INSTR_OFFSETS
	.align		4
        /*0038*/ 	.byte	0x04, 0x1c
        /*003a*/ 	.short	(.L_306 - .L_305)


	//   ....[0]....
.L_305:
        /*003c*/ 	.word	0x00000190


	//   ....[1]....
        /*0040*/ 	.word	0x000002f0


	//   ....[2]....
        /*0044*/ 	.word	0x00000390


	//----- nvinfo : EIATTR_MAX_THREADS
	.align		4
.L_306:
        /*0048*/ 	.byte	0x04, 0x05
        /*004a*/ 	.short	(.L_308 - .L_307)
.L_307:
        /*004c*/ 	.word	0x00000100
        /*0050*/ 	.word	0x00000001
        /*0054*/ 	.word	0x00000001


	//----- nvinfo : EIATTR_CRS_STACK_SIZE
	.align		4
.L_308:
        /*0058*/ 	.byte	0x04, 0x1e
        /*005a*/ 	.short	(.L_310 - .L_309)
.L_309:
        /*005c*/ 	.word	0x00000000


	//----- nvinfo : EIATTR_CBANK_PARAM_SIZE
	.align		4
.L_310:
        /*0060*/ 	.byte	0x03, 0x19
        /*0062*/ 	.short	0x0018


	//----- nvinfo : EIATTR_PARAM_CBANK
	.align		4
        /*0064*/ 	.byte	0x04, 0x0a
        /*0066*/ 	.short	(.L_312 - .L_311)
	.align		4
.L_311:
        /*0068*/ 	.word	index@(.nv.constant0._ZN3cub18CUB_300001_SM_10006detail8for_each13static_kernelINS2_12policy_hub_t12policy_500_tElN6thrust24THRUST_300001_SM_1000_NS8cuda_cub10__tabulate7functorINS7_6detail15normal_iteratorINS7_10device_ptrIfEEEENS7_6system6detail7generic6detail22compute_sequence_valueIfvEElEEEEvT0_T1_)
        /*006c*/ 	.short	0x0380
        /*006e*/ 	.short	0x0018


	//----- nvinfo : EIATTR_SW_WAR
	.align		4
.L_312:
        /*0070*/ 	.byte	0x04, 0x36
        /*0072*/ 	.short	(.L_314 - .L_313)
.L_313:
        /*0074*/ 	.word	0x00000008
.L_314:


//--------------------- .nv.info._ZN3cub18CUB_300001_SM_10006detail8for_each13static_kernelINS2_12policy_hub_t12policy_500_tElN6thrust24THRUST_300001_SM_1000_NS8cuda_cub6__fill7functorINS7_6detail15normal_iteratorINS7_10device_ptrIfEEEEfEEEEvT0_T1_ --------------------------
	.section	.nv.info._ZN3cub18CUB_300001_SM_10006detail8for_each13static_kernelINS2_12policy_hub_t12policy_500_tElN6thrust24THRUST_300001_SM_1000_NS8cuda_cub6__fill7functorINS7_6detail15normal_iteratorINS7_10device_ptrIfEEEEfEEEEvT0_T1_,"",@"SHT_CUDA_INFO"
	.sectionflags	@""
	.align	4


	//----- nvinfo : EIATTR_CUDA_API_VERSION
	.align		4
        /*0000*/ 	.byte	0x04, 0x37
        /*0002*/ 	.short	(.L_316 - .L_315)
.L_315:
        /*0004*/ 	.word	0x00000082


	//----- nvinfo : EIATTR_KPARAM_INFO
	.align		4
.L_316:
        /*0008*/ 	.byte	0x04, 0x17
        /*000a*/ 	.short	(.L_318 - .L_317)
.L_317:
        /*000c*/ 	.word	0x00000000
        /*0010*/ 	.short	0x0001
        /*0012*/ 	.short	0x0008
        /*0014*/ 	.byte	0x00, 0xf0, 0x41, 0x00


	//----- nvinfo : EIATTR_KPARAM_INFO
	.align		4
.L_318:
        /*0018*/ 	.byte	0x04, 0x17
        /*001a*/ 	.short	(.L_320 - .L_319)
.L_319:
        /*001c*/ 	.word	0x00000000
        /*0020*/ 	.short	0x0000
        /*0022*/ 	.short	0x0000
        /*0024*/ 	.byte	0x00, 0xf0, 0x21, 0x00


	//----- nvinfo : EIATTR_SPARSE_MMA_MASK
	.align		4
.L_320:
        /*0028*/ 	.byte	0x03, 0x50
        /*002a*/ 	.short	0x0000


	//----- nvinfo : EIATTR_MAXREG_COUNT
	.align		4
        /*002c*/ 	.byte	0x03, 0x1b
        /*002e*/ 	.short	0x00ff


	//----- nvinfo : EIATTR_MERCURY_ISA_VERSION
	.align		4
        /*0030*/ 	.byte	0x03, 0x5f
        /*0032*/ 	.short	0x0101


	//----- nvinfo : EIATTR_VRC_CTA_INIT_COUNT
	.align		4
        /*0034*/ 	.byte	0x02, 0x4a
	.zero		1
	.zero		1


	//----- nvinfo : EIATTR_EXIT_INSTR_OFFSETS
	.align		4
        /*0038*/ 	.byte	0x04, 0x1c
        /*003a*/ 	.short	(.L_322 - .L_321)


	//   ....[0]....
.L_321:
        /*003c*/ 	.word	0x00000130


	//   ....[1]....
        /*0040*/ 	.word	0x00000240


	//   ....[2]....
        /*0044*/ 	.word	0x00000270


	//----- nvinfo : EIATTR_MAX_THREADS
	.align		4
.L_322:
        /*0048*/ 	.byte	0x04, 0x05
        /*004a*/ 	.short	(.L_324 - .L_323)
.L_323:
        /*004c*/ 	.word	0x00000100
        /*0050*/ 	.word	0x00000001
        /*0054*/ 	.word	0x00000001


	//----- nvinfo : EIATTR_CBANK_PARAM_SIZE
	.align		4
.L_324:
        /*0058*/ 	.byte	0x03, 0x19
        /*005a*/ 	.short	0x0018


	//----- nvinfo : EIATTR_PARAM_CBANK
	.align		4
        /*005c*/ 	.byte	0x04, 0x0a
        /*005e*/ 	.short	(.L_326 - .L_325)
	.align		4
.L_325:
        /*0060*/ 	.word	index@(.nv.constant0._ZN3cub18CUB_300001_SM_10006detail8for_each13static_kernelINS2_12policy_hub_t12policy_500_tElN6thrust24THRUST_300001_SM_1000_NS8cuda_cub6__fill7functorINS7_6detail15normal_iteratorINS7_10device_ptrIfEEEEfEEEEvT0_T1_)
        /*0064*/ 	.short	0x0380
        /*0066*/ 	.short	0x0018


	//----- nvinfo : EIATTR_SW_WAR
	.align		4
.L_326:
        /*0068*/ 	.byte	0x04, 0x36
        /*006a*/ 	.short	(.L_328 - .L_327)
.L_327:
        /*006c*/ 	.word	0x00000008
.L_328:


//--------------------- .nv.info._ZN3cub18CUB_300001_SM_10006detail8for_each13static_kernelINS2_12policy_hub_t12policy_500_tEmN6thrust24THRUST_300001_SM_1000_NS8cuda_cub20__uninitialized_fill7functorINS7_10device_ptrIfEEfEEEEvT0_T1_ --------------------------
	.section	.nv.info._ZN3cub18CUB_300001_SM_10006detail8for_each13static_kernelINS2_12policy_hub_t12policy_500_tEmN6thrust24THRUST_300001_SM_1000_NS8cuda_cub20__uninitialized_fill7functorINS7_10device_ptrIfEEfEEEEvT0_T1_,"",@"SHT_CUDA_INFO"
	.sectionflags	@""
	.align	4


	//----- nvinfo : EIATTR_CUDA_API_VERSION
	.align		4
        /*0000*/ 	.byte	0x04, 0x37
        /*0002*/ 	.short	(.L_330 - .L_329)
.L_329:
        /*0004*/ 	.word	0x00000082


	//----- nvinfo : EIATTR_KPARAM_INFO
	.align		4
.L_330:
        /*0008*/ 	.byte	0x04, 0x17
        /*000a*/ 	.short	(.L_332 - .L_331)
.L_331:
        /*000c*/ 	.word	0x00000000
        /*0010*/ 	.short	0x0001
        /*0012*/ 	.short	0x0008
        /*0014*/ 	.byte	0x00, 0xf0, 0x41, 0x00


	//----- nvinfo : EIATTR_KPARAM_INFO
	.align		4
.L_332:
        /*0018*/ 	.byte	0x04, 0x17
        /*001a*/ 	.short	(.L_334 - .L_333)
.L_333:
        /*001c*/ 	.word	0x00000000
        /*0020*/ 	.short	0x0000
        /*0022*/ 	.short	0x0000
        /*0024*/ 	.byte	0x00, 0xf0, 0x21, 0x00


	//----- nvinfo : EIATTR_SPARSE_MMA_MASK
	.align		4
.L_334:
        /*0028*/ 	.byte	0x03, 0x50
        /*002a*/ 	.short	0x0000


	//----- nvinfo : EIATTR_MAXREG_COUNT
	.align		4
        /*002c*/ 	.byte	0x03, 0x1b
        /*002e*/ 	.short	0x00ff


	//----- nvinfo : EIATTR_MERCURY_ISA_VERSION
	.align		4
        /*0030*/ 	.byte	0x03, 0x5f
        /*0032*/ 	.short	0x0101


	//----- nvinfo : EIATTR_VRC_CTA_INIT_COUNT
	.align		4
        /*0034*/ 	.byte	0x02, 0x4a
	.zero		1
	.zero		1


	//----- nvinfo : EIATTR_EXIT_INSTR_OFFSETS
	.align		4
        /*0038*/ 	.byte	0x04, 0x1c
        /*003a*/ 	.short	(.L_336 - .L_335)


	//   ....[0]....
.L_335:
        /*003c*/ 	.word	0x00000130


	//   ....[1]....
        /*0040*/ 	.word	0x00000230


	//   ....[2]....
        /*0044*/ 	.word	0x00000260


	//----- nvinfo : EIATTR_MAX_THREADS
	.align		4
.L_336:
        /*0048*/ 	.byte	0x04, 0x05
        /*004a*/ 	.short	(.L_338 - .L_337)
.L_337:
        /*004c*/ 	.word	0x00000100
        /*0050*/ 	.word	0x00000001
        /*0054*/ 	.word	0x00000001


	//----- nvinfo : EIATTR_CBANK_PARAM_SIZE
	.align		4
.L_338:
        /*0058*/ 	.byte	0x03, 0x19
        /*005a*/ 	.short	0x0018


	//----- nvinfo : EIATTR_PARAM_CBANK
	.align		4
        /*005c*/ 	.byte	0x04, 0x0a
        /*005e*/ 	.short	(.L_340 - .L_339)
	.align		4
.L_339:
        /*0060*/ 	.word	index@(.nv.constant0._ZN3cub18CUB_300001_SM_10006detail8for_each13static_kernelINS2_12policy_hub_t12policy_500_tEmN6thrust24THRUST_300001_SM_1000_NS8cuda_cub20__uninitialized_fill7functorINS7_10device_ptrIfEEfEEEEvT0_T1_)
        /*0064*/ 	.short	0x0380
        /*0066*/ 	.short	0x0018


	//----- nvinfo : EIATTR_SW_WAR
	.align		4
.L_340:
        /*0068*/ 	.byte	0x04, 0x36
        /*006a*/ 	.short	(.L_342 - .L_341)
.L_341:
        /*006c*/ 	.word	0x00000008
.L_342:


//--------------------- .nv.info._ZN3cub18CUB_300001_SM_10006detail11EmptyKernelIvEEvv --------------------------
	.section	.nv.info._ZN3cub18CUB_300001_SM_10006detail11EmptyKernelIvEEvv,"",@"SHT_CUDA_INFO"
	.sectionflags	@""
	.align	4


	//----- nvinfo : EIATTR_CUDA_API_VERSION
	.align		4
        /*0000*/ 	.byte	0x04, 0x37
        /*0002*/ 	.short	(.L_344 - .L_343)
.L_343:
        /*0004*/ 	.word	0x00000082


	//----- nvinfo : EIATTR_SPARSE_MMA_MASK
	.align		4
.L_344:
        /*0008*/ 	.byte	0x03, 0x50
        /*000a*/ 	.short	0x0000


	//----- nvinfo : EIATTR_MAXREG_COUNT
	.align		4
        /*000c*/ 	.byte	0x03, 0x1b
        /*000e*/ 	.short	0x00ff


	//----- nvinfo : EIATTR_MERCURY_ISA_VERSION
	.align		4
        /*0010*/ 	.byte	0x03, 0x5f
        /*0012*/ 	.short	0x0101


	//----- nvinfo : EIATTR_VRC_CTA_INIT_COUNT
	.align		4
        /*0014*/ 	.byte	0x02, 0x4a
	.zero		1
	.zero		1


	//----- nvinfo : EIATTR_EXIT_INSTR_OFFSETS
	.align		4
        /*0018*/ 	.byte	0x04, 0x1c
        /*001a*/ 	.short	(.L_346 - .L_345)


	//   ....[0]....
.L_345:
        /*001c*/ 	.word	0x00000010


	//----- nvinfo : EIATTR_SW_WAR
	.align		4
.L_346:
        /*0020*/ 	.byte	0x04, 0x36
        /*0022*/ 	.short	(.L_348 - .L_347)
.L_347:
        /*0024*/ 	.word	0x00000008
.L_348:


//--------------------- .nv.callgraph             --------------------------
	.section	.nv.callgraph,"",@"SHT_CUDA_CALLGRAPH"
	.align	4
	.sectionentsize	8
	.align		4
        /*0000*/ 	.word	0x00000000
	.align		4
        /*0004*/ 	.word	0xffffffff
	.align		4
        /*0008*/ 	.word	0x00000000
	.align		4
        /*000c*/ 	.word	0xfffffffe
	.align		4
        /*0010*/ 	.word	0x00000000
	.align		4
        /*0014*/ 	.word	0xfffffffd
	.align		4
        /*0018*/ 	.word	0x00000000
	.align		4
        /*001c*/ 	.word	0xfffffffc


//--------------------- .nv.constant4             --------------------------
	.section	.nv.constant4,"a",@progbits
	.align	8
	.align		8
.nv.constant4:
        /*0000*/ 	.dword	_ZN34_INTERNAL_b1b2ba73_4_k_cu_54babb5d4cuda3std3__45__cpo5beginE
	.align		8
        /*0008*/ 	.dword	_ZN34_INTERNAL_b1b2ba73_4_k_cu_54babb5d4cuda3std3__45__cpo3endE
	.align		8
        /*0010*/ 	.dword	_ZN34_INTERNAL_b1b2ba73_4_k_cu_54babb5d4cuda3std3__45__cpo6cbeginE
	.align		8
        /*0018*/ 	.dword	_ZN34_INTERNAL_b1b2ba73_4_k_cu_54babb5d4cuda3std3__45__cpo4cendE
	.align		8
        /*0020*/ 	.dword	_ZN34_INTERNAL_b1b2ba73_4_k_cu_54babb5d4cuda3std3__45__cpo6rbeginE
	.align		8
        /*0028*/ 	.dword	_ZN34_INTERNAL_b1b2ba73_4_k_cu_54babb5d4cuda3std3__45__cpo4rendE
	.align		8
        /*0030*/ 	.dword	_ZN34_INTERNAL_b1b2ba73_4_k_cu_54babb5d4cuda3std3__45__cpo7crbeginE
	.align		8
        /*0038*/ 	.dword	_ZN34_INTERNAL_b1b2ba73_4_k_cu_54babb5d4cuda3std3__45__cpo5crendE
	.align		8
        /*0040*/ 	.dword	_ZN34_INTERNAL_b1b2ba73_4_k_cu_54babb5d4cuda3std3__436_GLOBAL__N__b1b2ba73_4_k_cu_54babb5d6ignoreE
	.align		8
        /*0048*/ 	.dword	_ZN34_INTERNAL_b1b2ba73_4_k_cu_54babb5d4cuda3std3__419piecewise_constructE
	.align		8
        /*0050*/ 	.dword	_ZN34_INTERNAL_b1b2ba73_4_k_cu_54babb5d4cuda3std3__48in_placeE
	.align		8
        /*0058*/ 	.dword	_ZN34_INTERNAL_b1b2ba73_4_k_cu_54babb5d4cuda3std3__420unreachable_sentinelE
	.align		8
        /*0060*/ 	.dword	_ZN34_INTERNAL_b1b2ba73_4_k_cu_54babb5d4cuda3std3__47nulloptE
	.align		8
        /*0068*/ 	.dword	_ZN34_INTERNAL_b1b2ba73_4_k_cu_54babb5d4cuda3std3__48unexpectE
	.align		8
        /*0070*/ 	.dword	_ZN34_INTERNAL_b1b2ba73_4_k_cu_54babb5d4cuda3std6ranges3__45__cpo4swapE
	.align		8
        /*0078*/ 	.dword	_ZN34_INTERNAL_b1b2ba73_4_k_cu_54babb5d4cuda3std6ranges3__45__cpo9iter_moveE
	.align		8
        /*0080*/ 	.dword	_ZN34_INTERNAL_b1b2ba73_4_k_cu_54babb5d4cuda3std6ranges3__45__cpo5beginE
	.align		8
        /*0088*/ 	.dword	_ZN34_INTERNAL_b1b2ba73_4_k_cu_54babb5d4cuda3std6ranges3__45__cpo3endE
	.align		8
        /*0090*/ 	.dword	_ZN34_INTERNAL_b1b2ba73_4_k_cu_54babb5d4cuda3std6ranges3__45__cpo6cbeginE
	.align		8
        /*0098*/ 	.dword	_ZN34_INTERNAL_b1b2ba73_4_k_cu_54babb5d4cuda3std6ranges3__45__cpo4cendE
	.align		8
        /*00a0*/ 	.dword	_ZN34_INTERNAL_b1b2ba73_4_k_cu_54babb5d4cuda3std6ranges3__45__cpo7advanceE
	.align		8
        /*00a8*/ 	.dword	_ZN34_INTERNAL_b1b2ba73_4_k_cu_54babb5d4cuda3std6ranges3__45__cpo9iter_swapE
	.align		8
        /*00b0*/ 	.dword	_ZN34_INTERNAL_b1b2ba73_4_k_cu_54babb5d4cuda3std6ranges3__45__cpo4nextE
	.align		8
        /*00b8*/ 	.dword	_ZN34_INTERNAL_b1b2ba73_4_k_cu_54babb5d4cuda3std6ranges3__45__cpo4prevE
	.align		8
        /*00c0*/ 	.dword	_ZN34_INTERNAL_b1b2ba73_4_k_cu_54babb5d4cuda3std6ranges3__45__cpo4dataE
	.align		8
        /*00c8*/ 	.dword	_ZN34_INTERNAL_b1b2ba73_4_k_cu_54babb5d4cuda3std6ranges3__45__cpo5cdataE
	.align		8
        /*00d0*/ 	.dword	_ZN34_INTERNAL_b1b2ba73_4_k_cu_54babb5d4cuda3std6ranges3__45__cpo4sizeE
	.align		8
        /*00d8*/ 	.dword	_ZN34_INTERNAL_b1b2ba73_4_k_cu_54babb5d4cuda3std6ranges3__45__cpo5ssizeE
	.align		8
        /*00e0*/ 	.dword	_ZN34_INTERNAL_b1b2ba73_4_k_cu_54babb5d4cuda3std6ranges3__45__cpo8distanceE
	.align		8
        /*00e8*/ 	.dword	_ZN34_INTERNAL_b1b2ba73_4_k_cu_54babb5d6thrust24THRUST_300001_SM_1000_NS8cuda_cub3parE
	.align		8
        /*00f0*/ 	.dword	_ZN34_INTERNAL_b1b2ba73_4_k_cu_54babb5d6thrust24THRUST_300001_SM_1000_NS8cuda_cub10par_nosyncE
	.align		8
        /*00f8*/ 	.dword	_ZN34_INTERNAL_b1b2ba73_4_k_cu_54babb5d6thrust24THRUST_300001_SM_1000_NS6system6detail10sequential3seqE
	.align		8
        /*0100*/ 	.dword	_ZN34_INTERNAL_b1b2ba73_4_k_cu_54babb5d6thrust24THRUST_300001_SM_1000_NS12placeholders2_1E
	.align		8
        /*0108*/ 	.dword	_ZN34_INTERNAL_b1b2ba73_4_k_cu_54babb5d6thrust24THRUST_300001_SM_1000_NS12placeholders2_2E
	.align		8
        /*0110*/ 	.dword	_ZN34_INTERNAL_b1b2ba73_4_k_cu_54babb5d6thrust24THRUST_300001_SM_1000_NS12placeholders2_3E
	.align		8
        /*0118*/ 	.dword	_ZN34_INTERNAL_b1b2ba73_4_k_cu_54babb5d6thrust24THRUST_300001_SM_1000_NS12placeholders2_4E
	.align		8
        /*0120*/ 	.dword	_ZN34_INTERNAL_b1b2ba73_4_k_cu_54babb5d6thrust24THRUST_300001_SM_1000_NS12placeholders2_5E
	.align		8
        /*0128*/ 	.dword	_ZN34_INTERNAL_b1b2ba73_4_k_cu_54babb5d6thrust24THRUST_300001_SM_1000_NS12placeholders2_6E
	.align		8
        /*0130*/ 	.dword	_ZN34_INTERNAL_b1b2ba73_4_k_cu_54babb5d6thrust24THRUST_300001_SM_1000_NS12placeholders2_7E
	.align		8
        /*0138*/ 	.dword	_ZN34_INTERNAL_b1b2ba73_4_k_cu_54babb5d6thrust24THRUST_300001_SM_1000_NS12placeholders2_8E
	.align		8
        /*0140*/ 	.dword	_ZN34_INTERNAL_b1b2ba73_4_k_cu_54babb5d6thrust24THRUST_300001_SM_1000_NS12placeholders2_9E
	.align		8
        /*0148*/ 	.dword	_ZN34_INTERNAL_b1b2ba73_4_k_cu_54babb5d6thrust24THRUST_300001_SM_1000_NS12placeholders3_10E
	.align		8
        /*0150*/ 	.dword	_ZN34_INTERNAL_b1b2ba73_4_k_cu_54babb5d6thrust24THRUST_300001_SM_1000_NS3seqE


//--------------------- .text._ZN3cub18CUB_300001_SM_10006detail9transform16transform_kernelINS2_10policy_hubILb0EN4cuda3std3__45tupleIJN6thrust24THRUST_300001_SM_1000_NS6detail15normal_iteratorINSA_10device_ptrIfEEEESF_EEEE10policy1000ElNS7_4plusIfEESF_JPfSL_EEEvT0_iT1_T2_DpNS2_10kernel_argIT3_EE --------------------------
	.section	.text._ZN3cub18CUB_300001_SM_10006detail9transform16transform_kernelINS2_10policy_hubILb0EN4cuda3std3__45tupleIJN6thrust24THRUST_300001_SM_1000_NS6detail15normal_iteratorINSA_10device_ptrIfEEEESF_EEEE10policy1000ElNS7_4plusIfEESF_JPfSL_EEEvT0_iT1_T2_DpNS2_10kernel_argIT3_EE,"ax",@progbits
	.align	128
        .global         _ZN3cub18CUB_300001_SM_10006detail9transform16transform_kernelINS2_10policy_hubILb0EN4cuda3std3__45tupleIJN6thrust24THRUST_300001_SM_1000_NS6detail15normal_iteratorINSA_10device_ptrIfEEEESF_EEEE10policy1000ElNS7_4plusIfEESF_JPfSL_EEEvT0_iT1_T2_DpNS2_10kernel_argIT3_EE
        .type           _ZN3cub18CUB_300001_SM_10006detail9transform16transform_kernelINS2_10policy_hubILb0EN4cuda3std3__45tupleIJN6thrust24THRUST_300001_SM_1000_NS6detail15normal_iteratorINSA_10device_ptrIfEEEESF_EEEE10policy1000ElNS7_4plusIfEESF_JPfSL_EEEvT0_iT1_T2_DpNS2_10kernel_argIT3_EE,@function
        .size           _ZN3cub18CUB_300001_SM_10006detail9transform16transform_kernelINS2_10policy_hubILb0EN4cuda3std3__45tupleIJN6thrust24THRUST_300001_SM_1000_NS6detail15normal_iteratorINSA_10device_ptrIfEEEESF_EEEE10policy1000ElNS7_4plusIfEESF_JPfSL_EEEvT0_iT1_T2_DpNS2_10kernel_argIT3_EE,(.L_x_153 - _ZN3cub18CUB_300001_SM_10006detail9transform16transform_kernelINS2_10policy_hubILb0EN4cuda3std3__45tupleIJN6thrust24THRUST_300001_SM_1000_NS6detail15normal_iteratorINSA_10device_ptrIfEEEESF_EEEE10policy1000ElNS7_4plusIfEESF_JPfSL_EEEvT0_iT1_T2_DpNS2_10kernel_argIT3_EE)
        .other          _ZN3cub18CUB_300001_SM_10006detail9transform16transform_kernelINS2_10policy_hubILb0EN4cuda3std3__45tupleIJN6thrust24THRUST_300001_SM_1000_NS6detail15normal_iteratorINSA_10device_ptrIfEEEESF_EEEE10policy1000ElNS7_4plusIfEESF_JPfSL_EEEvT0_iT1_T2_DpNS2_10kernel_argIT3_EE,@"STO_CUDA_ENTRY STV_DEFAULT"
_ZN3cub18CUB_300001_SM_10006detail9transform16transform_kernelINS2_10policy_hubILb0EN4cuda3std3__45tupleIJN6thrust24THRUST_300001_SM_1000_NS6detail15normal_iteratorINSA_10device_ptrIfEEEESF_EEEE10policy1000ElNS7_4plusIfEESF_JPfSL_EEEvT0_iT1_T2_DpNS2_10kernel_argIT3_EE:
.text._ZN3cub18CUB_300001_SM_10006detail9transform16transform_kernelINS2_10policy_hubILb0EN4cuda3std3__45tupleIJN6thrust24THRUST_300001_SM_1000_NS6detail15normal_iteratorINSA_10device_ptrIfEEEESF_EEEE10policy1000ElNS7_4plusIfEESF_JPfSL_EEEvT0_iT1_T2_DpNS2_10kernel_argIT3_EE:
[----:B------:R-:W-:Y:S01]  /*0000*/  LDC R1, c[0x0][0x37c] ;  /* 0x0000df00ff017b82 */ /* 0x000fe20000000800 */
[----:B------:R-:W1:Y:S07]  /*0010*/  LDCU UR24, c[0x0][0x388] ;  /* 0x00007100ff1877ac */ /* 0x000e6e0008000800 */
[----:B------:R-:W2:Y:S01]  /*0020*/  S2UR UR5, SR_CTAID.X ;  /* 0x00000000000579c3 */ /* 0x000ea20000002500 */
[----:B------:R-:W3:Y:S01]  /*0030*/  LDCU UR7, c[0x0][0x370] ;  /* 0x00006e00ff0777ac */ /* 0x000ee20008000800 */
[----:B------:R-:W4:Y:S06]  /*0040*/  LDCU.64 UR22, c[0x0][0x358] ;  /* 0x00006b00ff1677ac */ /* 0x000f2c0008000a00 */
[----:B------:R-:W5:Y:S01]  /*0050*/  LDC.64 R2, c[0x0][0x380] ;  /* 0x0000e000ff027b82 */ /* 0x000f620000000a00 */
[----:B-1----:R-:W-:-:S04]  /*0060*/  USHF.L.U32 UR19, UR24, 0x7, URZ ;  /* 0x0000000718137899 */ /* 0x002fc800080006ff */
[----:B------:R-:W-:Y:S02]  /*0070*/  USHF.R.S32.HI UR8, URZ, 0x1f, UR19 ;  /* 0x0000001fff087899 */ /* 0x000fe40008011413 */
[----:B--2---:R-:W-:Y:S02]  /*0080*/  UIMAD.WIDE.U32 UR20, UR19, UR5, URZ ;  /* 0x00000005131472a5 */ /* 0x004fe4000f8e00ff */
[----:B------:R-:W-:Y:S02]  /*0090*/  UIMAD UR6, UR8, UR5, URZ ;  /* 0x00000005080672a4 */ /* 0x000fe4000f8e02ff */
[----:B------:R-:W-:Y:S02]  /*00a0*/  UIADD3 UR4, UPT, UPT, UR5, 0x2, URZ ;  /* 0x0000000205047890 */ /* 0x000fe4000fffe0ff */
[----:B------:R-:W-:Y:S02]  /*00b0*/  UIADD3 UR6, UPT, UPT, UR21, UR6, URZ ;  /* 0x0000000615067290 */ /* 0x000fe4000fffe0ff */
[----:B---3--:R-:W-:Y:S01]  /*00c0*/  UISETP.GE.U32.AND UP0, UPT, UR4, UR7, UPT ;  /* 0x000000070400728c */ /* 0x008fe2000bf06070 */
[----:B-----5:R-:W-:-:S03]  /*00d0*/  IADD3 R0, P0, PT, R2, -UR20, RZ ;  /* 0x8000001402007c10 */ /* 0x020fc6000ff1e0ff */
[----:B------:R-:W-:Y:S01]  /*00e0*/  UISETP.EQ.OR UP0, UPT, UR5, URZ, UP0 ;  /* 0x000000ff0500728c */ /* 0x000fe20008702670 */
[----:B------:R-:W-:Y:S02]  /*00f0*/  IADD3.X R2, PT, PT, R3, ~UR6, RZ, P0, !PT ;  /* 0x8000000603027c10 */ /* 0x000fe400087fe4ff */
[----:B------:R-:W-:-:S04]  /*0100*/  ISETP.LT.U32.AND P0, PT, R0, UR19, PT ;  /* 0x0000001300007c0c */ /* 0x000fc8000bf01070 */
[----:B------:R-:W-:-:S04]  /*0110*/  ISETP.LT.AND.EX P0, PT, R2, UR8, PT, P0 ;  /* 0x0000000802007c0c */ /* 0x000fc8000bf01300 */
[----:B------:R-:W-:Y:S01]  /*0120*/  SEL R0, R0, UR19, P0 ;  /* 0x0000001300007c07 */ /* 0x000fe20008000000 */
[----:B----4-:R-:W-:Y:S08]  /*0130*/  BRA.U UP0, `(.L_x_0) ;  /* 0x0000000100e47547 */ /* 0x010ff0000b800000 */
[----:B------:R-:W1:Y:S01]  /*0140*/  S2R R2, SR_TID.X ;  /* 0x0000000000027919 */ /* 0x000e620000002100 */
[----:B------:R-:W-:Y:S01]  /*0150*/  ELECT P0, URZ, PT ;  /* 0x0000000000ff782f */ /* 0x000fe20003800000 */
[----:B------:R-:W-:Y:S03]  /*0160*/  BSSY.RECONVERGENT B0, `(.L_x_1) ;  /* 0x000002e000007945 */ /* 0x000fe60003800200 */
[----:B-1----:R-:W-:-:S13]  /*0170*/  ISETP.GT.U32.OR P0, PT, R2, 0x1f, !P0 ;  /* 0x0000001f0200780c */ /* 0x002fda0004704470 */
[----:B------:R-:W-:Y:S05]  /*0180*/  @P0 BRA `(.L_x_2) ;  /* 0x0000000000ac0947 */ /* 0x000fea0003800000 */
[----:B------:R-:W1:Y:S01]  /*0190*/  S2UR UR18, SR_CgaCtaId ;  /* 0x00000000001279c3 */ /* 0x000e620000008800 */
[----:B------:R-:W2:Y:S01]  /*01a0*/  LDCU UR15, c[0x0][0x3a0] ;  /* 0x00007400ff0f77ac */ /* 0x000ea20008000800 */
[----:B------:R-:W3:Y:S01]  /*01b0*/  LDCU UR17, c[0x0][0x3b0] ;  /* 0x00007600ff1177ac */ /* 0x000ee20008000800 */
[----:B------:R-:W-:Y:S01]  /*01c0*/  ULEA UR14, UR24, 0xf, 0x9 ;  /* 0x0000000f180e7891 */ /* 0x000fe2000f8e48ff */
[----:B------:R-:W-:Y:S01]  /*01d0*/  UMOV UR7, 0x400 ;  /* 0x0000040000077882 */ /* 0x000fe20000000000 */
[----:B------:R-:W-:Y:S01]  /*01e0*/  UMOV UR10, 0x1 ;  /* 0x00000001000a7882 */ /* 0x000fe20000000000 */
[----:B------:R-:W4:Y:S01]  /*01f0*/  LDCU.64 UR4, c[0x0][0x398] ;  /* 0x00007300ff0477ac */ /* 0x000f220008000a00 */
[----:B------:R-:W-:-:S04]  /*0200*/  UIADD3 UR10, UPT, UPT, -UR10, 0x100000, URZ ;  /* 0x001000000a0a7890 */ /* 0x000fc8000fffe1ff */
[----:B------:R-:W-:Y:S02]  /*0210*/  USHF.L.U32 UR11, UR10, 0xb, URZ ;  /* 0x0000000b0a0b7899 */ /* 0x000fe400080006ff */
[----:B------:R-:W-:Y:S02]  /*0220*/  USHF.L.U32 UR10, UR10, 0x1, URZ ;  /* 0x000000010a0a7899 */ /* 0x000fe400080006ff */
[----:B--2---:R-:W-:Y:S01]  /*0230*/  UIADD3 UR15, UPT, UPT, UR14, UR15, URZ ;  /* 0x0000000f0e0f7290 */ /* 0x004fe2000fffe0ff */
[----:B------:R-:W2:Y:S01]  /*0240*/  LDCU.64 UR12, c[0x0][0x3a8] ;  /* 0x00007500ff0c77ac */ /* 0x000ea20008000a00 */
[----:B---3--:R-:W-:Y:S02]  /*0250*/  UIADD3 UR14, UPT, UPT, UR14, UR17, URZ ;  /* 0x000000110e0e7290 */ /* 0x008fe4000fffe0ff */
[----:B-1----:R-:W-:Y:S02]  /*0260*/  ULEA UR17, UR18, UR7, 0x18 ;  /* 0x0000000712117291 */ /* 0x002fe4000f8ec0ff */
[----:B------:R-:W-:-:S02]  /*0270*/  UIADD3 UR16, UPT, UPT, UR7, 0x80, URZ ;  /* 0x0000008007107890 */ /* 0x000fc4000fffe0ff */
[----:B------:R-:W-:Y:S02]  /*0280*/  USHF.L.U64.HI UR9, UR20, 0x2, UR6 ;  /* 0x0000000214097899 */ /* 0x000fe40008010206 */
[----:B------:R-:W-:Y:S02]  /*0290*/  USHF.L.U32 UR8, UR20, 0x2, URZ ;  /* 0x0000000214087899 */ /* 0x000fe400080006ff */
[----:B------:R-:W-:Y:S02]  /*02a0*/  ULOP3.LUT UR15, UR15, 0xfffffff0, URZ, 0xc0, !UPT ;  /* 0xfffffff00f0f7892 */ /* 0x000fe4000f8ec0ff */
[----:B------:R-:W-:Y:S01]  /*02b0*/  ULOP3.LUT UR14, UR14, 0xfffffff0, URZ, 0xc0, !UPT ;  /* 0xfffffff00e0e7892 */ /* 0x000fe2000f8ec0ff */
[----:B------:R-:W1:Y:S02]  /*02c0*/  FENCE.VIEW.ASYNC.S ;  /* 0x00000000000073c6 */ /* 0x000e640000000000 */
[----:B-1----:R1:W3:Y:S02]  /*02d0*/  SYNCS.EXCH.64 URZ, [UR17], UR10 ;  /* 0x0000000a11ff75b2 */ /* 0x0022e40008000100 */
[----:B------:R-:W-:Y:S01]  /*02e0*/  @!PT LDS RZ, [RZ] ;  /* 0x00000000fffff984 */ /* 0x000fe20000000800 */
[----:B------:R-:W-:Y:S01]  /*02f0*/  @!PT LDS RZ, [RZ] ;  /* 0x00000000fffff984 */ /* 0x000fe20000000800 */
[----:B------:R-:W-:Y:S01]  /*0300*/  @!PT LDS RZ, [RZ] ;  /* 0x00000000fffff984 */ /* 0x000fe20000000800 */
[----:B------:R-:W-:Y:S01]  /*0310*/  @!PT LDS RZ, [RZ] ;  /* 0x00000000fffff984 */ /* 0x000fe20000000800 */
[----:B---3--:R3:W-:Y:S06]  /*0320*/  MEMBAR.ALL.CTA ;  /* 0x0000000000007992 */ /* 0x0087ec0000008000 */
[----:B---3--:R-:W3:Y:S01]  /*0330*/  FENCE.VIEW.ASYNC.S ;  /* 0x00000000000073c6 */ /* 0x008ee20000000000 */
[----:B------:R-:W-:-:S02]  /*0340*/  ULEA UR16, UR18, UR16, 0x18 ;  /* 0x0000001012107291 */ /* 0x000fc4000f8ec0ff */
[----:B----4-:R-:W-:Y:S02]  /*0350*/  UIADD3.64 UR4, UPT, UPT, UR8, UR4, URZ ;  /* 0x0000000408047297 */ /* 0x010fe4000fffe0ff */
[----:B------:R-:W-:Y:S02]  /*0360*/  USHF.R.U32.HI UR7, URZ, 0x4, UR15 ;  /* 0x00000004ff077899 */ /* 0x000fe4000801160f */
[----:B--2---:R-:W-:Y:S02]  /*0370*/  UIADD3.64 UR8, UPT, UPT, UR8, UR12, URZ ;  /* 0x0000000c08087297 */ /* 0x004fe4000fffe0ff */
[----:B------:R-:W-:Y:S02]  /*0380*/  UIADD3 UR15, UPT, UPT, UR15, UR14, URZ ;  /* 0x0000000e0f0f7290 */ /* 0x000fe4000fffe0ff */
[----:B------:R-:W-:Y:S02]  /*0390*/  ULEA UR12, UR24, UR16, 0x9 ;  /* 0x00000010180c7291 */ /* 0x000fe4000f8e48ff */
[----:B------:R-:W-:-:S02]  /*03a0*/  USHF.R.U32.HI UR14, URZ, 0x4, UR14 ;  /* 0x00000004ff0e7899 */ /* 0x000fc4000801160e */
[----:B------:R-:W-:Y:S01]  /*03b0*/  UPRMT UR7, UR7, 0x5410, URZ ;  /* 0x0000541007077896 */ /* 0x000fe200080000ff */
[----:B------:R-:W-:Y:S01]  /*03c0*/  IMAD.U32 R2, RZ, RZ, UR15 ;  /* 0x0000000fff027e24 */ /* 0x000fe2000f8e00ff */
[----:B------:R-:W-:Y:S02]  /*03d0*/  UIADD3 UR12, UPT, UPT, UR12, 0x80, URZ ;  /* 0x000000800c0c7890 */ /* 0x000fe4000fffe0ff */
[----:B------:R-:W-:Y:S01]  /*03e0*/  UPRMT UR14, UR14, 0x5410, URZ ;  /* 0x000054100e0e7896 */ /* 0x000fe200080000ff */
[----:B------:R-:W-:-:S04]  /*03f0*/  UMOV UR13, UR17 ;  /* 0x00000011000d7c82 */ /* 0x000fc80008000000 */
[----:B---3--:R1:W-:Y:S04]  /*0400*/  UBLKCP.S.G [UR16], [UR4], UR7 ;  /* 0x00000010040073ba */ /* 0x0083e80008000207 */
[----:B------:R1:W-:Y:S01]  /*0410*/  UBLKCP.S.G [UR12], [UR8], UR14 ;  /* 0x0000000c080073ba */ /* 0x0003e2000800020e */
[----:B------:R1:W-:Y:S01]  /*0420*/  SYNCS.ARRIVE.TRANS64 RZ, [UR17], R2 ;  /* 0x00000002ffff79a7 */ /* 0x0003e20008000011 */
[----:B------:R-:W-:Y:S01]  /*0430*/  NOP ;  /* 0x0000000000007918 */ /* 0x000fe20000000000 */
.L_x_2:
[----:B-1----:R-:W-:Y:S05]  /*0440*/  BSYNC.RECONVERGENT B0 ;  /* 0x0000000000007941 */ /* 0x002fea0003800200 */
.L_x_1:
[----:B------:R-:W1:Y:S08]  /*0450*/  S2UR UR5, SR_CgaCtaId ;  /* 0x00000000000579c3 */ /* 0x000e700000008800 */
[----:B------:R-:W-:Y:S01]  /*0460*/  BAR.SYNC.DEFER_BLOCKING 0x0 ;  /* 0x0000000000007b1d */ /* 0x000fe20000010000 */
[----:B------:R-:W-:-:S05]  /*0470*/  SHF.L.U32 R2, RZ, 0x1f, RZ ;  /* 0x0000001fff027819 */ /* 0x000fca00000006ff */
[----:B------:R-:W-:Y:S02]  /*0480*/  UMOV UR4, 0x400 ;  /* 0x0000040000047882 */ /* 0x000fe40000000000 */
[----:B-1----:R-:W-:-:S12]  /*0490*/  ULEA UR4, UR5, UR4, 0x18 ;  /* 0x0000000405047291 */ /* 0x002fd8000f8ec0ff */
.L_x_3:
[----:B------:R-:W1:Y:S02]  /*04a0*/  SYNCS.PHASECHK.TRANS64.TRYWAIT P0, [UR4], R2 ;  /* 0x00000002ff0075a7 */ /* 0x000e640008001104 */
[----:B-1----:R-:W-:Y:S05]  /*04b0*/  @!P0 BRA `(.L_x_3) ;  /* 0xfffffffc00f88947 */ /* 0x002fea000383ffff */
[----:B------:R-:W-:Y:S05]  /*04c0*/  BRA `(.L_x_4) ;  /* 0x0000001400407947 */ /* 0x000fea0003800000 */
.L_x_0:
[----:B------:R-:W1:Y:S01]  /*04d0*/  S2R R3, SR_TID.Y ;  /* 0x0000000000037919 */ /* 0x000e620000002200 */
[----:B------:R-:W2:Y:S01]  /*04e0*/  LDCU UR9, c[0x0][0x360] ;  /* 0x00006c00ff0977ac */ /* 0x000ea20008000800 */
[----:B------:R-:W-:Y:S01]  /*04f0*/  IMAD.SHL.U32 R4, R0, 0x4, RZ ;  /* 0x0000000400047824 */ /* 0x000fe200078e00ff */
[----:B------:R-:W-:Y:S01]  /*0500*/  BSSY.RECONVERGENT B0, `(.L_x_5) ;  /* 0x00000aa000007945 */ /* 0x000fe20003800200 */
[----:B------:R-:W1:Y:S01]  /*0510*/  S2R R6, SR_TID.Z ;  /* 0x0000000000067919 */ /* 0x000e620000002300 */
[----:B------:R-:W2:Y:S01]  /*0520*/  LDCU UR10, c[0x0][0x364] ;  /* 0x00006c80ff0a77ac */ /* 0x000ea20008000800 */
[----:B------:R-:W3:Y:S01]  /*0530*/  LDC R2, c[0x0][0x368] ;  /* 0x0000da00ff027b82 */ /* 0x000ee20000000800 */
[----:B------:R-:W-:Y:S01]  /*0540*/  SHF.R.S32.HI R5, RZ, 0x1f, R4 ;  /* 0x0000001fff057819 */ /* 0x000fe20000011404 */
[----:B------:R-:W4:Y:S03]  /*0550*/  S2R R8, SR_TID.X ;  /* 0x0000000000087919 */ /* 0x000f260000002100 */
[----:B------:R-:W-:-:S02]  /*0560*/  SHF.R.U64 R4, R4, 0x2, R5 ;  /* 0x0000000204047819 */ /* 0x000fc40000001205 */
[----:B------:R-:W-:Y:S01]  /*0570*/  SHF.R.U32.HI R5, RZ, 0x2, R5 ;  /* 0x00000002ff057819 */ /* 0x000fe20000011605 */
[----:B--2---:R-:W-:Y:S02]  /*0580*/  UIMAD UR4, UR9, UR10, URZ ;  /* 0x0000000a090472a4 */ /* 0x004fe4000f8e02ff */
[----:B-1----:R-:W-:Y:S02]  /*0590*/  IMAD R3, R6, UR10, R3 ;  /* 0x0000000a06037c24 */ /* 0x002fe4000f8e0203 */
[----:B------:R-:W-:Y:S02]  /*05a0*/  IMAD.MOV.U32 R6, RZ, RZ, RZ ;  /* 0x000000ffff067224 */ /* 0x000fe400078e00ff */
[----:B----4-:R-:W-:Y:S02]  /*05b0*/  IMAD R3, R3, UR9, R8 ;  /* 0x0000000903037c24 */ /* 0x010fe4000f8e0208 */
[----:B---3--:R-:W-:Y:S01]  /*05c0*/  IMAD R8, R2, UR4, RZ ;  /* 0x0000000402087c24 */ /* 0x008fe2000f8e02ff */
[----:B------:R-:W-:-:S02]  /*05d0*/  UMOV UR4, URZ ;  /* 0x000000ff00047c82 */ /* 0x000fc40008000000 */
[----:B------:R-:W-:-:S04]  /*05e0*/  ISETP.GT.U32.AND P0, PT, R4, R3, PT ;  /* 0x000000030400720c */ /* 0x000fc80003f04070 */
[----:B------:R-:W-:-:S13]  /*05f0*/  ISETP.GT.U32.AND.EX P0, PT, R5, RZ, PT, P0 ;  /* 0x000000ff0500720c */ /* 0x000fda0003f04100 */
[----:B------:R-:W-:Y:S05]  /*0600*/  @!P0 BRA `(.L_x_6) ;  /* 0x0000000800648947 */ /* 0x000fea0003800000 */
[----:B------:R-:W-:Y:S01]  /*0610*/  IMAD.IADD R9, R8, 0x1, R3 ;  /* 0x0000000108097824 */ /* 0x000fe200078e0203 */
[----:B------:R-:W-:Y:S01]  /*0620*/  BSSY.RECONVERGENT B1, `(.L_x_7) ;  /* 0x0000024000017945 */ /* 0x000fe20003800200 */
[----:B------:R-:W-:-:S03]  /*0630*/  IMAD.MOV.U32 R12, RZ, RZ, -0x1 ;  /* 0xffffffffff0c7424 */ /* 0x000fc600078e00ff */
[CC--:B------:R-:W-:Y:S02]  /*0640*/  ISETP.GT.U32.AND P1, PT, R4.reuse, R9.reuse, PT ;  /* 0x000000090400720c */ /* 0x0c0fe40003f24070 */
[CC--:B------:R-:W-:Y:S02]  /*0650*/  ISETP.GT.U32.AND P0, PT, R4.reuse, R9.reuse, PT ;  /* 0x000000090400720c */ /* 0x0c0fe40003f04070 */
[C---:B------:R-:W-:Y:S02]  /*0660*/  ISETP.GT.U32.AND.EX P1, PT, R5.reuse, RZ, PT, P1 ;  /* 0x000000ff0500720c */ /* 0x040fe40003f24110 */
[----:B------:R-:W-:Y:S02]  /*0670*/  ISETP.GT.U32.AND.EX P0, PT, R5, RZ, PT, P0 ;  /* 0x000000ff0500720c */ /* 0x000fe40003f04100 */
[----:B------:R-:W-:Y:S02]  /*0680*/  SEL R10, R4, R9, P1 ;  /* 0x00000009040a7207 */ /* 0x000fe40000800000 */
[----:B------:R-:W-:-:S02]  /*0690*/  SEL R7, RZ, 0x1, !P0 ;  /* 0x00000001ff077807 */ /* 0x000fc40004000000 */
[----:B------:R-:W-:Y:S02]  /*06a0*/  SEL R11, R5, RZ, P1 ;  /* 0x000000ff050b7207 */ /* 0x000fe40000800000 */
[----:B------:R-:W-:-:S04]  /*06b0*/  IADD3 R14, P0, P1, R10, -R7, -R9 ;  /* 0x800000070a0e7210 */ /* 0x000fc8000791e809 */
[----:B------:R-:W-:-:S04]  /*06c0*/  IADD3.X R15, PT, PT, R11, -0x1, R12, P0, P1 ;  /* 0xffffffff0b0f7810 */ /* 0x000fc800007e240c */
[----:B------:R-:W-:-:S13]  /*06d0*/  ISETP.NE.U32.AND P0, PT, R15, RZ, PT ;  /* 0x000000ff0f00720c */ /* 0x000fda0003f05070 */
[----:B------:R-:W-:Y:S05]  /*06e0*/  @P0 BRA `(.L_x_8) ;  /* 0x0000000000500947 */ /* 0x000fea0003800000 */
[----:B------:R-:W1:Y:S01]  /*06f0*/  I2F.U32.RP R9, R8 ;  /* 0x0000000800097306 */ /* 0x000e620000209000 */
[----:B------:R-:W-:Y:S01]  /*0700*/  IMAD.MOV R13, RZ, RZ, -R8 ;  /* 0x000000ffff0d7224 */ /* 0x000fe200078e0a08 */
[----:B------:R-:W-:-:S06]  /*0710*/  ISETP.NE.U32.AND P2, PT, R8, RZ, PT ;  /* 0x000000ff0800720c */ /* 0x000fcc0003f45070 */
[----:B-1----:R-:W1:Y:S02]  /*0720*/  MUFU.RCP R9, R9 ;  /* 0x0000000900097308 */ /* 0x002e640000001000 */
[----:B-1----:R-:W-:-:S06]  /*0730*/  VIADD R10, R9, 0xffffffe ;  /* 0x0ffffffe090a7836 */ /* 0x002fcc0000000000 */
[----:B------:R1:W2:Y:S02]  /*0740*/  F2I.FTZ.U32.TRUNC.NTZ R11, R10 ;  /* 0x0000000a000b7305 */ /* 0x0002a4000021f000 */
[----:B-1----:R-:W-:Y:S02]  /*0750*/  IMAD.MOV.U32 R10, RZ, RZ, RZ ;  /* 0x000000ffff0a7224 */ /* 0x002fe400078e00ff */
[----:B--2---:R-:W-:-:S04]  /*0760*/  IMAD R13, R13, R11, RZ ;  /* 0x0000000b0d0d7224 */ /* 0x004fc800078e02ff */
[----:B------:R-:W-:-:S06]  /*0770*/  IMAD.HI.U32 R11, R11, R13, R10 ;  /* 0x0000000d0b0b7227 */ /* 0x000fcc00078e000a */
[----:B------:R-:W-:-:S04]  /*0780*/  IMAD.HI.U32 R10, R11, R14, RZ ;  /* 0x0000000e0b0a7227 */ /* 0x000fc800078e00ff */
[----:B------:R-:W-:-:S04]  /*0790*/  IMAD.MOV R11, RZ, RZ, -R10 ;  /* 0x000000ffff0b7224 */ /* 0x000fc800078e0a0a */
[----:B------:R-:W-:-:S05]  /*07a0*/  IMAD R11, R8, R11, R14 ;  /* 0x0000000b080b7224 */ /* 0x000fca00078e020e */
[----:B------:R-:W-:-:S13]  /*07b0*/  ISETP.GE.U32.AND P0, PT, R11, R8, PT ;  /* 0x000000080b00720c */ /* 0x000fda0003f06070 */
[----:B------:R-:W-:Y:S02]  /*07c0*/  @P0 IMAD.IADD R11, R11, 0x1, -R8 ;  /* 0x000000010b0b0824 */ /* 0x000fe400078e0a08 */
[----:B------:R-:W-:-:S03]  /*07d0*/  @P0 VIADD R10, R10, 0x1 ;  /* 0x000000010a0a0836 */ /* 0x000fc60000000000 */
[----:B------:R-:W-:Y:S01]  /*07e0*/  ISETP.GE.U32.AND P1, PT, R11, R8, PT ;  /* 0x000000080b00720c */ /* 0x000fe20003f26070 */
[----:B------:R-:W-:-:S12]  /*07f0*/  IMAD.MOV.U32 R11, RZ, RZ, RZ ;  /* 0x000000ffff0b7224 */ /* 0x000fd800078e00ff */
[----:B------:R-:W-:Y:S02]  /*0800*/  @P1 IADD3 R10, PT, PT, R10, 0x1, RZ ;  /* 0x000000010a0a1810 */ /* 0x000fe40007ffe0ff */
[----:B------:R-:W-:Y:S01]  /*0810*/  @!P2 LOP3.LUT R10, RZ, R8, RZ, 0x33, !PT ;  /* 0x00000008ff0aa212 */ /* 0x000fe200078e33ff */
[----:B------:R-:W-:Y:S06]  /*0820*/  BRA `(.L_x_9) ;  /* 0x00000000000c7947 */ /* 0x000fec0003800000 */
.L_x_8:
[----:B------:R-:W-:Y:S01]  /*0830*/  IMAD.MOV.U32 R9, RZ, RZ, R14 ;  /* 0x000000ffff097224 */ /* 0x000fe200078e000e */
[----:B------:R-:W-:-:S07]  /*0840*/  MOV R14, 0x860 ;  /* 0x00000860000e7802 */ /* 0x000fce0000000f00 */
[----:B------:R-:W-:Y:S05]  /*0850*/  CALL.REL.NOINC `($__internal_0_$__cuda_sm20_div_u64) ;  /* 0x0000001400707944 */ /* 0x000fea0003c00000 */
.L_x_9:
[----:B------:R-:W-:Y:S05]  /*0860*/  BSYNC.RECONVERGENT B1 ;  /* 0x0000000000017941 */ /* 0x000fea0003800200 */
.L_x_7:
[----:B------:R-:W-:Y:S01]  /*0870*/  IADD3 R9, P0, PT, R10, R7, RZ ;  /* 0x000000070a097210 */ /* 0x000fe20007f1e0ff */
[----:B------:R-:W1:Y:S01]  /*0880*/  LDC R13, c[0x0][0x3a0] ;  /* 0x0000e800ff0d7b82 */ /* 0x000e620000000800 */
[----:B------:R-:W-:Y:S01]  /*0890*/  BSSY.RECONVERGENT B1, `(.L_x_10) ;  /* 0x0000033000017945 */ /* 0x000fe20003800200 */
[----:B------:R-:W-:Y:S01]  /*08a0*/  IMAD.MOV.U32 R29, RZ, RZ, R3 ;  /* 0x000000ffff1d7224 */ /* 0x000fe200078e0003 */
[C---:B------:R-:W-:Y:S01]  /*08b0*/  LOP3.LUT R7, R9.reuse, 0x3, RZ, 0xc0, !PT ;  /* 0x0000000309077812 */ /* 0x040fe200078ec0ff */
[----:B------:R-:W-:Y:S01]  /*08c0*/  IMAD.X R10, RZ, RZ, R11, P0 ;  /* 0x000000ffff0a7224 */ /* 0x000fe200000e060b */
[----:B------:R-:W-:Y:S02]  /*08d0*/  ISETP.GE.U32.AND P0, PT, R9, 0x3, PT ;  /* 0x000000030900780c */ /* 0x000fe40003f06070 */
[----:B------:R-:W-:Y:S02]  /*08e0*/  ISETP.NE.U32.AND P1, PT, R7, 0x3, PT ;  /* 0x000000030700780c */ /* 0x000fe40003f25070 */
[----:B------:R-:W-:Y:S01]  /*08f0*/  ISETP.GE.U32.AND.EX P0, PT, R10, RZ, PT, P0 ;  /* 0x000000ff0a00720c */ /* 0x000fe20003f06100 */
[----:B------:R-:W-:Y:S01]  /*0900*/  IMAD.MOV.U32 R10, RZ, RZ, R6 ;  /* 0x000000ffff0a7224 */ /* 0x000fe200078e0006 */
[----:B------:R-:W-:-:S02]  /*0910*/  ISETP.NE.AND.EX P1, PT, RZ, RZ, PT, P1 ;  /* 0x000000ffff00720c */ /* 0x000fc40003f25310 */
[----:B-1----:R-:W-:-:S11]  /*0920*/  SHF.R.S32.HI R11, RZ, 0x1f, R13 ;  /* 0x0000001fff0b7819 */ /* 0x002fd6000001140d */
[----:B------:R-:W-:Y:S05]  /*0930*/  @!P1 BRA `(.L_x_11) ;  /* 0x0000000000a09947 */ /* 0x000fea0003800000 */
[----:B------:R-:W1:Y:S01]  /*0940*/  S2UR UR7, SR_CgaCtaId ;  /* 0x00000000000779c3 */ /* 0x000e620000008800 */
[----:B------:R-:W2:Y:S01]  /*0950*/  LDCU.64 UR12, c[0x0][0x398] ;  /* 0x00007300ff0c77ac */ /* 0x000ea20008000a00 */
[C---:B------:R-:W-:Y:S01]  /*0960*/  IMAD.SHL.U32 R7, R3.reuse, 0x4, RZ ;  /* 0x0000000403077824 */ /* 0x040fe200078e00ff */
[----:B------:R-:W-:Y:S01]  /*0970*/  MOV R29, R3 ;  /* 0x00000003001d7202 */ /* 0x000fe20000000f00 */
[----:B------:R-:W-:Y:S01]  /*0980*/  IMAD.U32 R14, RZ, RZ, UR20 ;  /* 0x00000014ff0e7e24 */ /* 0x000fe2000f8e00ff */
[----:B------:R-:W-:Y:S01]  /*0990*/  UMOV UR5, 0x400 ;  /* 0x0000040000057882 */ /* 0x000fe20000000000 */
[----:B------:R-:W-:Y:S01]  /*09a0*/  IMAD.U32 R15, RZ, RZ, UR21 ;  /* 0x00000015ff0f7e24 */ /* 0x000fe2000f8e00ff */
[----:B------:R-:W-:Y:S01]  /*09b0*/  SHF.L.U64.HI R15, R3, 0x2, R6 ;  /* 0x00000002030f7819 */ /* 0x000fe20000010206 */
[----:B------:R-:W-:Y:S01]  /*09c0*/  IMAD.U32 R12, RZ, RZ, UR6 ;  /* 0x00000006ff0c7e24 */ /* 0x000fe2000f8e00ff */
[----:B------:R-:W-:Y:S01]  /*09d0*/  LEA R10, P1, R14, R7, 0x2 ;  /* 0x000000070e0a7211 */ /* 0x000fe200078210ff */
[----:B------:R-:W-:Y:S01]  /*09e0*/  VIADD R9, R9, 0x1 ;  /* 0x0000000109097836 */ /* 0x000fe20000000000 */
[----:B------:R-:W-:Y:S01]  /*09f0*/  UIADD3 UR5, UPT, UPT, UR5, 0x80, URZ ;  /* 0x0000008005057890 */ /* 0x000fe2000fffe0ff */
[----:B------:R-:W-:Y:S01]  /*0a00*/  IMAD R7, R2, UR10, RZ ;  /* 0x0000000a02077c24 */ /* 0x000fe2000f8e02ff */
[----:B------:R-:W-:-:S02]  /*0a10*/  LEA.HI.X R14, R14, R15, R12, 0x2, P1 ;  /* 0x0000000f0e0e7211 */ /* 0x000fc400008f140c */
[----:B------:R-:W-:Y:S01]  /*0a20*/  LOP3.LUT R9, R9, 0x3, RZ, 0xc0, !PT ;  /* 0x0000000309097812 */ /* 0x000fe200078ec0ff */
[----:B------:R-:W-:Y:S01]  /*0a30*/  IMAD R7, R7, UR9, RZ ;  /* 0x0000000907077c24 */ /* 0x000fe2000f8e02ff */
[----:B--2---:R-:W-:Y:S01]  /*0a40*/  IADD3 R17, P1, P2, R10, UR12, R13 ;  /* 0x0000000c0a117c10 */ /* 0x004fe2000fa3e00d */
[----:B------:R-:W-:-:S03]  /*0a50*/  IMAD.MOV.U32 R10, RZ, RZ, R6 ;  /* 0x000000ffff0a7224 */ /* 0x000fc600078e0006 */
[----:B------:R-:W-:Y:S01]  /*0a60*/  IADD3.X R18, PT, PT, R14, UR13, R11, P1, P2 ;  /* 0x0000000d0e127c10 */ /* 0x000fe20008fe440b */
[----:B-1----:R-:W-:Y:S01]  /*0a70*/  ULEA UR5, UR7, UR5, 0x18 ;  /* 0x0000000507057291 */ /* 0x002fe2000f8ec0ff */
[----:B------:R-:W-:-:S05]  /*0a80*/  IADD3 R9, P1, PT, RZ, -R9, RZ ;  /* 0x80000009ff097210 */ /* 0x000fca0007f3e0ff */
[----:B------:R-:W-:Y:S02]  /*0a90*/  VIADD R12, R13, UR5 ;  /* 0x000000050d0c7c36 */ /* 0x000fe40008000000 */
[----:B------:R-:W-:Y:S02]  /*0aa0*/  IMAD.X R16, RZ, RZ, -0x1, P1 ;  /* 0xffffffffff107424 */ /* 0x000fe400008e06ff */
[----:B------:R-:W-:-:S07]  /*0ab0*/  IMAD R12, R3, 0x4, R12 ;  /* 0x00000004030c7824 */ /* 0x000fce00078e020c */
.L_x_12:
[----:B------:R-:W-:Y:S01]  /*0ac0*/  IADD3 R9, P1, PT, R9, 0x1, RZ ;  /* 0x0000000109097810 */ /* 0x000fe20007f3e0ff */
[----:B------:R-:W-:Y:S01]  /*0ad0*/  IMAD.MOV.U32 R14, RZ, RZ, R17 ;  /* 0x000000ffff0e7224 */ /* 0x000fe200078e0011 */
[C---:B------:R-:W-:Y:S01]  /*0ae0*/  IADD3 R29, P2, PT, R8.reuse, R29, RZ ;  /* 0x0000001d081d7210 */ /* 0x040fe20007f5e0ff */
[----:B------:R-:W-:Y:S01]  /*0af0*/  IMAD.MOV.U32 R15, RZ, RZ, R18 ;  /* 0x000000ffff0f7224 */ /* 0x000fe200078e0012 */
[C---:B------:R-:W-:Y:S01]  /*0b00*/  LEA R17, P3, R8.reuse, R17, 0x2 ;  /* 0x0000001108117211 */ /* 0x040fe200078610ff */
[----:B------:R-:W-:Y:S01]  /*0b10*/  IMAD.X R16, RZ, RZ, R16, P1 ;  /* 0x000000ffff107224 */ /* 0x000fe200008e0610 */
[----:B------:R-:W-:Y:S01]  /*0b20*/  ISETP.NE.U32.AND P1, PT, R9, RZ, PT ;  /* 0x000000ff0900720c */ /* 0x000fe20003f25070 */
[----:B------:R-:W-:Y:S01]  /*0b30*/  IMAD.X R10, RZ, RZ, R10, P2 ;  /* 0x000000ffff0a7224 */ /* 0x000fe200010e060a */
[----:B------:R-:W-:Y:S01]  /*0b40*/  @!PT LDS RZ, [RZ] ;  /* 0x00000000fffff984 */ /* 0x000fe20000000800 */
[----:B------:R-:W-:Y:S01]  /*0b50*/  @!PT LDS RZ, [RZ] ;  /* 0x00000000fffff984 */ /* 0x000fe20000000800 */
[----:B------:R-:W-:Y:S01]  /*0b60*/  @!PT LDS RZ, [RZ] ;  /* 0x00000000fffff984 */ /* 0x000fe20000000800 */
[----:B------:R1:W-:Y:S01]  /*0b70*/  LDGSTS.E [R12], desc[UR22][R14.64] ;  /* 0x000000000e0c7fae */ /* 0x0003e2000b9a1016 */
[----:B------:R-:W-:Y:S02]  /*0b80*/  LEA.HI.X R18, R8, R18, RZ, 0x2, P3 ;  /* 0x0000001208127211 */ /* 0x000fe400018f14ff */
[----:B------:R-:W-:Y:S01]  /*0b90*/  ISETP.NE.AND.EX P1, PT, R16, RZ, PT, P1 ;  /* 0x000000ff1000720c */ /* 0x000fe20003f25310 */
[----:B-1----:R-:W-:-:S12]  /*0ba0*/  IMAD R12, R7, 0x4, R12 ;  /* 0x00000004070c7824 */ /* 0x002fd800078e020c */
[----:B------:R-:W-:Y:S05]  /*0bb0*/  @P1 BRA `(.L_x_12) ;  /* 0xfffffffc00c01947 */ /* 0x000fea000383ffff */
.L_x_11:
[----:B------:R-:W-:Y:S05]  /*0bc0*/  BSYNC.RECONVERGENT B1 ;  /* 0x0000000000017941 */ /* 0x000fea0003800200 */
.L_x_10:
[----:B------:R-:W-:Y:S05]  /*0bd0*/  @!P0 BRA `(.L_x_6) ;  /* 0x0000000000f08947 */ /* 0x000fea0003800000 */
[----:B------:R-:W1:Y:S01]  /*0be0*/  S2UR UR8, SR_CgaCtaId ;  /* 0x00000000000879c3 */ /* 0x000e620000008800 */
[----:B------:R-:W2:Y:S01]  /*0bf0*/  LDCU.64 UR12, c[0x0][0x398] ;  /* 0x00007300ff0c77ac */ /* 0x000ea20008000a00 */
[C---:B------:R-:W-:Y:S01]  /*0c00*/  IMAD.SHL.U32 R9, R29.reuse, 0x4, RZ ;  /* 0x000000041d097824 */ /* 0x040fe200078e00ff */
[----:B------:R-:W-:Y:S01]  /*0c10*/  MOV R14, UR20 ;  /* 0x00000014000e7c02 */ /* 0x000fe20008000f00 */
[----:B------:R-:W-:Y:S01]  /*0c20*/  IMAD.U32 R15, RZ, RZ, UR21 ;  /* 0x00000015ff0f7e24 */ /* 0x000fe2000f8e00ff */
[C---:B------:R-:W-:Y:S01]  /*0c30*/  SHF.L.U64.HI R15, R29.reuse, 0x2, R10 ;  /* 0x000000021d0f7819 */ /* 0x040fe2000001020a */
[----:B------:R-:W-:Y:S01]  /*0c40*/  IMAD.U32 R12, RZ, RZ, UR6 ;  /* 0x00000006ff0c7e24 */ /* 0x000fe2000f8e00ff */
[----:B------:R-:W-:Y:S01]  /*0c50*/  LEA R9, P0, R14, R9, 0x2 ;  /* 0x000000090e097211 */ /* 0x000fe200078010ff */
[----:B------:R-:W-:Y:S01]  /*0c60*/  UMOV UR7, 0x400 ;  /* 0x0000040000077882 */ /* 0x000fe20000000000 */
[----:B------:R-:W-:Y:S01]  /*0c70*/  IMAD.SHL.U32 R18, R8, 0x4, RZ ;  /* 0x0000000408127824 */ /* 0x000fe200078e00ff */
[----:B------:R-:W-:Y:S01]  /*0c80*/  UIADD3 UR7, UPT, UPT, UR7, 0x80, URZ ;  /* 0x0000008007077890 */ /* 0x000fe2000fffe0ff */
[----:B------:R-:W-:Y:S01]  /*0c90*/  LEA.HI.X R12, R14, R15, R12, 0x2, P0 ;  /* 0x0000000f0e0c7211 */ /* 0x000fe200000f140c */
[----:B------:R-:W-:Y:S01]  /*0ca0*/  IMAD R24, R2, UR10, RZ ;  /* 0x0000000a02187c24 */ /* 0x000fe2000f8e02ff */
[----:B------:R-:W-:Y:S01]  /*0cb0*/  IADD3 R14, P0, PT, R29, UR20, RZ ;  /* 0x000000141d0e7c10 */ /* 0x000fe2000ff1e0ff */
[----:B------:R-:W-:Y:S01]  /*0cc0*/  UMOV UR5, URZ ;  /* 0x000000ff00057c82 */ /* 0x000fe20008000000 */
[----:B------:R-:W-:Y:S01]  /*0cd0*/  SHF.R.U32.HI R19, RZ, 0x1e, R8 ;  /* 0x0000001eff137819 */ /* 0x000fe20000011608 */
[----:B------:R-:W-:Y:S01]  /*0ce0*/  IMAD R24, R24, UR9, RZ ;  /* 0x0000000918187c24 */ /* 0x000fe2000f8e02ff */
[----:B------:R-:W-:-:S02]  /*0cf0*/  IADD3.X R15, PT, PT, R10, UR6, RZ, P0, !PT ;  /* 0x000000060a0f7c10 */ /* 0x000fc400087fe4ff */
[----:B--2---:R-:W-:Y:S02]  /*0d00*/  IADD3 R7, P1, PT, R13, UR12, RZ ;  /* 0x0000000c0d077c10 */ /* 0x004fe4000ff3e0ff */
[C---:B------:R-:W-:Y:S01]  /*0d10*/  SHF.L.U64.HI R15, R14.reuse, 0x2, R15 ;  /* 0x000000020e0f7819 */ /* 0x040fe2000001020f */
[----:B------:R-:W-:Y:S01]  /*0d20*/  IMAD.SHL.U32 R14, R14, 0x4, RZ ;  /* 0x000000040e0e7824 */ /* 0x000fe200078e00ff */
[----:B------:R-:W-:Y:S01]  /*0d30*/  IADD3.X R11, PT, PT, R11, UR13, RZ, P1, !PT ;  /* 0x0000000d0b0b7c10 */ /* 0x000fe20008ffe4ff */
[----:B-1----:R-:W-:Y:S01]  /*0d40*/  ULEA UR7, UR8, UR7, 0x18 ;  /* 0x0000000708077291 */ /* 0x002fe2000f8ec0ff */
[-C--:B------:R-:W-:Y:S01]  /*0d50*/  IADD3 R22, P1, PT, R18, R9.reuse, RZ ;  /* 0x0000000912167210 */ /* 0x080fe20007f3e0ff */
[C---:B------:R-:W-:Y:S01]  /*0d60*/  IMAD.WIDE.U32 R14, R8.reuse, 0xc, R14 ;  /* 0x0000000c080e7825 */ /* 0x040fe200078e000e */
[----:B------:R-:W-:-:S03]  /*0d70*/  LEA R20, P0, R8, R9, 0x3 ;  /* 0x0000000908147211 */ /* 0x000fc600078018ff */
[----:B------:R-:W-:Y:S01]  /*0d80*/  VIADD R16, R13, UR7 ;  /* 0x000000070d107c36 */ /* 0x000fe20008000000 */
[----:B------:R-:W-:Y:S01]  /*0d90*/  LEA.HI.X R26, R8, R12, RZ, 0x3, P0 ;  /* 0x0000000c081a7211 */ /* 0x000fe200000f1cff */
[----:B------:R-:W-:Y:S02]  /*0da0*/  IMAD.X R28, R19, 0x1, R12, P1 ;  /* 0x00000001131c7824 */ /* 0x000fe400008e060c */
[----:B------:R-:W-:Y:S02]  /*0db0*/  IMAD R13, R29, 0x4, R16 ;  /* 0x000000041d0d7824 */ /* 0x000fe400078e0210 */
[----:B------:R-:W-:Y:S02]  /*0dc0*/  VIADD R23, R15, UR5 ;  /* 0x000000050f177c36 */ /* 0x000fe40008000000 */
[C-C-:B------:R-:W-:Y:S02]  /*0dd0*/  IMAD R21, R24.reuse, 0x4, R13.reuse ;  /* 0x0000000418157824 */ /* 0x140fe400078e020d */
[----:B------:R-:W-:-:S02]  /*0de0*/  IMAD R25, R24, 0x8, R13 ;  /* 0x0000000818197824 */ /* 0x000fc400078e020d */
[----:B------:R-:W-:-:S07]  /*0df0*/  IMAD R27, R24, 0xc, R13 ;  /* 0x0000000c181b7824 */ /* 0x000fce00078e020d */
.L_x_13:
[----:B------:R-:W-:-:S04]  /*0e00*/  IADD3 R16, P0, PT, R7, R9, RZ ;  /* 0x0000000907107210 */ /* 0x000fc80007f1e0ff */
[----:B------:R-:W-:-:S05]  /*0e10*/  IADD3.X R17, PT, PT, R11, R12, RZ, P0, !PT ;  /* 0x0000000c0b117210 */ /* 0x000fca00007fe4ff */
[----:B------:R-:W-:Y:S01]  /*0e20*/  @!PT LDS RZ, [RZ] ;  /* 0x00000000fffff984 */ /* 0x000fe20000000800 */
[----:B------:R-:W-:Y:S01]  /*0e30*/  @!PT LDS RZ, [RZ] ;  /* 0x00000000fffff984 */ /* 0x000fe20000000800 */
[----:B------:R-:W-:Y:S01]  /*0e40*/  @!PT LDS RZ, [RZ] ;  /* 0x00000000fffff984 */ /* 0x000fe20000000800 */
[----:B------:R1:W-:Y:S02]  /*0e50*/  LDGSTS.E [R13], desc[UR22][R16.64] ;  /* 0x00000000100d7fae */ /* 0x0003e4000b9a1016 */
[----:B-1----:R-:W-:Y:S01]  /*0e60*/  IADD3 R16, P0, PT, R7, R22, RZ ;  /* 0x0000001607107210 */ /* 0x002fe20007f1e0ff */
[----:B------:R-:W-:-:S04]  /*0e70*/  IMAD R13, R24, 0x10, R13 ;  /* 0x00000010180d7824 */ /* 0x000fc800078e020d */
[----:B------:R-:W-:-:S05]  /*0e80*/  IMAD.X R17, R11, 0x1, R28, P0 ;  /* 0x000000010b117824 */ /* 0x000fca00000e061c */
[----:B------:R1:W-:Y:S02]  /*0e90*/  LDGSTS.E [R21], desc[UR22][R16.64] ;  /* 0x0000000010157fae */ /* 0x0003e4000b9a1016 */
[----:B-1----:R-:W-:Y:S01]  /*0ea0*/  IADD3 R16, P0, PT, R7, R20, RZ ;  /* 0x0000001407107210 */ /* 0x002fe20007f1e0ff */
[----:B------:R-:W-:-:S04]  /*0eb0*/  IMAD R21, R24, 0x10, R21 ;  /* 0x0000001018157824 */ /* 0x000fc800078e0215 */
[----:B------:R-:W-:-:S05]  /*0ec0*/  IMAD.X R17, R11, 0x1, R26, P0 ;  /* 0x000000010b117824 */ /* 0x000fca00000e061a */
[----:B------:R1:W-:Y:S02]  /*0ed0*/  LDGSTS.E [R25], desc[UR22][R16.64] ;  /* 0x0000000010197fae */ /* 0x0003e4000b9a1016 */
[----:B-1----:R-:W-:Y:S01]  /*0ee0*/  IADD3 R16, P0, PT, R7, R14, RZ ;  /* 0x0000000e07107210 */ /* 0x002fe20007f1e0ff */
[----:B------:R-:W-:Y:S01]  /*0ef0*/  IMAD R25, R24, 0x10, R25 ;  /* 0x0000001018197824 */ /* 0x000fe200078e0219 */
[----:B------:R-:W-:-:S03]  /*0f00*/  LEA R7, P1, R8, R7, 0x4 ;  /* 0x0000000708077211 */ /* 0x000fc600078220ff */
[----:B------:R-:W-:Y:S01]  /*0f10*/  IMAD.X R17, R11, 0x1, R23, P0 ;  /* 0x000000010b117824 */ /* 0x000fe200000e0617 */
[----:B------:R-:W-:Y:S02]  /*0f20*/  IADD3 R29, P0, PT, R18, R29, RZ ;  /* 0x0000001d121d7210 */ /* 0x000fe40007f1e0ff */
[----:B------:R-:W-:Y:S02]  /*0f30*/  LEA.HI.X R11, R8, R11, RZ, 0x4, P1 ;  /* 0x0000000b080b7211 */ /* 0x000fe400008f24ff */
[----:B------:R1:W-:Y:S01]  /*0f40*/  LDGSTS.E [R27], desc[UR22][R16.64] ;  /* 0x00000000101b7fae */ /* 0x0003e2000b9a1016 */
[----:B------:R-:W-:Y:S01]  /*0f50*/  IMAD.X R10, R19, 0x1, R10, P0 ;  /* 0x00000001130a7824 */ /* 0x000fe200000e060a */
[----:B------:R-:W-:-:S04]  /*0f60*/  ISETP.GE.U32.AND P0, PT, R29, R4, PT ;  /* 0x000000041d00720c */ /* 0x000fc80003f06070 */
[----:B------:R-:W-:Y:S01]  /*0f70*/  ISETP.GE.U32.AND.EX P0, PT, R10, R5, PT, P0 ;  /* 0x000000050a00720c */ /* 0x000fe20003f06100 */
[----:B-1----:R-:W-:-:S12]  /*0f80*/  IMAD R27, R24, 0x10, R27 ;  /* 0x00000010181b7824 */ /* 0x002fd800078e021b */
[----:B------:R-:W-:Y:S05]  /*0f90*/  @!P0 BRA `(.L_x_13) ;  /* 0xfffffffc00988947 */ /* 0x000fea000383ffff */
.L_x_6:
[----:B------:R-:W-:Y:S05]  /*0fa0*/  BSYNC.RECONVERGENT B0 ;  /* 0x0000000000007941 */ /* 0x000fea0003800200 */
.L_x_5:
[----:B------:R-:W-:Y:S01]  /*0fb0*/  ISETP.GT.U32.AND P0, PT, R4, R3, PT ;  /* 0x000000030400720c */ /* 0x000fe20003f04070 */
[----:B------:R-:W0:Y:S01]  /*0fc0*/  LDGDEPBAR ;  /* 0x00000000000079af */ /* 0x000e220000000000 */
[----:B------:R-:W-:Y:S02]  /*0fd0*/  BSSY.RECONVERGENT B0, `(.L_x_14) ;  /* 0x000009c000007945 */ /* 0x000fe40003800200 */
[----:B------:R-:W-:-:S13]  /*0fe0*/  ISETP.GT.U32.AND.EX P0, PT, R5, R6, PT, P0 ;  /* 0x000000060500720c */ /* 0x000fda0003f04100 */
        /* <DEDUP_REMOVED lines=17> */
[----:B------:R-:W-:Y:S01]  /*1100*/  ISETP.NE.U32.AND P2, PT, R8, RZ, PT ;  /* 0x000000ff0800720c */ /* 0x000fe20003f45070 */
[----:B------:R-:W-:-:S05]  /*1110*/  IMAD.MOV.U32 R10, RZ, RZ, RZ ;  /* 0x000000ffff0a7224 */ /* 0x000fca00078e00ff */
[----:B-1----:R-:W1:Y:S02]  /*1120*/  MUFU.RCP R13, R13 ;  /* 0x0000000d000d7308 */ /* 0x002e640000001000 */
[----:B-1----:R-:W-:-:S06]  /*1130*/  IADD3 R11, PT, PT, R13, 0xffffffe, RZ ;  /* 0x0ffffffe0d0b7810 */ /* 0x002fcc0007ffe0ff */
[----:B------:R-:W1:Y:S02]  /*1140*/  F2I.FTZ.U32.TRUNC.NTZ R11, R11 ;  /* 0x0000000b000b7305 */ /* 0x000e64000021f000 */
[----:B-1----:R-:W-:-:S04]  /*1150*/  IMAD R9, R9, R11, RZ ;  /* 0x0000000b09097224 */ /* 0x002fc800078e02ff */
[----:B------:R-:W-:-:S04]  /*1160*/  IMAD.HI.U32 R9, R11, R9, R10 ;  /* 0x000000090b097227 */ /* 0x000fc800078e000a */
[----:B------:R-:W-:Y:S02]  /*1170*/  IMAD.MOV.U32 R11, RZ, RZ, RZ ;  /* 0x000000ffff0b7224 */ /* 0x000fe400078e00ff */
[----:B------:R-:W-:-:S04]  /*1180*/  IMAD.HI.U32 R10, R9, R12, RZ ;  /* 0x0000000c090a7227 */ /* 0x000fc800078e00ff */
[----:B------:R-:W-:-:S04]  /*1190*/  IMAD.MOV R9, RZ, RZ, -R10 ;  /* 0x000000ffff097224 */ /* 0x000fc800078e0a0a */
[----:B------:R-:W-:-:S05]  /*11a0*/  IMAD R9, R8, R9, R12 ;  /* 0x0000000908097224 */ /* 0x000fca00078e020c */
[----:B------:R-:W-:-:S13]  /*11b0*/  ISETP.GE.U32.AND P0, PT, R9, R8, PT ;  /* 0x000000080900720c */ /* 0x000fda0003f06070 */
[----:B------:R-:W-:Y:S02]  /*11c0*/  @P0 IMAD.IADD R9, R9, 0x1, -R8 ;  /* 0x0000000109090824 */ /* 0x000fe400078e0a08 */
[----:B------:R-:W-:-:S03]  /*11d0*/  @P0 VIADD R10, R10, 0x1 ;  /* 0x000000010a0a0836 */ /* 0x000fc60000000000 */
[----:B------:R-:W-:-:S13]  /*11e0*/  ISETP.GE.U32.AND P1, PT, R9, R8, PT ;  /* 0x000000080900720c */ /* 0x000fda0003f26070 */
[----:B------:R-:W-:Y:S01]  /*11f0*/  @P1 VIADD R10, R10, 0x1 ;  /* 0x000000010a0a1836 */ /* 0x000fe20000000000 */
[----:B------:R-:W-:Y:S01]  /*1200*/  @!P2 LOP3.LUT R10, RZ, R8, RZ, 0x33, !PT ;  /* 0x00000008ff0aa212 */ /* 0x000fe200078e33ff */
[----:B------:R-:W-:Y:S06]  /*1210*/  BRA `(.L_x_18) ;  /* 0x00000000000c7947 */ /* 0x000fec0003800000 */
.L_x_17:
[----:B------:R-:W-:Y:S01]  /*1220*/  IMAD.MOV.U32 R9, RZ, RZ, R12 ;  /* 0x000000ffff097224 */ /* 0x000fe200078e000c */
[----:B------:R-:W-:-:S07]  /*1230*/  MOV R14, 0x1250 ;  /* 0x00001250000e7802 */ /* 0x000fce0000000f00 */
[----:B------:R-:W-:Y:S05]  /*1240*/  CALL.REL.NOINC `($__internal_0_$__cuda_sm20_div_u64) ;  /* 0x0000000800f47944 */ /* 0x000fea0003c00000 */
.L_x_18:
[----:B------:R-:W-:Y:S05]  /*1250*/  BSYNC.RECONVERGENT B1 ;  /* 0x0000000000017941 */ /* 0x000fea0003800200 */
.L_x_16:
[----:B------:R-:W-:Y:S01]  /*1260*/  IADD3 R7, P0, PT, R10, R7, RZ ;  /* 0x000000070a077210 */ /* 0x000fe20007f1e0ff */
[----:B------:R-:W1:Y:S01]  /*1270*/  LDC R12, c[0x0][0x3b0] ;  /* 0x0000ec00ff0c7b82 */ /* 0x000e620000000800 */
[----:B------:R-:W-:Y:S02]  /*1280*/  BSSY.RECONVERGENT B1, `(.L_x_19) ;  /* 0x0000031000017945 */ /* 0x000fe40003800200 */
[C---:B------:R-:W-:Y:S01]  /*1290*/  LOP3.LUT R9, R7.reuse, 0x3, RZ, 0xc0, !PT ;  /* 0x0000000307097812 */ /* 0x040fe200078ec0ff */
[----:B------:R-:W-:Y:S01]  /*12a0*/  IMAD.X R10, RZ, RZ, R11, P0 ;  /* 0x000000ffff0a7224 */ /* 0x000fe200000e060b */
[----:B------:R-:W-:Y:S02]  /*12b0*/  ISETP.GE.U32.AND P0, PT, R7, 0x3, PT ;  /* 0x000000030700780c */ /* 0x000fe40003f06070 */
[----:B------:R-:W-:Y:S02]  /*12c0*/  ISETP.NE.U32.AND P1, PT, R9, 0x3, PT ;  /* 0x000000030900780c */ /* 0x000fe40003f25070 */
[----:B------:R-:W-:-:S02]  /*12d0*/  ISETP.GE.U32.AND.EX P0, PT, R10, RZ, PT, P0 ;  /* 0x000000ff0a00720c */ /* 0x000fc40003f06100 */
[----:B------:R-:W-:Y:S02]  /*12e0*/  ISETP.NE.AND.EX P1, PT, RZ, RZ, PT, P1 ;  /* 0x000000ffff00720c */ /* 0x000fe40003f25310 */
[----:B-1----:R-:W-:-:S11]  /*12f0*/  SHF.R.S32.HI R13, RZ, 0x1f, R12 ;  /* 0x0000001fff0d7819 */ /* 0x002fd6000001140c */
[----:B------:R-:W-:Y:S05]  /*1300*/  @!P1 BRA `(.L_x_20) ;  /* 0x0000000000a09947 */ /* 0x000fea0003800000 */
[----:B------:R-:W1:Y:S01]  /*1310*/  S2UR UR7, SR_CgaCtaId ;  /* 0x00000000000779c3 */ /* 0x000e620000008800 */
[----:B------:R-:W2:Y:S01]  /*1320*/  LDCU.64 UR12, c[0x0][0x3a8] ;  /* 0x00007500ff0c77ac */ /* 0x000ea20008000a00 */
[----:B------:R-:W-:Y:S01]  /*1330*/  IMAD.U32 R10, RZ, RZ, UR20 ;  /* 0x00000014ff0a7e24 */ /* 0x000fe2000f8e00ff */
[----:B------:R-:W-:Y:S01]  /*1340*/  SHF.L.U32 R15, R3, 0x2, RZ ;  /* 0x00000002030f7819 */ /* 0x000fe200000006ff */
[----:B------:R-:W-:Y:S01]  /*1350*/  VIADD R9, R7, 0x1 ;  /* 0x0000000107097836 */ /* 0x000fe20000000000 */
[----:B------:R-:W-:Y:S01]  /*1360*/  UMOV UR5, 0x400 ;  /* 0x0000040000057882 */ /* 0x000fe20000000000 */
[----:B------:R-:W-:Y:S01]  /*1370*/  IMAD.U32 R16, RZ, RZ, UR6 ;  /* 0x00000006ff107e24 */ /* 0x000fe2000f8e00ff */
[----:B------:R-:W-:Y:S01]  /*1380*/  UIADD3 UR5, UPT, UPT, UR5, 0x80, URZ ;  /* 0x0000008005057890 */ /* 0x000fe2000fffe0ff */
[----:B------:R-:W3:Y:S01]  /*1390*/  LDC R14, c[0x0][0x388] ;  /* 0x0000e200ff0e7b82 */ /* 0x000ee20000000800 */
[----:B------:R-:W-:Y:S01]  /*13a0*/  SHF.L.U64.HI R7, R3, 0x2, R6 ;  /* 0x0000000203077819 */ /* 0x000fe20000010206 */
[----:B------:R-:W-:Y:S01]  /*13b0*/  IMAD.U32 R11, RZ, RZ, UR21 ;  /* 0x00000015ff0b7e24 */ /* 0x000fe2000f8e00ff */
[----:B------:R-:W-:Y:S01]  /*13c0*/  LEA R15, P1, R10, R15, 0x2 ;  /* 0x0000000f0a0f7211 */ /* 0x000fe200078210ff */
[----:B------:R-:W-:Y:S01]  /*13d0*/  IMAD R11, R2, UR10, RZ ;  /* 0x0000000a020b7c24 */ /* 0x000fe2000f8e02ff */
[----:B------:R-:W-:-:S02]  /*13e0*/  LOP3.LUT R9, R9, 0x3, RZ, 0xc0, !PT ;  /* 0x0000000309097812 */ /* 0x000fc400078ec0ff */
[----:B------:R-:W-:Y:S01]  /*13f0*/  LEA.HI.X R16, R10, R7, R16, 0x2, P1 ;  /* 0x000000070a107211 */ /* 0x000fe200008f1410 */
[----:B------:R-:W-:Y:S01]  /*1400*/  IMAD R18, R11, UR9, RZ ;  /* 0x000000090b127c24 */ /* 0x000fe2000f8e02ff */
[----:B------:R-:W-:Y:S02]  /*1410*/  IADD3 R9, P3, PT, RZ, -R9, RZ ;  /* 0x80000009ff097210 */ /* 0x000fe40007f7e0ff */
[----:B--2---:R-:W-:-:S04]  /*1420*/  IADD3 R15, P1, P2, R15, UR12, R12 ;  /* 0x0000000c0f0f7c10 */ /* 0x004fc8000fa3e00c */
[----:B------:R-:W-:Y:S01]  /*1430*/  IADD3.X R16, PT, PT, R16, UR13, R13, P1, P2 ;  /* 0x0000000d10107c10 */ /* 0x000fe20008fe440d */
[----:B-1----:R-:W-:-:S06]  /*1440*/  ULEA UR5, UR7, UR5, 0x18 ;  /* 0x0000000507057291 */ /* 0x002fcc000f8ec0ff */
[----:B------:R-:W-:-:S04]  /*1450*/  VIADD R7, R12, UR5 ;  /* 0x000000050c077c36 */ /* 0x000fc80008000000 */
[----:B---3--:R-:W-:Y:S02]  /*1460*/  IMAD R10, R14, 0x200, R7 ;  /* 0x000002000e0a7824 */ /* 0x008fe400078e0207 */
[----:B------:R-:W-:Y:S02]  /*1470*/  IMAD.X R14, RZ, RZ, -0x1, P3 ;  /* 0xffffffffff0e7424 */ /* 0x000fe400018e06ff */
[----:B------:R-:W-:-:S07]  /*1480*/  IMAD R7, R3, 0x4, R10 ;  /* 0x0000000403077824 */ /* 0x000fce00078e020a */
.L_x_21:
[----:B------:R-:W-:Y:S01]  /*1490*/  IADD3 R9, P1, PT, R9, 0x1, RZ ;  /* 0x0000000109097810 */ /* 0x000fe20007f3e0ff */
[----:B------:R-:W-:Y:S01]  /*14a0*/  IMAD.MOV.U32 R10, RZ, RZ, R15 ;  /* 0x000000ffff0a7224 */ /* 0x000fe200078e000f */
[C---:B------:R-:W-:Y:S01]  /*14b0*/  IADD3 R3, P2, PT, R8.reuse, R3, RZ ;  /* 0x0000000308037210 */ /* 0x040fe20007f5e0ff */
[----:B------:R-:W-:Y:S01]  /*14c0*/  IMAD.MOV.U32 R11, RZ, RZ, R16 ;  /* 0x000000ffff0b7224 */ /* 0x000fe200078e0010 */
[----:B------:R-:W-:Y:S01]  /*14d0*/  LEA R15, P3, R8, R15, 0x2 ;  /* 0x0000000f080f7211 */ /* 0x000fe200078610ff */
[----:B------:R-:W-:Y:S01]  /*14e0*/  IMAD.X R14, RZ, RZ, R14, P1 ;  /* 0x000000ffff0e7224 */ /* 0x000fe200008e060e */
[----:B------:R-:W-:Y:S02]  /*14f0*/  ISETP.NE.U32.AND P1, PT, R9, RZ, PT ;  /* 0x000000ff0900720c */ /* 0x000fe40003f25070 */
[----:B------:R-:W-:Y:S01]  /*1500*/  @!PT LDS RZ, [RZ] ;  /* 0x00000000fffff984 */ /* 0x000fe20000000800 */
[----:B------:R-:W-:Y:S01]  /*1510*/  @!PT LDS RZ, [RZ] ;  /* 0x00000000fffff984 */ /* 0x000fe20000000800 */
[----:B------:R-:W-:Y:S01]  /*1520*/  @!PT LDS RZ, [RZ] ;  /* 0x00000000fffff984 */ /* 0x000fe20000000800 */
[----:B------:R1:W-:Y:S01]  /*1530*/  LDGSTS.E [R7+0x80], desc[UR22][R10.64] ;  /* 0x000800000a077fae */ /* 0x0003e2000b9a1016 */
[----:B------:R-:W-:Y:S02]  /*1540*/  IADD3.X R6, PT, PT, RZ, R6, RZ, P2, !PT ;  /* 0x00000006ff067210 */ /* 0x000fe400017fe4ff */
[----:B------:R-:W-:-:S02]  /*1550*/  ISETP.NE.AND.EX P1, PT, R14, RZ, PT, P1 ;  /* 0x000000ff0e00720c */ /* 0x000fc40003f25310 */
[----:B------:R-:W-:Y:S01]  /*1560*/  LEA.HI.X R16, R8, R16, RZ, 0x2, P3 ;  /* 0x0000001008107211 */ /* 0x000fe200018f14ff */
[----:B-1----:R-:W-:-:S10]  /*1570*/  IMAD R7, R18, 0x4, R7 ;  /* 0x0000000412077824 */ /* 0x002fd400078e0207 */
[----:B------:R-:W-:Y:S05]  /*1580*/  @P1 BRA `(.L_x_21) ;  /* 0xfffffffc00c01947 */ /* 0x000fea000383ffff */
.L_x_20:
[----:B------:R-:W-:Y:S05]  /*1590*/  BSYNC.RECONVERGENT B1 ;  /* 0x0000000000017941 */ /* 0x000fea0003800200 */
.L_x_19:
[----:B------:R-:W-:Y:S05]  /*15a0*/  @!P0 BRA `(.L_x_15) ;  /* 0x0000000000f88947 */ /* 0x000fea0003800000 */
[----:B------:R-:W1:Y:S01]  /*15b0*/  S2UR UR7, SR_CgaCtaId ;  /* 0x00000000000779c3 */ /* 0x000e620000008800 */
[----:B------:R-:W-:Y:S01]  /*15c0*/  UMOV UR5, 0x400 ;  /* 0x0000040000057882 */ /* 0x000fe20000000000 */
[----:B------:R-:W2:Y:S01]  /*15d0*/  LDCU.64 UR12, c[0x0][0x3a8] ;  /* 0x00007500ff0c77ac */ /* 0x000ea20008000a00 */
[C---:B------:R-:W-:Y:S01]  /*15e0*/  IADD3 R14, P0, PT, R3.reuse, UR20, RZ ;  /* 0x00000014030e7c10 */ /* 0x040fe2000ff1e0ff */
[C---:B------:R-:W-:Y:S01]  /*15f0*/  IMAD.SHL.U32 R9, R3.reuse, 0x4, RZ ;  /* 0x0000000403097824 */ /* 0x040fe200078e00ff */
[----:B------:R-:W-:Y:S01]  /*1600*/  UIADD3 UR5, UPT, UPT, UR5, 0x80, URZ ;  /* 0x0000008005057890 */ /* 0x000fe2000fffe0ff */
[----:B------:R-:W-:Y:S02]  /*1610*/  IMAD.U32 R10, RZ, RZ, UR20 ;  /* 0x00000014ff0a7e24 */ /* 0x000fe4000f8e00ff */
[----:B------:R-:W3:Y:S01]  /*1620*/  LDC R16, c[0x0][0x388] ;  /* 0x0000e200ff107b82 */ /* 0x000ee20000000800 */
[----:B------:R-:W-:Y:S01]  /*1630*/  IMAD.U32 R11, RZ, RZ, UR21 ;  /* 0x00000015ff0b7e24 */ /* 0x000fe2000f8e00ff */
[----:B------:R-:W-:Y:S01]  /*1640*/  SHF.L.U64.HI R11, R3, 0x2, R6 ;  /* 0x00000002030b7819 */ /* 0x000fe20000010206 */
[----:B------:R-:W-:Y:S01]  /*1650*/  IMAD.U32 R17, RZ, RZ, UR6 ;  /* 0x00000006ff117e24 */ /* 0x000fe2000f8e00ff */
[----:B------:R-:W-:Y:S01]  /*1660*/  LEA R9, P2, R10, R9, 0x2 ;  /* 0x000000090a097211 */ /* 0x000fe200078410ff */
[----:B------:R-:W-:-:S03]  /*1670*/  IMAD R21, R2, UR10, RZ ;  /* 0x0000000a02157c24 */ /* 0x000fc6000f8e02ff */
[----:B------:R-:W-:Y:S01]  /*1680*/  LEA.HI.X R10, R10, R11, R17, 0x2, P2 ;  /* 0x0000000b0a0a7211 */ /* 0x000fe200010f1411 */
[----:B------:R-:W-:Y:S01]  /*1690*/  IMAD R21, R21, UR9, RZ ;  /* 0x0000000915157c24 */ /* 0x000fe2000f8e02ff */
[----:B--2---:R-:W-:Y:S01]  /*16a0*/  IADD3 R7, P1, PT, R12, UR12, RZ ;  /* 0x0000000c0c077c10 */ /* 0x004fe2000ff3e0ff */
[----:B-1----:R-:W-:-:S03]  /*16b0*/  ULEA UR5, UR7, UR5, 0x18 ;  /* 0x0000000507057291 */ /* 0x002fc6000f8ec0ff */
[----:B------:R-:W-:Y:S02]  /*16c0*/  IADD3.X R11, PT, PT, R13, UR13, RZ, P1, !PT ;  /* 0x0000000d0d0b7c10 */ /* 0x000fe40008ffe4ff */
[----:B------:R-:W-:Y:S02]  /*16d0*/  SHF.R.U32.HI R13, RZ, 0x1e, R8 ;  /* 0x0000001eff0d7819 */ /* 0x000fe40000011608 */
[----:B------:R-:W-:Y:S01]  /*16e0*/  LEA R22, P1, R8, R9, 0x3 ;  /* 0x0000000908167211 */ /* 0x000fe200078218ff */
[----:B------:R-:W-:Y:S01]  /*16f0*/  VIADD R15, R12, UR5 ;  /* 0x000000050c0f7c36 */ /* 0x000fe20008000000 */
[----:B------:R-:W-:Y:S01]  /*1700*/  UMOV UR5, URZ ;  /* 0x000000ff00057c82 */ /* 0x000fe20008000000 */
[C---:B------:R-:W-:Y:S01]  /*1710*/  IMAD.SHL.U32 R12, R8.reuse, 0x4, RZ ;  /* 0x00000004080c7824 */ /* 0x040fe200078e00ff */
[----:B------:R-:W-:Y:S01]  /*1720*/  LEA.HI.X R28, R8, R10, RZ, 0x3, P1 ;  /* 0x0000000a081c7211 */ /* 0x000fe200008f1cff */
[----:B---3--:R-:W-:Y:S01]  /*1730*/  IMAD R16, R16, 0x200, R15 ;  /* 0x0000020010107824 */ /* 0x008fe200078e020f */
[----:B------:R-:W-:-:S02]  /*1740*/  IADD3.X R15, PT, PT, R6, UR6, RZ, P0, !PT ;  /* 0x00000006060f7c10 */ /* 0x000fc400087fe4ff */
[----:B------:R-:W-:Y:S01]  /*1750*/  IADD3 R20, P0, PT, R12, R9, RZ ;  /* 0x000000090c147210 */ /* 0x000fe20007f1e0ff */
[----:B------:R-:W-:Y:S01]  /*1760*/  IMAD R2, R3, 0x4, R16 ;  /* 0x0000000403027824 */ /* 0x000fe200078e0210 */
[C---:B------:R-:W-:Y:S01]  /*1770*/  SHF.L.U64.HI R15, R14.reuse, 0x2, R15 ;  /* 0x000000020e0f7819 */ /* 0x040fe2000001020f */
[----:B------:R-:W-:Y:S01]  /*1780*/  IMAD.SHL.U32 R14, R14, 0x4, RZ ;  /* 0x000000040e0e7824 */ /* 0x000fe200078e00ff */
[----:B------:R-:W-:Y:S01]  /*1790*/  IADD3.X R26, PT, PT, R13, R10, RZ, P0, !PT ;  /* 0x0000000a0d1a7210 */ /* 0x000fe200007fe4ff */
[----:B------:R-:W-:Y:S02]  /*17a0*/  IMAD R24, R21, 0x4, R2 ;  /* 0x0000000415187824 */ /* 0x000fe400078e0202 */
[----:B------:R-:W-:-:S04]  /*17b0*/  IMAD.WIDE.U32 R14, R8, 0xc, R14 ;  /* 0x0000000c080e7825 */ /* 0x000fc800078e000e */
[----:B------:R-:W-:Y:S02]  /*17c0*/  VIADD R23, R15, UR5 ;  /* 0x000000050f177c36 */ /* 0x000fe40008000000 */
[C-C-:B------:R-:W-:Y:S02]  /*17d0*/  IMAD R25, R21.reuse, 0x8, R2.reuse ;  /* 0x0000000815197824 */ /* 0x140fe400078e0202 */
[----:B------:R-:W-:-:S07]  /*17e0*/  IMAD R27, R21, 0xc, R2 ;  /* 0x0000000c151b7824 */ /* 0x000fce00078e0202 */
.L_x_22:
[----:B------:R-:W-:-:S05]  /*17f0*/  IADD3 R18, P0, PT, R7, R9, RZ ;  /* 0x0000000907127210 */ /* 0x000fca0007f1e0ff */
[----:B------:R-:W-:Y:S01]  /*1800*/  IMAD.X R19, R11, 0x1, R10, P0 ;  /* 0x000000010b137824 */ /* 0x000fe200000e060a */
[----:B------:R-:W-:-:S04]  /*1810*/  IADD3 R16, P0, PT, R7, R20, RZ ;  /* 0x0000001407107210 */ /* 0x000fc80007f1e0ff */
[----:B------:R-:W-:Y:S01]  /*1820*/  @!PT LDS RZ, [RZ] ;  /* 0x00000000fffff984 */ /* 0x000fe20000000800 */
[----:B------:R-:W-:Y:S01]  /*1830*/  @!PT LDS RZ, [RZ] ;  /* 0x00000000fffff984 */ /* 0x000fe20000000800 */
[----:B------:R-:W-:Y:S01]  /*1840*/  @!PT LDS RZ, [RZ] ;  /* 0x00000000fffff984 */ /* 0x000fe20000000800 */
[----:B------:R1:W-:Y:S01]  /*1850*/  LDGSTS.E [R2+0x80], desc[UR22][R18.64] ;  /* 0x0008000012027fae */ /* 0x0003e2000b9a1016 */
[----:B------:R-:W-:-:S05]  /*1860*/  IMAD.X R17, R11, 0x1, R26, P0 ;  /* 0x000000010b117824 */ /* 0x000fca00000e061a */
[----:B------:R2:W-:Y:S01]  /*1870*/  LDGSTS.E [R24+0x80], desc[UR22][R16.64] ;  /* 0x0008000010187fae */ /* 0x0005e2000b9a1016 */
[----:B-1----:R-:W-:Y:S01]  /*1880*/  IMAD R2, R21, 0x10, R2 ;  /* 0x0000001015027824 */ /* 0x002fe200078e0202 */
[----:B--2---:R-:W-:Y:S01]  /*1890*/  IADD3 R16, P0, PT, R7, R22, RZ ;  /* 0x0000001607107210 */ /* 0x004fe20007f1e0ff */
[----:B------:R-:W-:-:S04]  /*18a0*/  IMAD R24, R21, 0x10, R24 ;  /* 0x0000001015187824 */ /* 0x000fc800078e0218 */
[----:B------:R-:W-:Y:S01]  /*18b0*/  IMAD.X R17, R11, 0x1, R28, P0 ;  /* 0x000000010b117824 */ /* 0x000fe200000e061c */
[----:B------:R-:W-:Y:S02]  /*18c0*/  IADD3 R18, P0, PT, R7, R14, RZ ;  /* 0x0000000e07127210 */ /* 0x000fe40007f1e0ff */
[----:B------:R-:W-:Y:S02]  /*18d0*/  LEA R7, P1, R8, R7, 0x4 ;  /* 0x0000000708077211 */ /* 0x000fe400078220ff */
[----:B------:R1:W-:Y:S01]  /*18e0*/  LDGSTS.E [R25+0x80], desc[UR22][R16.64] ;  /* 0x0008000010197fae */ /* 0x0003e2000b9a1016 */
[----:B------:R-:W-:Y:S01]  /*18f0*/  IMAD.X R19, R11, 0x1, R23, P0 ;  /* 0x000000010b137824 */ /* 0x000fe200000e0617 */
[----:B------:R-:W-:Y:S02]  /*1900*/  IADD3 R3, P0, PT, R12, R3, RZ ;  /* 0x000000030c037210 */ /* 0x000fe40007f1e0ff */
[----:B------:R-:W-:Y:S02]  /*1910*/  LEA.HI.X R11, R8, R11, RZ, 0x4, P1 ;  /* 0x0000000b080b7211 */ /* 0x000fe400008f24ff */
[----:B------:R2:W-:Y:S01]  /*1920*/  LDGSTS.E [R27+0x80], desc[UR22][R18.64] ;  /* 0x00080000121b7fae */ /* 0x0005e2000b9a1016 */
[----:B------:R-:W-:Y:S01]  /*1930*/  IMAD.X R6, R13, 0x1, R6, P0 ;  /* 0x000000010d067824 */ /* 0x000fe200000e0606 */
[----:B------:R-:W-:-:S04]  /*1940*/  ISETP.GE.U32.AND P0, PT, R3, R4, PT ;  /* 0x000000040300720c */ /* 0x000fc80003f06070 */
[----:B------:R-:W-:Y:S02]  /*1950*/  ISETP.GE.U32.AND.EX P0, PT, R6, R5, PT, P0 ;  /* 0x000000050600720c */ /* 0x000fe40003f06100 */
[C---:B-1----:R-:W-:Y:S01]  /*1960*/  LEA R25, R21.reuse, R25, 0x4 ;  /* 0x0000001915197211 */ /* 0x042fe200078e20ff */
[----:B--2---:R-:W-:-:S10]  /*1970*/  IMAD R27, R21, 0x10, R27 ;  /* 0x00000010151b7824 */ /* 0x004fd400078e021b */
[----:B------:R-:W-:Y:S05]  /*1980*/  @!P0 BRA `(.L_x_22) ;  /* 0xfffffffc00988947 */ /* 0x000fea000383ffff */
.L_x_15:
[----:B------:R-:W-:Y:S05]  /*1990*/  BSYNC.RECONVERGENT B0 ;  /* 0x0000000000007941 */ /* 0x000fea0003800200 */
.L_x_14:
[----:B------:R-:W0:Y:S01]  /*19a0*/  LDGDEPBAR ;  /* 0x00000000000079af */ /* 0x000e220000000000 */
[----:B------:R-:W-:-:S04]  /*19b0*/  DEPBAR.LE SB0, 0x0 ;  /* 0x000080000000791a */ /* 0x000fc80000000000 */
[----:B------:R-:W-:Y:S06]  /*19c0*/  BAR.SYNC.DEFER_BLOCKING 0x0 ;  /* 0x0000000000007b1d */ /* 0x000fec0000010000 */
.L_x_4:
[----:B------:R-:W-:-:S13]  /*19d0*/  ISETP.NE.AND P0, PT, R0, UR19, PT ;  /* 0x0000001300007c0c */ /* 0x000fda000bf05270 */
[----:B------:R-:W-:Y:S05]  /*19e0*/  @!P0 BRA `(.L_x_23) ;  /* 0x0000000000888947 */ /* 0x000fea0003800000 */
[----:B------:R-:W1:Y:S02]  /*19f0*/  LDC R4, c[0x0][0x388] ;  /* 0x0000e200ff047b82 */ /* 0x000e640000000800 */
[----:B-1----:R-:W-:-:S13]  /*1a00*/  ISETP.GE.AND P0, PT, R4, 0x1, PT ;  /* 0x000000010400780c */ /* 0x002fda0003f06270 */
[----:B------:R-:W-:Y:S05]  /*1a10*/  @!P0 EXIT ;  /* 0x000000000000894d */ /* 0x000fea0003800000 */
[----:B------:R-:W1:Y:S01]  /*1a20*/  S2R R7, SR_CgaCtaId ;  /* 0x0000000000077919 */ /* 0x000e620000008800 */
[----:B------:R-:W2:Y:S01]  /*1a30*/  LDC R3, c[0x0][0x3b0] ;  /* 0x0000ec00ff037b82 */ /* 0x000ea20000000800 */
[----:B------:R-:W3:Y:S01]  /*1a40*/  LDCU UR7, c[0x0][0x3a0] ;  /* 0x00007400ff0777ac */ /* 0x000ee20008000800 */
[----:B------:R-:W-:Y:S01]  /*1a50*/  MOV R2, 0x400 ;  /* 0x0000040000027802 */ /* 0x000fe20000000f00 */
[----:B------:R-:W3:Y:S01]  /*1a60*/  S2R R5, SR_TID.X ;  /* 0x0000000000057919 */ /* 0x000ee20000002100 */
[----:B------:R-:W4:Y:S03]  /*1a70*/  LDCU.64 UR4, c[0x0][0x390] ;  /* 0x00007200ff0477ac */ /* 0x000f260008000a00 */
[----:B------:R-:W-:Y:S01]  /*1a80*/  VIADD R6, R2, 0x80 ;  /* 0x0000008002067836 */ /* 0x000fe20000000000 */
[----:B----4-:R-:W-:Y:S01]  /*1a90*/  ULEA UR4, UP0, UR20, UR4, 0x2 ;  /* 0x0000000414047291 */ /* 0x010fe2000f8010ff */
[----:B--2---:R-:W-:-:S02]  /*1aa0*/  IMAD R2, R4, 0x200, R3 ;  /* 0x0000020004027824 */ /* 0x004fc400078e0203 */
[----:B------:R-:W-:Y:S01]  /*1ab0*/  IMAD.MOV R4, RZ, RZ, -R4 ;  /* 0x000000ffff047224 */ /* 0x000fe200078e0a04 */
[----:B------:R-:W-:Y:S01]  /*1ac0*/  ULEA.HI.X UR5, UR20, UR5, UR6, 0x2, UP0 ;  /* 0x0000000514057291 */ /* 0x000fe200080f1406 */
[----:B-1----:R-:W-:Y:S02]  /*1ad0*/  LEA R6, R7, R6, 0x18 ;  /* 0x0000000607067211 */ /* 0x002fe400078ec0ff */
[C---:B---3--:R-:W-:Y:S01]  /*1ae0*/  LEA R3, R5.reuse, UR7, 0x2 ;  /* 0x0000000705037c11 */ /* 0x048fe2000f8e10ff */
[----:B------:R-:W-:-:S04]  /*1af0*/  IMAD R2, R5, 0x4, R2 ;  /* 0x0000000405027824 */ /* 0x000fc800078e0202 */
[----:B------:R-:W-:Y:S01]  /*1b00*/  IMAD.IADD R7, R6, 0x1, R3 ;  /* 0x0000000106077824 */ /* 0x000fe200078e0203 */
[----:B------:R-:W-:-:S07]  /*1b10*/  IADD3 R6, PT, PT, R2, 0x80, R6 ;  /* 0x0000008002067810 */ /* 0x000fce0007ffe006 */
.L_x_24:
[----:B------:R-:W-:Y:S01]  /*1b20*/  ISETP.GE.AND P0, PT, R5, R0, PT ;  /* 0x000000000500720c */ /* 0x000fe20003f06270 */
[----:B------:R-:W-:Y:S02]  /*1b30*/  IMAD.U32 R2, RZ, RZ, UR4 ;  /* 0x00000004ff027e24 */ /* 0x000fe4000f8e00ff */
[----:B------:R-:W-:Y:S02]  /*1b40*/  IMAD.U32 R3, RZ, RZ, UR5 ;  /* 0x00000005ff037e24 */ /* 0x000fe4000f8e00ff */
[----:B------:R-:W-:-:S08]  /*1b50*/  VIADD R4, R4, 0x1 ;  /* 0x0000000104047836 */ /* 0x000fd00000000000 */
[----:B------:R1:W-:Y:S01]  /*1b60*/  @!P0 LDS R8, [R7] ;  /* 0x0000000007088984 */ /* 0x0003e20000000800 */
[----:B------:R-:W-:-:S03]  /*1b70*/  @!P0 IMAD.WIDE R2, R5, 0x4, R2 ;  /* 0x0000000405028825 */ /* 0x000fc600078e0202 */
[----:B------:R2:W3:Y:S01]  /*1b80*/  @!P0 LDS R9, [R6] ;  /* 0x0000000006098984 */ /* 0x0004e20000000800 */
[----:B------:R-:W-:Y:S01]  /*1b90*/  VIADD R5, R5, 0x80 ;  /* 0x0000008005057836 */ /* 0x000fe20000000000 */
[----:B-1----:R-:W-:Y:S01]  /*1ba0*/  IADD3 R7, PT, PT, R7, 0x200, RZ ;  /* 0x0000020007077810 */ /* 0x002fe20007ffe0ff */
[----:B--2---:R-:W-:Y:S02]  /*1bb0*/  VIADD R6, R6, 0x200 ;  /* 0x0000020006067836 */ /* 0x004fe40000000000 */
[----:B---3--:R-:W-:-:S05]  /*1bc0*/  @!P0 FADD R9, R8, R9 ;  /* 0x0000000908098221 */ /* 0x008fca0000000000 */
[----:B------:R1:W-:Y:S01]  /*1bd0*/  @!P0 STG.E desc[UR22][R2.64], R9 ;  /* 0x0000000902008986 */ /* 0x0003e2000c101916 */
[----:B------:R-:W-:-:S13]  /*1be0*/  ISETP.NE.AND P0, PT, R4, RZ, PT ;  /* 0x000000ff0400720c */ /* 0x000fda0003f05270 */
[----:B-1----:R-:W-:Y:S05]  /*1bf0*/  @P0 BRA `(.L_x_24) ;  /* 0xfffffffc00c80947 */ /* 0x002fea000383ffff */
[----:B------:R-:W-:Y:S05]  /*1c00*/  EXIT ;  /* 0x000000000000794d */ /* 0x000fea0003800000 */
.L_x_23:
        /* <DEDUP_REMOVED lines=19> */
.L_x_25:
[----:B-1----:R-:W-:Y:S01]  /*1d40*/  LDS R7, [R6] ;  /* 0x0000000006077984 */ /* 0x002fe20000000800 */
[----:B------:R-:W-:Y:S01]  /*1d50*/  IADD3 R0, PT, PT, R0, 0x1, RZ ;  /* 0x0000000100007810 */ /* 0x000fe20007ffe0ff */
[----:B------:R-:W-:Y:S02]  /*1d60*/  IMAD.U32 R2, RZ, RZ, UR4 ;  /* 0x00000004ff027e24 */ /* 0x000fe4000f8e00ff */
[----:B------:R-:W1:Y:S01]  /*1d70*/  LDS R8, [R4] ;  /* 0x0000000004087984 */ /* 0x000e620000000800 */
[----:B------:R-:W-:Y:S01]  /*1d80*/  ISETP.NE.AND P0, PT, R0, RZ, PT ;  /* 0x000000ff0000720c */ /* 0x000fe20003f05270 */
[----:B------:R-:W-:Y:S02]  /*1d90*/  IMAD.U32 R3, RZ, RZ, UR5 ;  /* 0x00000005ff037e24 */ /* 0x000fe4000f8e00ff */
[----:B------:R-:W-:-:S04]  /*1da0*/  IMAD.WIDE R2, R5, 0x4, R2 ;  /* 0x0000000405027825 */ /* 0x000fc800078e0202 */
[----:B-1----:R-:W-:-:S05]  /*1db0*/  FADD R7, R7, R8 ;  /* 0x0000000807077221 */ /* 0x002fca0000000000 */
[----:B------:R1:W-:Y:S01]  /*1dc0*/  STG.E desc[UR22][R2.64], R7 ;  /* 0x0000000702007986 */ /* 0x0003e2000c101916 */
[----:B------:R-:W-:Y:S05]  /*1dd0*/  @!P0 EXIT ;  /* 0x000000000000894d */ /* 0x000fea0003800000 */
[----:B------:R-:W-:Y:S02]  /*1de0*/  VIADD R4, R4, 0x200 ;  /* 0x0000020004047836 */ /* 0x000fe40000000000 */
[----:B------:R-:W-:Y:S02]  /*1df0*/  VIADD R6, R6, 0x200 ;  /* 0x0000020006067836 */ /* 0x000fe40000000000 */
[----:B------:R-:W-:Y:S01]  /*1e00*/  VIADD R5, R5, 0x80 ;  /* 0x0000008005057836 */ /* 0x000fe20000000000 */
[----:B------:R-:W-:Y:S06]  /*1e10*/  BRA `(.L_x_25) ;  /* 0xfffffffc00c87947 */ /* 0x000fec000383ffff */
        .weak           $__internal_0_$__cuda_sm20_div_u64
        .type           $__internal_0_$__cuda_sm20_div_u64,@function
        .size           $__internal_0_$__cuda_sm20_div_u64,(.L_x_153 - $__internal_0_$__cuda_sm20_div_u64)
$__internal_0_$__cuda_sm20_div_u64:
[----:B------:R-:W-:Y:S02]  /*1e20*/  IMAD.MOV.U32 R16, RZ, RZ, R8 ;  /* 0x000000ffff107224 */ /* 0x000fe400078e0008 */
[----:B------:R-:W-:-:S04]  /*1e30*/  IMAD.U32 R17, RZ, RZ, UR4 ;  /* 0x00000004ff117e24 */ /* 0x000fc8000f8e00ff */
[----:B------:R-:W1:Y:S08]  /*1e40*/  I2F.U64.RP R16, R16 ;  /* 0x0000001000107312 */ /* 0x000e700000309000 */
[----:B-1----:R-:W1:Y:S02]  /*1e50*/  MUFU.RCP R10, R16 ;  /* 0x00000010000a7308 */ /* 0x002e640000001000 */
[----:B-1----:R-:W-:-:S06]  /*1e60*/  VIADD R10, R10, 0x1ffffffe ;  /* 0x1ffffffe0a0a7836 */ /* 0x002fcc0000000000 */
[----:B------:R-:W1:Y:S02]  /*1e70*/  F2I.U64.TRUNC R10, R10 ;  /* 0x0000000a000a7311 */ /* 0x000e64000020d800 */
[----:B-1----:R-:W-:-:S04]  /*1e80*/  IMAD.WIDE.U32 R12, R10, R8, RZ ;  /* 0x000000080a0c7225 */ /* 0x002fc800078e00ff */
[----:B------:R-:W-:Y:S01]  /*1e90*/  IMAD R13, R10, UR4, R13 ;  /* 0x000000040a0d7c24 */ /* 0x000fe2000f8e020d */
[----:B------:R-:W-:-:S03]  /*1ea0*/  IADD3 R19, P0, PT, RZ, -R12, RZ ;  /* 0x8000000cff137210 */ /* 0x000fc60007f1e0ff */
[----:B------:R-:W-:Y:S02]  /*1eb0*/  IMAD R13, R11, R8, R13 ;  /* 0x000000080b0d7224 */ /* 0x000fe400078e020d */
[----:B------:R-:W-:-:S04]  /*1ec0*/  IMAD.HI.U32 R12, R10, R19, RZ ;  /* 0x000000130a0c7227 */ /* 0x000fc800078e00ff */
[----:B------:R-:W-:Y:S02]  /*1ed0*/  IMAD.X R21, RZ, RZ, ~R13, P0 ;  /* 0x000000ffff157224 */ /* 0x000fe400000e0e0d */
[----:B------:R-:W-:Y:S02]  /*1ee0*/  IMAD.MOV.U32 R13, RZ, RZ, R10 ;  /* 0x000000ffff0d7224 */ /* 0x000fe400078e000a */
[-C--:B------:R-:W-:Y:S02]  /*1ef0*/  IMAD R17, R11, R21.reuse, RZ ;  /* 0x000000150b117224 */ /* 0x080fe400078e02ff */
[----:B------:R-:W-:-:S04]  /*1f00*/  IMAD.WIDE.U32 R12, P0, R10, R21, R12 ;  /* 0x000000150a0c7225 */ /* 0x000fc8000780000c */
[----:B------:R-:W-:-:S04]  /*1f10*/  IMAD.HI.U32 R21, R11, R21, RZ ;  /* 0x000000150b157227 */ /* 0x000fc800078e00ff */
[----:B------:R-:W-:-:S05]  /*1f20*/  IMAD.HI.U32 R12, P1, R11, R19, R12 ;  /* 0x000000130b0c7227 */ /* 0x000fca000782000c */
[----:B------:R-:W-:Y:S01]  /*1f30*/  IADD3 R13, P2, PT, R17, R12, RZ ;  /* 0x0000000c110d7210 */ /* 0x000fe20007f5e0ff */
[----:B------:R-:W-:-:S04]  /*1f40*/  IMAD.X R12, R21, 0x1, R11, P0 ;  /* 0x00000001150c7824 */ /* 0x000fc800000e060b */
[----:B------:R-:W-:Y:S01]  /*1f50*/  IMAD.WIDE.U32 R10, R13, R8, RZ ;  /* 0x000000080d0a7225 */ /* 0x000fe200078e00ff */
[----:B------:R-:W-:-:S03]  /*1f60*/  IADD3.X R17, PT, PT, RZ, RZ, R12, P2, P1 ;  /* 0x000000ffff117210 */ /* 0x000fc600017e240c */
[----:B------:R-:W-:Y:S01]  /*1f70*/  IMAD R11, R13, UR4, R11 ;  /* 0x000000040d0b7c24 */ /* 0x000fe2000f8e020b */
[----:B------:R-:W-:-:S03]  /*1f80*/  IADD3 R19, P0, PT, RZ, -R10, RZ ;  /* 0x8000000aff137210 */ /* 0x000fc60007f1e0ff */
[----:B------:R-:W-:Y:S02]  /*1f90*/  IMAD R11, R17, R8, R11 ;  /* 0x00000008110b7224 */ /* 0x000fe400078e020b */
[----:B------:R-:W-:-:S03]  /*1fa0*/  IMAD.HI.U32 R12, R13, R19, RZ ;  /* 0x000000130d0c7227 */ /* 0x000fc600078e00ff */
[----:B------:R-:W-:-:S05]  /*1fb0*/  IADD3.X R10, PT, PT, RZ, ~R11, RZ, P0, !PT ;  /* 0x8000000bff0a7210 */ /* 0x000fca00007fe4ff */
[----:B------:R-:W-:-:S04]  /*1fc0*/  IMAD.WIDE.U32 R12, P0, R13, R10, R12 ;  /* 0x0000000a0d0c7225 */ /* 0x000fc8000780000c */
[C---:B------:R-:W-:Y:S02]  /*1fd0*/  IMAD R11, R17.reuse, R10, RZ ;  /* 0x0000000a110b7224 */ /* 0x040fe400078e02ff */
[----:B------:R-:W-:-:S04]  /*1fe0*/  IMAD.HI.U32 R12, P1, R17, R19, R12 ;  /* 0x00000013110c7227 */ /* 0x000fc8000782000c */
[----:B------:R-:W-:Y:S01]  /*1ff0*/  IMAD.HI.U32 R10, R17, R10, RZ ;  /* 0x0000000a110a7227 */ /* 0x000fe200078e00ff */
[----:B------:R-:W-:-:S03]  /*2000*/  IADD3 R12, P2, PT, R11, R12, RZ ;  /* 0x0000000c0b0c7210 */ /* 0x000fc60007f5e0ff */
[----:B------:R-:W-:Y:S02]  /*2010*/  IMAD.X R17, R10, 0x1, R17, P0 ;  /* 0x000000010a117824 */ /* 0x000fe400000e0611 */
[----:B------:R-:W-:-:S03]  /*2020*/  IMAD.HI.U32 R10, R12, R9, RZ ;  /* 0x000000090c0a7227 */ /* 0x000fc600078e00ff */
[----:B------:R-:W-:Y:S01]  /*2030*/  IADD3.X R16, PT, PT, RZ, RZ, R17, P2, P1 ;  /* 0x000000ffff107210 */ /* 0x000fe200017e2411 */
[----:B------:R-:W-:Y:S02]  /*2040*/  IMAD.MOV.U32 R11, RZ, RZ, RZ ;  /* 0x000000ffff0b7224 */ /* 0x000fe400078e00ff */
[----:B------:R-:W-:-:S04]  /*2050*/  IMAD.WIDE.U32 R10, R12, R15, R10 ;  /* 0x0000000f0c0a7225 */ /* 0x000fc800078e000a */
[C---:B------:R-:W-:Y:S02]  /*2060*/  IMAD R13, R16.reuse, R15, RZ ;  /* 0x0000000f100d7224 */ /* 0x040fe400078e02ff */
[----:B------:R-:W-:-:S04]  /*2070*/  IMAD.HI.U32 R10, P0, R16, R9, R10 ;  /* 0x00000009100a7227 */ /* 0x000fc8000780000a */
[----:B------:R-:W-:Y:S01]  /*2080*/  IMAD.HI.U32 R12, R16, R15, RZ ;  /* 0x0000000f100c7227 */ /* 0x000fe200078e00ff */
[----:B------:R-:W-:-:S03]  /*2090*/  IADD3 R13, P1, PT, R13, R10, RZ ;  /* 0x0000000a0d0d7210 */ /* 0x000fc60007f3e0ff */
[----:B------:R-:W-:Y:S02]  /*20a0*/  IMAD.X R12, RZ, RZ, R12, P0 ;  /* 0x000000ffff0c7224 */ /* 0x000fe400000e060c */
[----:B------:R-:W-:-:S04]  /*20b0*/  IMAD.WIDE.U32 R10, R13, R8, RZ ;  /* 0x000000080d0a7225 */ /* 0x000fc800078e00ff */
[----:B------:R-:W-:Y:S01]  /*20c0*/  IMAD.X R17, RZ, RZ, R12, P1 ;  /* 0x000000ffff117224 */ /* 0x000fe200008e060c */
[----:B------:R-:W-:Y:S01]  /*20d0*/  IADD3 R19, P1, PT, -R10, R9, RZ ;  /* 0x000000090a137210 */ /* 0x000fe20007f3e1ff */
[----:B------:R-:W-:-:S03]  /*20e0*/  IMAD R11, R13, UR4, R11 ;  /* 0x000000040d0b7c24 */ /* 0x000fc6000f8e020b */
[-C--:B------:R-:W-:Y:S01]  /*20f0*/  ISETP.GE.U32.AND P0, PT, R19, R8.reuse, PT ;  /* 0x000000081300720c */ /* 0x080fe20003f06070 */
[----:B------:R-:W-:-:S04]  /*2100*/  IMAD R10, R17, R8, R11 ;  /* 0x00000008110a7224 */ /* 0x000fc800078e020b */
[----:B------:R-:W-:Y:S01]  /*2110*/  IMAD.X R16, R15, 0x1, ~R10, P1 ;  /* 0x000000010f107824 */ /* 0x000fe200008e0e0a */
[----:B------:R-:W-:Y:S01]  /*2120*/  IADD3 R10, P2, PT, R13, 0x1, RZ ;  /* 0x000000010d0a7810 */ /* 0x000fe20007f5e0ff */
[----:B------:R-:W-:Y:S01]  /*2130*/  IMAD.MOV.U32 R15, RZ, RZ, 0x0 ;  /* 0x00000000ff0f7424 */ /* 0x000fe200078e00ff */
[-C--:B------:R-:W-:Y:S02]  /*2140*/  IADD3 R9, P1, PT, -R8, R19.reuse, RZ ;  /* 0x0000001308097210 */ /* 0x080fe40007f3e1ff */
[C---:B------:R-:W-:Y:S01]  /*2150*/  ISETP.GE.U32.AND.EX P0, PT, R16.reuse, UR4, PT, P0 ;  /* 0x0000000410007c0c */ /* 0x040fe2000bf06100 */
[----:B------:R-:W-:Y:S01]  /*2160*/  IMAD.X R12, RZ, RZ, R17, P2 ;  /* 0x000000ffff0c7224 */ /* 0x000fe200010e0611 */
[----:B------:R-:W-:Y:S02]  /*2170*/  IADD3.X R11, PT, PT, R16, ~UR4, RZ, P1, !PT ;  /* 0x80000004100b7c10 */ /* 0x000fe40008ffe4ff */
[----:B------:R-:W-:Y:S02]  /*2180*/  SEL R9, R9, R19, P0 ;  /* 0x0000001309097207 */ /* 0x000fe40000000000 */
[----:B------:R-:W-:-:S02]  /*2190*/  SEL R13, R10, R13, P0 ;  /* 0x0000000d0a0d7207 */ /* 0x000fc40000000000 */
[----:B------:R-:W-:Y:S02]  /*21a0*/  SEL R11, R11, R16, P0 ;  /* 0x000000100b0b7207 */ /* 0x000fe40000000000 */
[----:B------:R-:W-:Y:S02]  /*21b0*/  SEL R12, R12, R17, P0 ;  /* 0x000000110c0c7207 */ /* 0x000fe40000000000 */
[----:B------:R-:W-:Y:S02]  /*21c0*/  ISETP.GE.U32.AND P0, PT, R9, R8, PT ;  /* 0x000000080900720c */ /* 0x000fe40003f06070 */
[----:B------:R-:W-:Y:S02]  /*21d0*/  IADD3 R10, P2, PT, R13, 0x1, RZ ;  /* 0x000000010d0a7810 */ /* 0x000fe40007f5e0ff */
[----:B------:R-:W-:Y:S02]  /*21e0*/  ISETP.GE.U32.AND.EX P0, PT, R11, UR4, PT, P0 ;  /* 0x000000040b007c0c */ /* 0x000fe4000bf06100 */
[----:B------:R-:W-:Y:S01]  /*21f0*/  ISETP.NE.U32.AND P1, PT, R8, RZ, PT ;  /* 0x000000ff0800720c */ /* 0x000fe20003f25070 */
[----:B------:R-:W-:Y:S01]  /*2200*/  IMAD.X R11, RZ, RZ, R12, P2 ;  /* 0x000000ffff0b7224 */ /* 0x000fe200010e060c */
[----:B------:R-:W-:-:S02]  /*2210*/  SEL R10, R10, R13, P0 ;  /* 0x0000000d0a0a7207 */ /* 0x000fc40000000000 */
[----:B------:R-:W-:Y:S02]  /*2220*/  ISETP.NE.AND.EX P1, PT, RZ, UR4, PT, P1 ;  /* 0x00000004ff007c0c */ /* 0x000fe4000bf25310 */
[----:B------:R-:W-:Y:S02]  /*2230*/  SEL R11, R11, R12, P0 ;  /* 0x0000000c0b0b7207 */ /* 0x000fe40000000000 */
[----:B------:R-:W-:Y:S02]  /*2240*/  SEL R10, R10, 0xffffffff, P1 ;  /* 0xffffffff0a0a7807 */ /* 0x000fe40000800000 */
[----:B------:R-:W-:Y:S01]  /*2250*/  SEL R11, R11, 0xffffffff, P1 ;  /* 0xffffffff0b0b7807 */ /* 0x000fe20000800000 */
[----:B------:R-:W-:Y:S06]  /*2260*/  RET.REL.NODEC R14 `(_ZN3cub18CUB_300001_SM_10006detail9transform16transform_kernelINS2_10policy_hubILb0EN4cuda3std3__45tupleIJN6thrust24THRUST_300001_SM_1000_NS6detail15normal_iteratorINSA_10device_ptrIfEEEESF_EEEE10policy1000ElNS7_4plusIfEESF_JPfSL_EEEvT0_iT1_T2_DpNS2_10kernel_argIT3_EE) ;  /* 0xffffffdc0e647950 */ /* 0x000fec0003c3ffff */
.L_x_26:
[----:B------:R-:W-:-:S00]  /*2270*/  BRA `(.L_x_26) ;  /* 0xfffffffc00fc7947 */ /* 0x000fc0000383ffff */
[----:B------:R-:W-:-:S00]  /*2280*/  NOP ;  /* 0x0000000000007918 */ /* 0x000fc00000000000 */
[----:B------:R-:W-:-:S00]  /*2290*/  NOP ;  /* 0x0000000000007918 */ /* 0x000fc00000000000 */
[----:B------:R-:W-:-:S00]  /*22a0*/  NOP ;  /* 0x0000000000007918 */ /* 0x000fc00000000000 */
[----:B------:R-:W-:-:S00]  /*22b0*/  NOP ;  /* 0x0000000000007918 */ /* 0x000fc00000000000 */
[----:B------:R-:W-:-:S00]  /*22c0*/  NOP ;  /* 0x0000000000007918 */ /* 0x000fc00000000000 */
[----:B------:R-:W-:-:S00]  /*22d0*/  NOP ;  /* 0x0000000000007918 */ /* 0x000fc00000000000 */
[----:B------:R-:W-:-:S00]  /*22e0*/  NOP ;  /* 0x0000000000007918 */ /* 0x000fc00000000000 */
[----:B------:R-:W-:-:S00]  /*22f0*/  NOP ;  /* 0x0000000000007918 */ /* 0x000fc00000000000 */
.L_x_153:


//--------------------- .text._ZN3cub18CUB_300001_SM_10006detail9transform16transform_kernelINS2_10policy_hubILb0EN4cuda3std3__45tupleIJN6thrust24THRUST_300001_SM_1000_NS6detail15normal_iteratorINSA_10device_ptrIfEEEESF_EEEE10policy1000EiNS7_4plusIfEESF_JPfSL_EEEvT0_iT1_T2_DpNS2_10kernel_argIT3_EE --------------------------
	.section	.text._ZN3cub18CUB_300001_SM_10006detail9transform16transform_kernelINS2_10policy_hubILb0EN4cuda3std3__45tupleIJN6thrust24THRUST_300001_SM_1000_NS6detail15normal_iteratorINSA_10device_ptrIfEEEESF_EEEE10policy1000EiNS7_4plusIfEESF_JPfSL_EEEvT0_iT1_T2_DpNS2_10kernel_argIT3_EE,"ax",@progbits
	.align	128
        .global         _ZN3cub18CUB_300001_SM_10006detail9transform16transform_kernelINS2_10policy_hubILb0EN4cuda3std3__45tupleIJN6thrust24THRUST_300001_SM_1000_NS6detail15normal_iteratorINSA_10device_ptrIfEEEESF_EEEE10policy1000EiNS7_4plusIfEESF_JPfSL_EEEvT0_iT1_T2_DpNS2_10kernel_argIT3_EE
        .type           _ZN3cub18CUB_300001_SM_10006detail9transform16transform_kernelINS2_10policy_hubILb0EN4cuda3std3__45tupleIJN6thrust24THRUST_300001_SM_1000_NS6detail15normal_iteratorINSA_10device_ptrIfEEEESF_EEEE10policy1000EiNS7_4plusIfEESF_JPfSL_EEEvT0_iT1_T2_DpNS2_10kernel_argIT3_EE,@function
        .size           _ZN3cub18CUB_300001_SM_10006detail9transform16transform_kernelINS2_10policy_hubILb0EN4cuda3std3__45tupleIJN6thrust24THRUST_300001_SM_1000_NS6detail15normal_iteratorINSA_10device_ptrIfEEEESF_EEEE10policy1000EiNS7_4plusIfEESF_JPfSL_EEEvT0_iT1_T2_DpNS2_10kernel_argIT3_EE,(.L_x_154 - _ZN3cub18CUB_300001_SM_10006detail9transform16transform_kernelINS2_10policy_hubILb0EN4cuda3std3__45tupleIJN6thrust24THRUST_300001_SM_1000_NS6detail15normal_iteratorINSA_10device_ptrIfEEEESF_EEEE10policy1000EiNS7_4plusIfEESF_JPfSL_EEEvT0_iT1_T2_DpNS2_10kernel_argIT3_EE)
        .other          _ZN3cub18CUB_300001_SM_10006detail9transform16transform_kernelINS2_10policy_hubILb0EN4cuda3std3__45tupleIJN6thrust24THRUST_300001_SM_1000_NS6detail15normal_iteratorINSA_10device_ptrIfEEEESF_EEEE10policy1000EiNS7_4plusIfEESF_JPfSL_EEEvT0_iT1_T2_DpNS2_10kernel_argIT3_EE,@"STO_CUDA_ENTRY STV_DEFAULT"
_ZN3cub18CUB_300001_SM_10006detail9transform16transform_kernelINS2_10policy_hubILb0EN4cuda3std3__45tupleIJN6thrust24THRUST_300001_SM_1000_NS6detail15normal_iteratorINSA_10device_ptrIfEEEESF_EEEE10policy1000EiNS7_4plusIfEESF_JPfSL_EEEvT0_iT1_T2_DpNS2_10kernel_argIT3_EE:
.text._ZN3cub18CUB_300001_SM_10006detail9transform16transform_kernelINS2_10policy_hubILb0EN4cuda3std3__45tupleIJN6thrust24THRUST_300001_SM_1000_NS6detail15normal_iteratorINSA_10device_ptrIfEEEESF_EEEE10policy1000EiNS7_4plusIfEESF_JPfSL_EEEvT0_iT1_T2_DpNS2_10kernel_argIT3_EE:
[----:B------:R-:W-:Y:S08]  /*0000*/  LDC R1, c[0x0][0x37c] ;  /* 0x0000df00ff017b82 */ /* 0x000ff00000000800 */
[----:B------:R-:W1:Y:S01]  /*0010*/  S2UR UR5, SR_CTAID.X ;  /* 0x00000000000579c3 */ /* 0x000e620000002500 */
[----:B------:R-:W2:Y:S01]  /*0020*/  LDCU UR7, c[0x0][0x370] ;  /* 0x00006e00ff0777ac */ /* 0x000ea20008000800 */
[----:B------:R-:W3:Y:S01]  /*0030*/  LDCU.64 UR16, c[0x0][0x380] ;  /* 0x00007000ff1077ac */ /* 0x000ee20008000a00 */
[----:B------:R-:W4:Y:S01]  /*0040*/  LDCU.64 UR20, c[0x0][0x358] ;  /* 0x00006b00ff1477ac */ /* 0x000f220008000a00 */
[----:B---3--:R-:W-:-:S02]  /*0050*/  USHF.L.U32 UR24, UR17, 0x7, URZ ;  /* 0x0000000711187899 */ /* 0x008fc400080006ff */
[----:B-1----:R-:W-:Y:S02]  /*0060*/  UIADD3 UR4, UPT, UPT, UR5, 0x2, URZ ;  /* 0x0000000205047890 */ /* 0x002fe4000fffe0ff */
[----:B------:R-:W-:Y:S02]  /*0070*/  UIMAD UR22, UR24, UR5, URZ ;  /* 0x00000005181672a4 */ /* 0x000fe4000f8e02ff */
[----:B--2---:R-:W-:Y:S02]  /*0080*/  UISETP.GE.U32.AND UP0, UPT, UR4, UR7, UPT ;  /* 0x000000070400728c */ /* 0x004fe4000bf06070 */
[----:B------:R-:W-:Y:S02]  /*0090*/  UIADD3 UR6, UPT, UPT, -UR22, UR16, URZ ;  /* 0x0000001016067290 */ /* 0x000fe4000fffe1ff */
[----:B------:R-:W-:Y:S02]  /*00a0*/  UISETP.EQ.OR UP0, UPT, UR5, URZ, UP0 ;  /* 0x000000ff0500728c */ /* 0x000fe40008702670 */
[----:B------:R-:W-:-:S04]  /*00b0*/  UISETP.LT.AND UP1, UPT, UR24, UR6, UPT ;  /* 0x000000061800728c */ /* 0x000fc8000bf21270 */
[----:B------:R-:W-:-:S03]  /*00c0*/  USEL UR23, UR24, UR6, UP1 ;  /* 0x0000000618177287 */ /* 0x000fc60008800000 */
[----:B----4-:R-:W-:Y:S09]  /*00d0*/  BRA.U UP0, `(.L_x_27) ;  /* 0x0000000100dc7547 */ /* 0x010ff2000b800000 */
        /* <DEDUP_REMOVED lines=20> */
[----:B------:R-:W-:Y:S02]  /*0220*/  ULOP3.LUT UR13, UR13, 0xfffffff0, URZ, 0xc0, !UPT ;  /* 0xfffffff00d0d7892 */ /* 0x000fe4000f8ec0ff */
[----:B------:R-:W-:Y:S02]  /*0230*/  ULOP3.LUT UR12, UR12, 0xfffffff0, URZ, 0xc0, !UPT ;  /* 0xfffffff00c0c7892 */ /* 0x000fe4000f8ec0ff */
[----:B------:R-:W-:Y:S02]  /*0240*/  ULEA UR14, UR16, UR14, 0x18 ;  /* 0x0000000e100e7291 */ /* 0x000fe4000f8ec0ff */
[----:B------:R-:W-:Y:S01]  /*0250*/  USHF.R.U32.HI UR7, URZ, 0x4, UR13 ;  /* 0x00000004ff077899 */ /* 0x000fe2000801160d */
        /* <DEDUP_REMOVED lines=8> */
[----:B------:R-:W-:-:S02]  /*02e0*/  UIADD3 UR13, UPT, UPT, UR13, UR12, URZ ;  /* 0x0000000c0d0d7290 */ /* 0x000fc4000fffe0ff */
[----:B------:R-:W-:Y:S02]  /*02f0*/  ULEA UR16, UR17, UR14, 0x9 ;  /* 0x0000000e11107291 */ /* 0x000fe4000f8e48ff */
[----:B------:R-:W-:Y:S02]  /*0300*/  USHF.R.U32.HI UR12, URZ, 0x4, UR12 ;  /* 0x00000004ff0c7899 */ /* 0x000fe4000801160c */
[----:B----4-:R-:W-:Y:S01]  /*0310*/  UIMAD.WIDE UR4, UR22, 0x4, UR4 ;  /* 0x00000004160478a5 */ /* 0x010fe2000f8e0204 */
[----:B------:R-:W-:Y:S01]  /*0320*/  IMAD.U32 R0, RZ, RZ, UR13 ;  /* 0x0000000dff007e24 */ /* 0x000fe2000f8e00ff */
[----:B------:R-:W-:Y:S02]  /*0330*/  UPRMT UR7, UR7, 0x5410, URZ ;  /* 0x0000541007077896 */ /* 0x000fe400080000ff */
[----:B--2---:R-:W-:Y:S02]  /*0340*/  UIMAD.WIDE UR8, UR22, 0x4, UR8 ;  /* 0x00000004160878a5 */ /* 0x004fe4000f8e0208 */
[----:B------:R-:W-:-:S02]  /*0350*/  UIADD3 UR18, UPT, UPT, UR16, 0x80, URZ ;  /* 0x0000008010127890 */ /* 0x000fc4000fffe0ff */
[----:B------:R-:W-:Y:S01]  /*0360*/  UPRMT UR12, UR12, 0x5410, URZ ;  /* 0x000054100c0c7896 */ /* 0x000fe200080000ff */
[----:B------:R-:W-:Y:S02]  /*0370*/  UMOV UR19, UR15 ;  /* 0x0000000f00137c82 */ /* 0x000fe40008000000 */
[----:B---3--:R1:W-:Y:S06]  /*0380*/  UBLKCP.S.G [UR14], [UR4], UR7 ;  /* 0x0000000e040073ba */ /* 0x0083ec0008000207 */
[----:B------:R1:W-:Y:S01]  /*0390*/  UBLKCP.S.G [UR18], [UR8], UR12 ;  /* 0x00000012080073ba */ /* 0x0003e2000800020c */
[----:B------:R1:W-:Y:S01]  /*03a0*/  SYNCS.ARRIVE.TRANS64 RZ, [UR15], R0 ;  /* 0x00000000ffff79a7 */ /* 0x0003e2000800000f */
[----:B------:R-:W-:Y:S01]  /*03b0*/  NOP ;  /* 0x0000000000007918 */ /* 0x000fe20000000000 */
.L_x_29:
[----:B-1----:R-:W-:Y:S05]  /*03c0*/  BSYNC.RECONVERGENT B0 ;  /* 0x0000000000007941 */ /* 0x002fea0003800200 */
.L_x_28:
[----:B------:R-:W1:Y:S08]  /*03d0*/  S2UR UR5, SR_CgaCtaId ;  /* 0x00000000000579c3 */ /* 0x000e700000008800 */
[----:B------:R-:W-:Y:S01]  /*03e0*/  BAR.SYNC.DEFER_BLOCKING 0x0 ;  /* 0x0000000000007b1d */ /* 0x000fe20000010000 */
[----:B------:R-:W-:-:S05]  /*03f0*/  SHF.L.U32 R0, RZ, 0x1f, RZ ;  /* 0x0000001fff007819 */ /* 0x000fca00000006ff */
[----:B------:R-:W-:Y:S02]  /*0400*/  UMOV UR4, 0x400 ;  /* 0x0000040000047882 */ /* 0x000fe40000000000 */
[----:B-1----:R-:W-:-:S12]  /*0410*/  ULEA UR4, UR5, UR4, 0x18 ;  /* 0x0000000405047291 */ /* 0x002fd8000f8ec0ff */
.L_x_30:
[----:B------:R-:W1:Y:S02]  /*0420*/  SYNCS.PHASECHK.TRANS64.TRYWAIT P0, [UR4], R0 ;  /* 0x00000000ff0075a7 */ /* 0x000e640008001104 */
[----:B-1----:R-:W-:Y:S05]  /*0430*/  @!P0 BRA `(.L_x_30) ;  /* 0xfffffffc00f88947 */ /* 0x002fea000383ffff */
[----:B------:R-:W-:Y:S05]  /*0440*/  BRA `(.L_x_31) ;  /* 0x0000001400687947 */ /* 0x000fea0003800000 */
.L_x_27:
[----:B------:R-:W1:Y:S01]  /*0450*/  S2R R2, SR_TID.Y ;  /* 0x0000000000027919 */ /* 0x000e620000002200 */
[----:B------:R-:W2:Y:S01]  /*0460*/  LDCU UR10, c[0x0][0x360] ;  /* 0x00006c00ff0a77ac */ /* 0x000ea20008000800 */
[----:B------:R-:W-:Y:S01]  /*0470*/  BSSY.RECONVERGENT B0, `(.L_x_32) ;  /* 0x00000b1000007945 */ /* 0x000fe20003800200 */
[----:B------:R-:W1:Y:S01]  /*0480*/  S2R R3, SR_TID.Z ;  /* 0x0000000000037919 */ /* 0x000e620000002300 */
[----:B------:R-:W2:Y:S01]  /*0490*/  LDCU UR11, c[0x0][0x364] ;  /* 0x00006c80ff0b77ac */ /* 0x000ea20008000800 */
[----:B------:R-:W3:Y:S01]  /*04a0*/  LDC R0, c[0x0][0x368] ;  /* 0x0000da00ff007b82 */ /* 0x000ee20000000800 */
[----:B------:R-:W4:Y:S01]  /*04b0*/  S2R R5, SR_TID.X ;  /* 0x0000000000057919 */ /* 0x000f220000002100 */
[----:B------:R-:W-:Y:S02]  /*04c0*/  USHF.L.U32 UR4, UR23, 0x2, URZ ;  /* 0x0000000217047899 */ /* 0x000fe400080006ff */
[----:B------:R-:W-:Y:S02]  /*04d0*/  USHF.R.S32.HI UR12, URZ, 0x1f, UR22 ;  /* 0x0000001fff0c7899 */ /* 0x000fe40008011416 */
[----:B------:R-:W-:-:S04]  /*04e0*/  USHF.R.S32.HI UR5, URZ, 0x1f, UR4 ;  /* 0x0000001fff057899 */ /* 0x000fc80008011404 */
[----:B------:R-:W-:Y:S02]  /*04f0*/  USHF.R.U32.HI UR13, URZ, 0x2, UR5 ;  /* 0x00000002ff0d7899 */ /* 0x000fe40008011605 */
[----:B------:R-:W-:Y:S02]  /*0500*/  USHF.R.U64 UR7, UR4, 0x2, UR5 ;  /* 0x0000000204077899 */ /* 0x000fe40008001205 */
[----:B--2---:R-:W-:Y:S02]  /*0510*/  UIMAD UR4, UR10, UR11, URZ ;  /* 0x0000000b0a0472a4 */ /* 0x004fe4000f8e02ff */
[----:B-1----:R-:W-:Y:S02]  /*0520*/  IMAD R2, R3, UR11, R2 ;  /* 0x0000000b03027c24 */ /* 0x002fe4000f8e0202 */
[----:B------:R-:W-:Y:S02]  /*0530*/  IMAD.U32 R3, RZ, RZ, UR13 ;  /* 0x0000000dff037e24 */ /* 0x000fe4000f8e00ff */
[----:B----4-:R-:W-:-:S02]  /*0540*/  IMAD R2, R2, UR10, R5 ;  /* 0x0000000a02027c24 */ /* 0x010fc4000f8e0205 */
[----:B---3--:R-:W-:Y:S01]  /*0550*/  IMAD R5, R0, UR4, RZ ;  /* 0x0000000400057c24 */ /* 0x008fe2000f8e02ff */
[----:B------:R-:W-:Y:S02]  /*0560*/  UMOV UR4, URZ ;  /* 0x000000ff00047c82 */ /* 0x000fe40008000000 */
[----:B------:R-:W-:-:S04]  /*0570*/  ISETP.LT.U32.AND P0, PT, R2, UR7, PT ;  /* 0x0000000702007c0c */ /* 0x000fc8000bf01070 */
[----:B------:R-:W-:Y:S01]  /*0580*/  ISETP.GT.U32.AND.EX P0, PT, R3, RZ, PT, P0 ;  /* 0x000000ff0300720c */ /* 0x000fe20003f04100 */
[----:B------:R-:W-:-:S12]  /*0590*/  IMAD.MOV.U32 R3, RZ, RZ, RZ ;  /* 0x000000ffff037224 */ /* 0x000fd800078e00ff */
[----:B------:R-:W-:Y:S05]  /*05a0*/  @!P0 BRA `(.L_x_33) ;  /* 0x0000000800748947 */ /* 0x000fea0003800000 */
[----:B------:R-:W-:Y:S01]  /*05b0*/  IMAD.IADD R7, R5, 0x1, R2 ;  /* 0x0000000105077824 */ /* 0x000fe200078e0202 */
[----:B------:R-:W-:Y:S01]  /*05c0*/  MOV R6, UR7 ;  /* 0x0000000700067c02 */ /* 0x000fe20008000f00 */
[----:B------:R-:W-:Y:S01]  /*05d0*/  IMAD.U32 R4, RZ, RZ, UR13 ;  /* 0x0000000dff047e24 */ /* 0x000fe2000f8e00ff */
[----:B------:R-:W-:Y:S01]  /*05e0*/  BSSY.RECONVERGENT B1, `(.L_x_34) ;  /* 0x0000029000017945 */ /* 0x000fe20003800200 */
[----:B------:R-:W-:Y:S01]  /*05f0*/  IMAD.U32 R8, RZ, RZ, UR13 ;  /* 0x0000000dff087e24 */ /* 0x000fe2000f8e00ff */
[C---:B------:R-:W-:Y:S01]  /*0600*/  ISETP.LT.U32.AND P1, PT, R7.reuse, UR7, PT ;  /* 0x0000000707007c0c */ /* 0x040fe2000bf21070 */
[----:B------:R-:W-:Y:S01]  /*0610*/  IMAD.MOV.U32 R9, RZ, RZ, -0x1 ;  /* 0xffffffffff097424 */ /* 0x000fe200078e00ff */
[----:B------:R-:W-:Y:S02]  /*0620*/  ISETP.LT.U32.AND P0, PT, R7, UR7, PT ;  /* 0x0000000707007c0c */ /* 0x000fe4000bf01070 */
[----:B------:R-:W-:Y:S02]  /*0630*/  ISETP.GT.U32.AND.EX P1, PT, R4, RZ, PT, P1 ;  /* 0x000000ff0400720c */ /* 0x000fe40003f24110 */
[----:B------:R-:W-:Y:S01]  /*0640*/  ISETP.GT.U32.AND.EX P0, PT, R8, RZ, PT, P0 ;  /* 0x000000ff0800720c */ /* 0x000fe20003f04100 */
[----:B------:R-:W-:Y:S01]  /*0650*/  IMAD.U32 R8, RZ, RZ, UR13 ;  /* 0x0000000dff087e24 */ /* 0x000fe2000f8e00ff */
[----:B------:R-:W-:-:S02]  /*0660*/  SEL R6, R6, R7, P1 ;  /* 0x0000000706067207 */ /* 0x000fc40000800000 */
[----:B------:R-:W-:Y:S02]  /*0670*/  SEL R4, RZ, 0x1, !P0 ;  /* 0x00000001ff047807 */ /* 0x000fe40004000000 */
        /* <DEDUP_REMOVED lines=13> */
[----:B------:R-:W-:-:S04]  /*0750*/  IMAD.HI.U32 R7, R7, R9, R6 ;  /* 0x0000000907077227 */ /* 0x000fc800078e0006 */
[----:B------:R-:W-:Y:S02]  /*0760*/  IMAD.MOV.U32 R9, RZ, RZ, RZ ;  /* 0x000000ffff097224 */ /* 0x000fe400078e00ff */
[----:B------:R-:W-:-:S04]  /*0770*/  IMAD.HI.U32 R7, R7, R12, RZ ;  /* 0x0000000c07077227 */ /* 0x000fc800078e00ff */
[----:B------:R-:W-:-:S04]  /*0780*/  IMAD.MOV R10, RZ, RZ, -R7 ;  /* 0x000000ffff0a7224 */ /* 0x000fc800078e0a07 */
[----:B------:R-:W-:-:S05]  /*0790*/  IMAD R10, R5, R10, R12 ;  /* 0x0000000a050a7224 */ /* 0x000fca00078e020c */
[----:B------:R-:W-:-:S13]  /*07a0*/  ISETP.GE.U32.AND P0, PT, R10, R5, PT ;  /* 0x000000050a00720c */ /* 0x000fda0003f06070 */
[----:B------:R-:W-:Y:S01]  /*07b0*/  @P0 IADD3 R10, PT, PT, -R5, R10, RZ ;  /* 0x0000000a050a0210 */ /* 0x000fe20007ffe1ff */
[----:B------:R-:W-:-:S03]  /*07c0*/  @P0 VIADD R7, R7, 0x1 ;  /* 0x0000000107070836 */ /* 0x000fc60000000000 */
[----:B------:R-:W-:-:S13]  /*07d0*/  ISETP.GE.U32.AND P1, PT, R10, R5, PT ;  /* 0x000000050a00720c */ /* 0x000fda0003f26070 */
[----:B------:R-:W-:Y:S01]  /*07e0*/  @P1 VIADD R7, R7, 0x1 ;  /* 0x0000000107071836 */ /* 0x000fe20000000000 */
[----:B------:R-:W-:-:S05]  /*07f0*/  @!P2 LOP3.LUT R7, RZ, R5, RZ, 0x33, !PT ;  /* 0x00000005ff07a212 */ /* 0x000fca00078e33ff */
[----:B------:R-:W-:Y:S01]  /*0800*/  IMAD.MOV.U32 R8, RZ, RZ, R7 ;  /* 0x000000ffff087224 */ /* 0x000fe200078e0007 */
[----:B------:R-:W-:Y:S06]  /*0810*/  BRA `(.L_x_36) ;  /* 0x0000000000147947 */ /* 0x000fec0003800000 */
.L_x_35:
[----:B------:R-:W-:Y:S01]  /*0820*/  IMAD.MOV.U32 R9, RZ, RZ, R12 ;  /* 0x000000ffff097224 */ /* 0x000fe200078e000c */
[----:B------:R-:W-:-:S07]  /*0830*/  MOV R8, 0x850 ;  /* 0x0000085000087802 */ /* 0x000fce0000000f00 */
[----:B------:R-:W-:Y:S05]  /*0840*/  CALL.REL.NOINC `($__internal_1_$__cuda_sm20_div_u64) ;  /* 0x0000001400747944 */ /* 0x000fea0003c00000 */
[----:B------:R-:W-:Y:S01]  /*0850*/  IMAD.MOV.U32 R8, RZ, RZ, R6 ;  /* 0x000000ffff087224 */ /* 0x000fe200078e0006 */
[----:B------:R-:W-:-:S07]  /*0860*/  MOV R9, R7 ;  /* 0x0000000700097202 */ /* 0x000fce0000000f00 */
.L_x_36:
[----:B------:R-:W-:Y:S05]  /*0870*/  BSYNC.RECONVERGENT B1 ;  /* 0x0000000000017941 */ /* 0x000fea0003800200 */
.L_x_34:
[----:B------:R-:W-:Y:S01]  /*0880*/  IADD3 R12, P0, PT, R8, R4, RZ ;  /* 0x00000004080c7210 */ /* 0x000fe20007f1e0ff */
[----:B------:R-:W1:Y:S01]  /*0890*/  LDC R6, c[0x0][0x3a0] ;  /* 0x0000e800ff067b82 */ /* 0x000e620000000800 */
[----:B------:R-:W-:Y:S01]  /*08a0*/  BSSY.RECONVERGENT B1, `(.L_x_37) ;  /* 0x0000030000017945 */ /* 0x000fe20003800200 */
[----:B------:R-:W-:Y:S01]  /*08b0*/  IMAD.MOV.U32 R27, RZ, RZ, R2 ;  /* 0x000000ffff1b7224 */ /* 0x000fe200078e0002 */
[C---:B------:R-:W-:Y:S01]  /*08c0*/  LOP3.LUT R4, R12.reuse, 0x3, RZ, 0xc0, !PT ;  /* 0x000000030c047812 */ /* 0x040fe200078ec0ff */
[----:B------:R-:W-:Y:S01]  /*08d0*/  IMAD.X R8, RZ, RZ, R9, P0 ;  /* 0x000000ffff087224 */ /* 0x000fe200000e0609 */
[----:B------:R-:W-:Y:S02]  /*08e0*/  ISETP.GE.U32.AND P0, PT, R12, 0x3, PT ;  /* 0x000000030c00780c */ /* 0x000fe40003f06070 */
[----:B------:R-:W-:Y:S01]  /*08f0*/  ISETP.NE.U32.AND P1, PT, R4, 0x3, PT ;  /* 0x000000030400780c */ /* 0x000fe20003f25070 */
[----:B------:R-:W-:Y:S01]  /*0900*/  IMAD.MOV.U32 R4, RZ, RZ, R3 ;  /* 0x000000ffff047224 */ /* 0x000fe200078e0003 */
[----:B------:R-:W-:-:S02]  /*0910*/  ISETP.GE.U32.AND.EX P0, PT, R8, RZ, PT, P0 ;  /* 0x000000ff0800720c */ /* 0x000fc40003f06100 */
[----:B------:R-:W-:Y:S02]  /*0920*/  ISETP.NE.AND.EX P1, PT, RZ, RZ, PT, P1 ;  /* 0x000000ffff00720c */ /* 0x000fe40003f25310 */
[----:B-1----:R-:W-:-:S11]  /*0930*/  SHF.R.S32.HI R11, RZ, 0x1f, R6 ;  /* 0x0000001fff0b7819 */ /* 0x002fd60000011406 */
[----:B------:R-:W-:Y:S05]  /*0940*/  @!P1 BRA `(.L_x_38) ;  /* 0x0000000000949947 */ /* 0x000fea0003800000 */
[----:B------:R-:W1:Y:S01]  /*0950*/  S2UR UR8, SR_CgaCtaId ;  /* 0x00000000000879c3 */ /* 0x000e620000008800 */
[----:B------:R-:W2:Y:S01]  /*0960*/  LDCU.64 UR14, c[0x0][0x398] ;  /* 0x00007300ff0e77ac */ /* 0x000ea20008000a00 */
[----:B------:R-:W-:Y:S02]  /*0970*/  VIADD R12, R12, 0x1 ;  /* 0x000000010c0c7836 */ /* 0x000fe40000000000 */
[----:B------:R-:W-:Y:S01]  /*0980*/  IMAD R8, R0, UR11, RZ ;  /* 0x0000000b00087c24 */ /* 0x000fe2000f8e02ff */
[----:B------:R-:W-:Y:S01]  /*0990*/  USHF.L.U32 UR5, UR22, 0x2, URZ ;  /* 0x0000000216057899 */ /* 0x000fe200080006ff */
[----:B------:R-:W-:Y:S01]  /*09a0*/  IMAD.MOV.U32 R27, RZ, RZ, R2 ;  /* 0x000000ffff1b7224 */ /* 0x000fe200078e0002 */
[----:B------:R-:W-:Y:S01]  /*09b0*/  USHF.L.U64.HI UR9, UR22, 0x2, UR12 ;  /* 0x0000000216097899 */ /* 0x000fe2000801020c */
[----:B------:R-:W-:Y:S01]  /*09c0*/  LOP3.LUT R12, R12, 0x3, RZ, 0xc0, !PT ;  /* 0x000000030c0c7812 */ /* 0x000fe200078ec0ff */
[----:B------:R-:W-:Y:S02]  /*09d0*/  IMAD R10, R8, UR10, RZ ;  /* 0x0000000a080a7c24 */ /* 0x000fe4000f8e02ff */
[----:B------:R-:W-:Y:S01]  /*09e0*/  LEA R7, P1, R2, UR5, 0x2 ;  /* 0x0000000502077c11 */ /* 0x000fe2000f8210ff */
[----:B------:R-:W-:-:S02]  /*09f0*/  UMOV UR5, 0x400 ;  /* 0x0000040000057882 */ /* 0x000fc40000000000 */
[----:B------:R-:W-:Y:S01]  /*0a00*/  UIADD3 UR5, UPT, UPT, UR5, 0x80, URZ ;  /* 0x0000008005057890 */ /* 0x000fe2000fffe0ff */
[----:B------:R-:W-:Y:S02]  /*0a10*/  LEA.HI.X R4, R2, UR9, R3, 0x2, P1 ;  /* 0x0000000902047c11 */ /* 0x000fe400088f1403 */
[----:B------:R-:W-:Y:S02]  /*0a20*/  IADD3 R12, P1, PT, RZ, -R12, RZ ;  /* 0x8000000cff0c7210 */ /* 0x000fe40007f3e0ff */
[----:B--2---:R-:W-:-:S03]  /*0a30*/  IADD3 R14, P2, P3, R7, UR14, R6 ;  /* 0x0000000e070e7c10 */ /* 0x004fc6000fb5e006 */
[----:B------:R-:W-:Y:S01]  /*0a40*/  IMAD.X R13, RZ, RZ, -0x1, P1 ;  /* 0xffffffffff0d7424 */ /* 0x000fe200008e06ff */
[----:B------:R-:W-:Y:S01]  /*0a50*/  IADD3.X R15, PT, PT, R4, UR15, R11, P2, P3 ;  /* 0x0000000f040f7c10 */ /* 0x000fe200097e640b */
[----:B-1----:R-:W-:Y:S01]  /*0a60*/  ULEA UR5, UR8, UR5, 0x18 ;  /* 0x0000000508057291 */ /* 0x002fe2000f8ec0ff */
[----:B------:R-:W-:-:S05]  /*0a70*/  MOV R4, R3 ;  /* 0x0000000300047202 */ /* 0x000fca0000000f00 */
[----:B------:R-:W-:-:S04]  /*0a80*/  VIADD R7, R6, UR5 ;  /* 0x0000000506077c36 */ /* 0x000fc80008000000 */
[----:B------:R-:W-:-:S07]  /*0a90*/  IMAD R7, R2, 0x4, R7 ;  /* 0x0000000402077824 */ /* 0x000fce00078e0207 */
.L_x_39:
        /* <DEDUP_REMOVED lines=13> */
[----:B------:R-:W-:-:S02]  /*0b70*/  ISETP.NE.AND.EX P1, PT, R13, RZ, PT, P1 ;  /* 0x000000ff0d00720c */ /* 0x000fc40003f25310 */
[----:B-1----:R-:W-:-:S11]  /*0b80*/  LEA R7, R10, R7, 0x2 ;  /* 0x000000070a077211 */ /* 0x002fd600078e10ff */
[----:B------:R-:W-:Y:S05]  /*0b90*/  @P1 BRA `(.L_x_39) ;  /* 0xfffffffc00c01947 */ /* 0x000fea000383ffff */
.L_x_38:
[----:B------:R-:W-:Y:S05]  /*0ba0*/  BSYNC.RECONVERGENT B1 ;  /* 0x0000000000017941 */ /* 0x000fea0003800200 */
.L_x_37:
[----:B------:R-:W-:Y:S05]  /*0bb0*/  @!P0 BRA `(.L_x_33) ;  /* 0x0000000000f08947 */ /* 0x000fea0003800000 */
[----:B------:R-:W1:Y:S01]  /*0bc0*/  LDCU.64 UR14, c[0x0][0x398] ;  /* 0x00007300ff0e77ac */ /* 0x000e620008000a00 */
[----:B------:R-:W2:Y:S01]  /*0bd0*/  S2UR UR9, SR_CgaCtaId ;  /* 0x00000000000979c3 */ /* 0x000ea20000008800 */
[----:B------:R-:W-:Y:S01]  /*0be0*/  IMAD.SHL.U32 R9, R5, 0x4, RZ ;  /* 0x0000000405097824 */ /* 0x000fe200078e00ff */
[----:B------:R-:W-:Y:S01]  /*0bf0*/  UMOV UR8, 0x400 ;  /* 0x0000040000087882 */ /* 0x000fe20000000000 */
[----:B------:R-:W-:Y:S01]  /*0c00*/  IMAD R21, R0, UR11, RZ ;  /* 0x0000000b00157c24 */ /* 0x000fe2000f8e02ff */
[----:B------:R-:W-:Y:S01]  /*0c10*/  UIADD3 UR8, UPT, UPT, UR8, 0x80, URZ ;  /* 0x0000008008087890 */ /* 0x000fe2000fffe0ff */
[----:B------:R-:W-:Y:S02]  /*0c20*/  UMOV UR5, URZ ;  /* 0x000000ff00057c82 */ /* 0x000fe40008000000 */
[----:B------:R-:W-:Y:S01]  /*0c30*/  IMAD R21, R21, UR10, RZ ;  /* 0x0000000a15157c24 */ /* 0x000fe2000f8e02ff */
[----:B-1----:R-:W-:Y:S01]  /*0c40*/  IADD3 R25, P0, PT, R6, UR14, RZ ;  /* 0x0000000e06197c10 */ /* 0x002fe2000ff1e0ff */
[----:B------:R-:W-:-:S03]  /*0c50*/  USHF.L.U64.HI UR14, UR22, 0x2, UR12 ;  /* 0x00000002160e7899 */ /* 0x000fc6000801020c */
[----:B------:R-:W-:Y:S01]  /*0c60*/  IADD3.X R7, PT, PT, R11, UR15, RZ, P0, !PT ;  /* 0x0000000f0b077c10 */ /* 0x000fe200087fe4ff */
[----:B------:R-:W-:Y:S02]  /*0c70*/  USHF.L.U32 UR15, UR22, 0x2, URZ ;  /* 0x00000002160f7899 */ /* 0x000fe400080006ff */
[C---:B------:R-:W-:Y:S01]  /*0c80*/  IADD3 R8, P0, PT, R27.reuse, UR22, RZ ;  /* 0x000000161b087c10 */ /* 0x040fe2000ff1e0ff */
[----:B--2---:R-:W-:Y:S01]  /*0c90*/  ULEA UR8, UR9, UR8, 0x18 ;  /* 0x0000000809087291 */ /* 0x004fe2000f8ec0ff */
[----:B------:R-:W-:Y:S02]  /*0ca0*/  SHF.R.U32.HI R11, RZ, 0x1e, R5 ;  /* 0x0000001eff0b7819 */ /* 0x000fe40000011605 */
[----:B------:R-:W-:Y:S01]  /*0cb0*/  IADD3.X R15, PT, PT, R4, UR12, RZ, P0, !PT ;  /* 0x0000000c040f7c10 */ /* 0x000fe200087fe4ff */
[----:B------:R-:W-:Y:S01]  /*0cc0*/  IMAD.SHL.U32 R14, R8, 0x4, RZ ;  /* 0x00000004080e7824 */ /* 0x000fe200078e00ff */
[----:B------:R-:W-:Y:S01]  /*0cd0*/  LEA R10, P0, R27, UR15, 0x2 ;  /* 0x0000000f1b0a7c11 */ /* 0x000fe2000f8010ff */
[----:B------:R-:W-:Y:S01]  /*0ce0*/  VIADD R6, R6, UR8 ;  /* 0x0000000806067c36 */ /* 0x000fe20008000000 */
[----:B------:R-:W-:-:S02]  /*0cf0*/  SHF.L.U64.HI R15, R8, 0x2, R15 ;  /* 0x00000002080f7819 */ /* 0x000fc4000001020f */
[C---:B------:R-:W-:Y:S01]  /*0d00*/  LEA.HI.X R12, R27.reuse, UR14, R4, 0x2, P0 ;  /* 0x0000000e1b0c7c11 */ /* 0x040fe200080f1404 */
[----:B------:R-:W-:Y:S01]  /*0d10*/  IMAD R8, R27, 0x4, R6 ;  /* 0x000000041b087824 */ /* 0x000fe200078e0206 */
[-C--:B------:R-:W-:Y:S01]  /*0d20*/  IADD3 R20, P1, PT, R9, R10.reuse, RZ ;  /* 0x0000000a09147210 */ /* 0x080fe20007f3e0ff */
[C---:B------:R-:W-:Y:S01]  /*0d30*/  IMAD.WIDE.U32 R14, R5.reuse, 0xc, R14 ;  /* 0x0000000c050e7825 */ /* 0x040fe200078e000e */
[----:B------:R-:W-:Y:S02]  /*0d40*/  LEA R13, P0, R5, R10, 0x3 ;  /* 0x0000000a050d7211 */ /* 0x000fe400078018ff */
[----:B------:R-:W-:Y:S01]  /*0d50*/  LEA R22, R21, R8, 0x2 ;  /* 0x0000000815167211 */ /* 0x000fe200078e10ff */
[----:B------:R-:W-:Y:S01]  /*0d60*/  IMAD.X R26, R11, 0x1, R12, P1 ;  /* 0x000000010b1a7824 */ /* 0x000fe200008e060c */
[----:B------:R-:W-:Y:S01]  /*0d70*/  LEA.HI.X R24, R5, R12, RZ, 0x3, P0 ;  /* 0x0000000c05187211 */ /* 0x000fe200000f1cff */
[----:B------:R-:W-:Y:S02]  /*0d80*/  VIADD R28, R15, UR5 ;  /* 0x000000050f1c7c36 */ /* 0x000fe40008000000 */
[----:B------:R-:W-:-:S02]  /*0d90*/  IMAD R23, R21, 0x8, R8 ;  /* 0x0000000815177824 */ /* 0x000fc400078e0208 */
[----:B------:R-:W-:-:S07]  /*0da0*/  IMAD R6, R21, 0xc, R8 ;  /* 0x0000000c15067824 */ /* 0x000fce00078e0208 */
.L_x_40:
[----:B------:R-:W-:-:S05]  /*0db0*/  IADD3 R18, P0, PT, R25, R10, RZ ;  /* 0x0000000a19127210 */ /* 0x000fca0007f1e0ff */
[----:B------:R-:W-:Y:S01]  /*0dc0*/  IMAD.X R19, R7, 0x1, R12, P0 ;  /* 0x0000000107137824 */ /* 0x000fe200000e060c */
[----:B------:R-:W-:-:S04]  /*0dd0*/  IADD3 R16, P0, PT, R25, R20, RZ ;  /* 0x0000001419107210 */ /* 0x000fc80007f1e0ff */
[----:B------:R-:W-:Y:S01]  /*0de0*/  @!PT LDS RZ, [RZ] ;  /* 0x00000000fffff984 */ /* 0x000fe20000000800 */
[----:B------:R-:W-:Y:S01]  /*0df0*/  @!PT LDS RZ, [RZ] ;  /* 0x00000000fffff984 */ /* 0x000fe20000000800 */
[----:B------:R-:W-:Y:S01]  /*0e00*/  @!PT LDS RZ, [RZ] ;  /* 0x00000000fffff984 */ /* 0x000fe20000000800 */
[----:B------:R1:W-:Y:S01]  /*0e10*/  LDGSTS.E [R8], desc[UR20][R18.64] ;  /* 0x0000000012087fae */ /* 0x0003e2000b9a1014 */
[----:B------:R-:W-:-:S05]  /*0e20*/  IMAD.X R17, R7, 0x1, R26, P0 ;  /* 0x0000000107117824 */ /* 0x000fca00000e061a */
[----:B------:R2:W-:Y:S01]  /*0e30*/  LDGSTS.E [R22], desc[UR20][R16.64] ;  /* 0x0000000010167fae */ /* 0x0005e2000b9a1014 */
[----:B-1----:R-:W-:Y:S01]  /*0e40*/  IMAD R8, R21, 0x10, R8 ;  /* 0x0000001015087824 */ /* 0x002fe200078e0208 */
[----:B--2---:R-:W-:Y:S01]  /*0e50*/  IADD3 R16, P0, PT, R25, R13, RZ ;  /* 0x0000000d19107210 */ /* 0x004fe20007f1e0ff */
[----:B------:R-:W-:-:S04]  /*0e60*/  IMAD R22, R21, 0x10, R22 ;  /* 0x0000001015167824 */ /* 0x000fc800078e0216 */
[----:B------:R-:W-:Y:S01]  /*0e70*/  IMAD.X R17, R7, 0x1, R24, P0 ;  /* 0x0000000107117824 */ /* 0x000fe200000e0618 */
[----:B------:R-:W-:-:S04]  /*0e80*/  IADD3 R18, P0, PT, R25, R14, RZ ;  /* 0x0000000e19127210 */ /* 0x000fc80007f1e0ff */
[----:B------:R1:W-:Y:S01]  /*0e90*/  LDGSTS.E [R23], desc[UR20][R16.64] ;  /* 0x0000000010177fae */ /* 0x0003e2000b9a1014 */
[----:B------:R-:W-:Y:S01]  /*0ea0*/  IMAD.X R19, R7, 0x1, R28, P0 ;  /* 0x0000000107137824 */ /* 0x000fe200000e061c */
[----:B------:R-:W-:-:S04]  /*0eb0*/  IADD3 R27, P0, PT, R9, R27, RZ ;  /* 0x0000001b091b7210 */ /* 0x000fc80007f1e0ff */
[----:B------:R2:W-:Y:S01]  /*0ec0*/  LDGSTS.E [R6], desc[UR20][R18.64] ;  /* 0x0000000012067fae */ /* 0x0005e2000b9a1014 */
[----:B------:R-:W-:Y:S01]  /*0ed0*/  IMAD.X R4, R11, 0x1, R4, P0 ;  /* 0x000000010b047824 */ /* 0x000fe200000e0604 */
[----:B------:R-:W-:-:S04]  /*0ee0*/  ISETP.GE.U32.AND P0, PT, R27, UR7, PT ;  /* 0x000000071b007c0c */ /* 0x000fc8000bf06070 */
[----:B------:R-:W-:Y:S01]  /*0ef0*/  ISETP.GE.U32.AND.EX P0, PT, R4, UR13, PT, P0 ;  /* 0x0000000d04007c0c */ /* 0x000fe2000bf06100 */
[----:B-1----:R-:W-:Y:S01]  /*0f00*/  IMAD.MOV.U32 R16, RZ, RZ, R25 ;  /* 0x000000ffff107224 */ /* 0x002fe200078e0019 */
[----:B------:R-:W-:Y:S02]  /*0f10*/  MOV R17, R7 ;  /* 0x0000000700117202 */ /* 0x000fe40000000f00 */
[C---:B------:R-:W-:Y:S01]  /*0f20*/  LEA R23, R21.reuse, R23, 0x4 ;  /* 0x0000001715177211 */ /* 0x040fe200078e20ff */
[----:B--2---:R-:W-:Y:S02]  /*0f30*/  IMAD R6, R21, 0x10, R6 ;  /* 0x0000001015067824 */ /* 0x004fe400078e0206 */
[----:B------:R-:W-:-:S04]  /*0f40*/  IMAD.WIDE.U32 R16, R5, 0x10, R16 ;  /* 0x0000001005107825 */ /* 0x000fc800078e0010 */
[----:B------:R-:W-:Y:S02]  /*0f50*/  IMAD.MOV.U32 R25, RZ, RZ, R16 ;  /* 0x000000ffff197224 */ /* 0x000fe400078e0010 */
[----:B------:R-:W-:Y:S01]  /*0f60*/  IMAD.MOV.U32 R7, RZ, RZ, R17 ;  /* 0x000000ffff077224 */ /* 0x000fe200078e0011 */
[----:B------:R-:W-:Y:S06]  /*0f70*/  @!P0 BRA `(.L_x_40) ;  /* 0xfffffffc008c8947 */ /* 0x000fec000383ffff */
.L_x_33:
[----:B------:R-:W-:Y:S05]  /*0f80*/  BSYNC.RECONVERGENT B0 ;  /* 0x0000000000007941 */ /* 0x000fea0003800200 */
.L_x_32:
[----:B------:R-:W-:Y:S01]  /*0f90*/  IMAD.U32 R4, RZ, RZ, UR13 ;  /* 0x0000000dff047e24 */ /* 0x000fe2000f8e00ff */
[----:B------:R-:W-:Y:S01]  /*0fa0*/  ISETP.LT.U32.AND P0, PT, R2, UR7, PT ;  /* 0x0000000702007c0c */ /* 0x000fe2000bf01070 */
[----:B------:R-:W0:Y:S01]  /*0fb0*/  LDGDEPBAR ;  /* 0x00000000000079af */ /* 0x000e220000000000 */
[----:B------:R-:W-:Y:S02]  /*0fc0*/  BSSY.RECONVERGENT B0, `(.L_x_41) ;  /* 0x000009f000007945 */ /* 0x000fe40003800200 */
[----:B------:R-:W-:-:S13]  /*0fd0*/  ISETP.GT.U32.AND.EX P0, PT, R4, R3, PT, P0 ;  /* 0x000000030400720c */ /* 0x000fda0003f04100 */
[----:B------:R-:W-:Y:S05]  /*0fe0*/  @!P0 BRA `(.L_x_42) ;  /* 0x0000000800708947 */ /* 0x000fea0003800000 */
[----:B------:R-:W-:Y:S01]  /*0ff0*/  IMAD.IADD R9, R5, 0x1, R2 ;  /* 0x0000000105097824 */ /* 0x000fe200078e0202 */
[----:B------:R-:W-:Y:S01]  /*1000*/  MOV R6, UR7 ;  /* 0x0000000700067c02 */ /* 0x000fe20008000f00 */
[----:B------:R-:W-:Y:S01]  /*1010*/  IMAD.U32 R4, RZ, RZ, UR13 ;  /* 0x0000000dff047e24 */ /* 0x000fe2000f8e00ff */
[----:B------:R-:W-:Y:S01]  /*1020*/  BSSY.RECONVERGENT B1, `(.L_x_43) ;  /* 0x0000027000017945 */ /* 0x000fe20003800200 */
[----:B------:R-:W-:Y:S01]  /*1030*/  IMAD.U32 R7, RZ, RZ, UR13 ;  /* 0x0000000dff077e24 */ /* 0x000fe2000f8e00ff */
[C---:B------:R-:W-:Y:S01]  /*1040*/  ISETP.LT.U32.AND P0, PT, R9.reuse, UR7, PT ;  /* 0x0000000709007c0c */ /* 0x040fe2000bf01070 */
[----:B------:R-:W-:Y:S01]  /*1050*/  IMAD.U32 R10, RZ, RZ, UR13 ;  /* 0x0000000dff0a7e24 */ /* 0x000fe2000f8e00ff */
[----:B------:R-:W-:Y:S02]  /*1060*/  ISETP.LT.U32.AND P1, PT, R9, UR7, PT ;  /* 0x0000000709007c0c */ /* 0x000fe4000bf21070 */
[----:B------:R-:W-:Y:S02]  /*1070*/  ISETP.GT.U32.AND.EX P0, PT, R4, RZ, PT, P0 ;  /* 0x000000ff0400720c */ /* 0x000fe40003f04100 */
[----:B------:R-:W-:Y:S01]  /*1080*/  ISETP.GT.U32.AND.EX P1, PT, R7, RZ, PT, P1 ;  /* 0x000000ff0700720c */ /* 0x000fe20003f24110 */
[----:B------:R-:W-:Y:S01]  /*1090*/  IMAD.MOV.U32 R7, RZ, RZ, -0x1 ;  /* 0xffffffffff077424 */ /* 0x000fe200078e00ff */
        /* <DEDUP_REMOVED lines=12> */
[----:B-1----:R-:W-:-:S06]  /*1160*/  VIADD R7, R10, 0xffffffe ;  /* 0x0ffffffe0a077836 */ /* 0x002fcc0000000000 */
[----:B------:R-:W1:Y:S02]  /*1170*/  F2I.FTZ.U32.TRUNC.NTZ R7, R7 ;  /* 0x0000000700077305 */ /* 0x000e64000021f000 */
[----:B-1----:R-:W-:-:S04]  /*1180*/  IMAD R11, R11, R7, RZ ;  /* 0x000000070b0b7224 */ /* 0x002fc800078e02ff */
[----:B------:R-:W-:-:S06]  /*1190*/  IMAD.HI.U32 R6, R7, R11, R6 ;  /* 0x0000000b07067227 */ /* 0x000fcc00078e0006 */
[----:B------:R-:W-:-:S05]  /*11a0*/  IMAD.HI.U32 R8, R6, R9, RZ ;  /* 0x0000000906087227 */ /* 0x000fca00078e00ff */
[----:B------:R-:W-:-:S05]  /*11b0*/  IADD3 R6, PT, PT, -R8, RZ, RZ ;  /* 0x000000ff08067210 */ /* 0x000fca0007ffe1ff */
[----:B------:R-:W-:Y:S02]  /*11c0*/  IMAD R6, R5, R6, R9 ;  /* 0x0000000605067224 */ /* 0x000fe400078e0209 */
[----:B------:R-:W-:-:S03]  /*11d0*/  IMAD.MOV.U32 R9, RZ, RZ, RZ ;  /* 0x000000ffff097224 */ /* 0x000fc600078e00ff */
[----:B------:R-:W-:-:S13]  /*11e0*/  ISETP.GE.U32.AND P0, PT, R6, R5, PT ;  /* 0x000000050600720c */ /* 0x000fda0003f06070 */
[----:B------:R-:W-:Y:S02]  /*11f0*/  @P0 IMAD.IADD R6, R6, 0x1, -R5 ;  /* 0x0000000106060824 */ /* 0x000fe400078e0a05 */
[----:B------:R-:W-:-:S03]  /*1200*/  @P0 VIADD R8, R8, 0x1 ;  /* 0x0000000108080836 */ /* 0x000fc60000000000 */
[----:B------:R-:W-:-:S13]  /*1210*/  ISETP.GE.U32.AND P1, PT, R6, R5, PT ;  /* 0x000000050600720c */ /* 0x000fda0003f26070 */
[----:B------:R-:W-:Y:S01]  /*1220*/  @P1 VIADD R8, R8, 0x1 ;  /* 0x0000000108081836 */ /* 0x000fe20000000000 */
[----:B------:R-:W-:Y:S01]  /*1230*/  @!P2 LOP3.LUT R8, RZ, R5, RZ, 0x33, !PT ;  /* 0x00000005ff08a212 */ /* 0x000fe200078e33ff */
[----:B------:R-:W-:Y:S06]  /*1240*/  BRA `(.L_x_45) ;  /* 0x0000000000107947 */ /* 0x000fec0003800000 */
.L_x_44:
[----:B------:R-:W-:-:S07]  /*1250*/  MOV R8, 0x1270 ;  /* 0x0000127000087802 */ /* 0x000fce0000000f00 */
[----:B------:R-:W-:Y:S05]  /*1260*/  CALL.REL.NOINC `($__internal_1_$__cuda_sm20_div_u64) ;  /* 0x0000000800ec7944 */ /* 0x000fea0003c00000 */
[----:B------:R-:W-:Y:S01]  /*1270*/  IMAD.MOV.U32 R8, RZ, RZ, R6 ;  /* 0x000000ffff087224 */ /* 0x000fe200078e0006 */
[----:B------:R-:W-:-:S07]  /*1280*/  MOV R9, R7 ;  /* 0x0000000700097202 */ /* 0x000fce0000000f00 */
.L_x_45:
[----:B------:R-:W-:Y:S05]  /*1290*/  BSYNC.RECONVERGENT B1 ;  /* 0x0000000000017941 */ /* 0x000fea0003800200 */
.L_x_43:
[----:B------:R-:W-:Y:S01]  /*12a0*/  IADD3 R4, P0, PT, R8, R4, RZ ;  /* 0x0000000408047210 */ /* 0x000fe20007f1e0ff */
[----:B------:R-:W1:Y:S01]  /*12b0*/  LDC R6, c[0x0][0x3b0] ;  /* 0x0000ec00ff067b82 */ /* 0x000e620000000800 */
[----:B------:R-:W-:Y:S02]  /*12c0*/  BSSY.RECONVERGENT B1, `(.L_x_46) ;  /* 0x0000031000017945 */ /* 0x000fe40003800200 */
[C---:B------:R-:W-:Y:S01]  /*12d0*/  LOP3.LUT R7, R4.reuse, 0x3, RZ, 0xc0, !PT ;  /* 0x0000000304077812 */ /* 0x040fe200078ec0ff */
[----:B------:R-:W-:Y:S01]  /*12e0*/  IMAD.X R8, RZ, RZ, R9, P0 ;  /* 0x000000ffff087224 */ /* 0x000fe200000e0609 */
[----:B------:R-:W-:Y:S02]  /*12f0*/  ISETP.GE.U32.AND P0, PT, R4, 0x3, PT ;  /* 0x000000030400780c */ /* 0x000fe40003f06070 */
[----:B------:R-:W-:Y:S02]  /*1300*/  ISETP.NE.U32.AND P1, PT, R7, 0x3, PT ;  /* 0x000000030700780c */ /* 0x000fe40003f25070 */
[----:B------:R-:W-:Y:S01]  /*1310*/  ISETP.GE.U32.AND.EX P0, PT, R8, RZ, PT, P0 ;  /* 0x000000ff0800720c */ /* 0x000fe20003f06100 */
[----:B------:R-:W-:Y:S01]  /*1320*/  IMAD.U32 R8, RZ, RZ, UR22 ;  /* 0x00000016ff087e24 */ /* 0x000fe2000f8e00ff */
[----:B------:R-:W-:-:S04]  /*1330*/  ISETP.NE.AND.EX P1, PT, RZ, RZ, PT, P1 ;  /* 0x000000ffff00720c */ /* 0x000fc80003f25310 */
[----:B------:R-:W-:Y:S02]  /*1340*/  SHF.R.S32.HI R8, RZ, 0x1f, R8 ;  /* 0x0000001fff087819 */ /* 0x000fe40000011408 */
[----:B-1----:R-:W-:-:S07]  /*1350*/  SHF.R.S32.HI R16, RZ, 0x1f, R6 ;  /* 0x0000001fff107819 */ /* 0x002fce0000011406 */
[----:B------:R-:W-:Y:S05]  /*1360*/  @!P1 BRA `(.L_x_47) ;  /* 0x0000000000989947 */ /* 0x000fea0003800000 */
[----:B------:R-:W1:Y:S01]  /*1370*/  S2UR UR8, SR_CgaCtaId ;  /* 0x00000000000879c3 */ /* 0x000e620000008800 */
[----:B------:R-:W2:Y:S01]  /*1380*/  LDCU.64 UR14, c[0x0][0x3a8] ;  /* 0x00007500ff0e77ac */ /* 0x000ea20008000a00 */
[----:B------:R-:W-:Y:S02]  /*1390*/  IMAD.U32 R7, RZ, RZ, UR22 ;  /* 0x00000016ff077e24 */ /* 0x000fe4000f8e00ff */
[----:B------:R-:W-:Y:S01]  /*13a0*/  VIADD R9, R4, 0x1 ;  /* 0x0000000104097836 */ /* 0x000fe20000000000 */
[----:B------:R-:W-:Y:S01]  /*13b0*/  UMOV UR5, 0x400 ;  /* 0x0000040000057882 */ /* 0x000fe20000000000 */
[----:B------:R-:W-:Y:S01]  /*13c0*/  USHF.L.U32 UR9, UR22, 0x2, URZ ;  /* 0x0000000216097899 */ /* 0x000fe200080006ff */
[----:B------:R-:W-:Y:S01]  /*13d0*/  SHF.L.U64.HI R4, R7, 0x2, R8 ;  /* 0x0000000207047819 */ /* 0x000fe20000010208 */
[----:B------:R-:W3:Y:S01]  /*13e0*/  LDC R11, c[0x0][0x384] ;  /* 0x0000e100ff0b7b82 */ /* 0x000ee20000000800 */
[----:B------:R-:W-:Y:S01]  /*13f0*/  UIADD3 UR5, UPT, UPT, UR5, 0x80, URZ ;  /* 0x0000008005057890 */ /* 0x000fe2000fffe0ff */
[----:B------:R-:W-:Y:S01]  /*1400*/  LOP3.LUT R9, R9, 0x3, RZ, 0xc0, !PT ;  /* 0x0000000309097812 */ /* 0x000fe200078ec0ff */
[----:B------:R-:W-:Y:S01]  /*1410*/  IMAD R10, R0, UR11, RZ ;  /* 0x0000000b000a7c24 */ /* 0x000fe2000f8e02ff */
[----:B------:R-:W-:-:S02]  /*1420*/  LEA R7, P1, R2, UR9, 0x2 ;  /* 0x0000000902077c11 */ /* 0x000fc4000f8210ff */
[----:B------:R-:W-:Y:S01]  /*1430*/  IADD3 R9, P3, PT, RZ, -R9, RZ ;  /* 0x80000009ff097210 */ /* 0x000fe20007f7e0ff */
[----:B------:R-:W-:Y:S01]  /*1440*/  IMAD R14, R10, UR10, RZ ;  /* 0x0000000a0a0e7c24 */ /* 0x000fe2000f8e02ff */
[----:B------:R-:W-:Y:S02]  /*1450*/  LEA.HI.X R13, R2, R4, R3, 0x2, P1 ;  /* 0x00000004020d7211 */ /* 0x000fe400008f1403 */
[----:B--2---:R-:W-:-:S04]  /*1460*/  IADD3 R12, P1, P2, R7, UR14, R6 ;  /* 0x0000000e070c7c10 */ /* 0x004fc8000fa3e006 */
[----:B------:R-:W-:Y:S01]  /*1470*/  IADD3.X R13, PT, PT, R13, UR15, R16, P1, P2 ;  /* 0x0000000f0d0d7c10 */ /* 0x000fe20008fe4410 */
[----:B-1----:R-:W-:-:S06]  /*1480*/  ULEA UR5, UR8, UR5, 0x18 ;  /* 0x0000000508057291 */ /* 0x002fcc000f8ec0ff */
[----:B------:R-:W-:-:S05]  /*1490*/  VIADD R4, R6, UR5 ;  /* 0x0000000506047c36 */ /* 0x000fca0008000000 */
[----:B---3--:R-:W-:Y:S01]  /*14a0*/  LEA R7, R11, R4, 0x9 ;  /* 0x000000040b077211 */ /* 0x008fe200078e48ff */
[----:B------:R-:W-:-:S04]  /*14b0*/  IMAD.X R4, RZ, RZ, -0x1, P3 ;  /* 0xffffffffff047424 */ /* 0x000fc800018e06ff */
[----:B------:R-:W-:-:S07]  /*14c0*/  IMAD R7, R2, 0x4, R7 ;  /* 0x0000000402077824 */ /* 0x000fce00078e0207 */
.L_x_48:
        /* <DEDUP_REMOVED lines=16> */
.L_x_47:
[----:B------:R-:W-:Y:S05]  /*15d0*/  BSYNC.RECONVERGENT B1 ;  /* 0x0000000000017941 */ /* 0x000fea0003800200 */
.L_x_46:
[----:B------:R-:W-:Y:S05]  /*15e0*/  @!P0 BRA `(.L_x_42) ;  /* 0x0000000000f08947 */ /* 0x000fea0003800000 */
[----:B------:R-:W1:Y:S01]  /*15f0*/  S2UR UR8, SR_CgaCtaId ;  /* 0x00000000000879c3 */ /* 0x000e620000008800 */
[----:B------:R-:W2:Y:S01]  /*1600*/  LDCU.64 UR14, c[0x0][0x3a8] ;  /* 0x00007500ff0e77ac */ /* 0x000ea20008000a00 */
[----:B------:R-:W-:Y:S01]  /*1610*/  IMAD.U32 R9, RZ, RZ, UR22 ;  /* 0x00000016ff097e24 */ /* 0x000fe2000f8e00ff */
[----:B------:R-:W-:Y:S01]  /*1620*/  SHF.L.U32 R17, R5, 0x2, RZ ;  /* 0x0000000205117819 */ /* 0x000fe200000006ff */
[----:B------:R-:W-:Y:S01]  /*1630*/  IMAD R22, R0, UR11, RZ ;  /* 0x0000000b00167c24 */ /* 0x000fe2000f8e02ff */
[----:B------:R-:W-:Y:S01]  /*1640*/  UMOV UR5, 0x400 ;  /* 0x0000040000057882 */ /* 0x000fe20000000000 */
[----:B------:R-:W-:Y:S01]  /*1650*/  SHF.R.U32.HI R20, RZ, 0x1e, R5 ;  /* 0x0000001eff147819 */ /* 0x000fe20000011605 */
[----:B------:R-:W-:Y:S01]  /*1660*/  UIADD3 UR5, UPT, UPT, UR5, 0x80, URZ ;  /* 0x0000008005057890 */ /* 0x000fe2000fffe0ff */
[----:B------:R-:W3:Y:S01]  /*1670*/  LDC R7, c[0x0][0x384] ;  /* 0x0000e100ff077b82 */ /* 0x000ee20000000800 */
[----:B------:R-:W-:Y:S01]  /*1680*/  SHF.L.U64.HI R18, R9, 0x2, R8 ;  /* 0x0000000209127819 */ /* 0x000fe20000010208 */
[----:B------:R-:W-:Y:S01]  /*1690*/  IMAD R22, R22, UR10, RZ ;  /* 0x0000000a16167c24 */ /* 0x000fe2000f8e02ff */
[----:B--2---:R-:W-:-:S04]  /*16a0*/  IADD3 R4, P0, PT, R6, UR14, RZ ;  /* 0x0000000e06047c10 */ /* 0x004fc8000ff1e0ff */
[----:B------:R-:W-:Y:S01]  /*16b0*/  IADD3.X R16, PT, PT, R16, UR15, RZ, P0, !PT ;  /* 0x0000000f10107c10 */ /* 0x000fe200087fe4ff */
[----:B-1----:R-:W-:Y:S02]  /*16c0*/  ULEA UR5, UR8, UR5, 0x18 ;  /* 0x0000000508057291 */ /* 0x002fe4000f8ec0ff */
[----:B------:R-:W-:-:S04]  /*16d0*/  USHF.L.U32 UR8, UR22, 0x2, URZ ;  /* 0x0000000216087899 */ /* 0x000fc800080006ff */
[----:B------:R-:W-:Y:S01]  /*16e0*/  VIADD R6, R6, UR5 ;  /* 0x0000000506067c36 */ /* 0x000fe20008000000 */
[----:B------:R-:W-:-:S03]  /*16f0*/  UMOV UR5, URZ ;  /* 0x000000ff00057c82 */ /* 0x000fc60008000000 */
[----:B---3--:R-:W-:Y:S01]  /*1700*/  IMAD R23, R7, 0x200, R6 ;  /* 0x0000020007177824 */ /* 0x008fe200078e0206 */
[----:B------:R-:W-:-:S03]  /*1710*/  IADD3 R6, P0, PT, R2, UR22, RZ ;  /* 0x0000001602067c10 */ /* 0x000fc6000ff1e0ff */
[----:B------:R-:W-:Y:S02]  /*1720*/  IMAD R23, R2, 0x4, R23 ;  /* 0x0000000402177824 */ /* 0x000fe400078e0217 */
[----:B------:R-:W-:Y:S01]  /*1730*/  IMAD.X R7, R8, 0x1, R3, P0 ;  /* 0x0000000108077824 */ /* 0x000fe200000e0603 */
[----:B------:R-:W-:Y:S01]  /*1740*/  LEA R0, P0, R2, UR8, 0x2 ;  /* 0x0000000802007c11 */ /* 0x000fe2000f8010ff */
[C-C-:B------:R-:W-:Y:S01]  /*1750*/  IMAD R25, R22.reuse, 0x4, R23.reuse ;  /* 0x0000000416197824 */ /* 0x140fe200078e0217 */
[C---:B------:R-:W-:Y:S01]  /*1760*/  LEA R27, R22.reuse, R23, 0x3 ;  /* 0x00000017161b7211 */ /* 0x040fe200078e18ff */
[----:B------:R-:W-:Y:S01]  /*1770*/  IMAD R29, R22, 0xc, R23 ;  /* 0x0000000c161d7824 */ /* 0x000fe200078e0217 */
[C---:B------:R-:W-:Y:S01]  /*1780*/  SHF.L.U64.HI R7, R6.reuse, 0x2, R7 ;  /* 0x0000000206077819 */ /* 0x040fe20000010207 */
[----:B------:R-:W-:Y:S01]  /*1790*/  IMAD.SHL.U32 R6, R6, 0x4, RZ ;  /* 0x0000000406067824 */ /* 0x000fe200078e00ff */
[----:B------:R-:W-:Y:S02]  /*17a0*/  LEA.HI.X R18, R2, R18, R3, 0x2, P0 ;  /* 0x0000001202127211 */ /* 0x000fe400000f1403 */
[-C--:B------:R-:W-:Y:S01]  /*17b0*/  IADD3 R21, P0, PT, R17, R0.reuse, RZ ;  /* 0x0000000011157210 */ /* 0x080fe20007f1e0ff */
[C---:B------:R-:W-:Y:S01]  /*17c0*/  IMAD.WIDE.U32 R6, R5.reuse, 0xc, R6 ;  /* 0x0000000c05067825 */ /* 0x040fe200078e0006 */
[----:B------:R-:W-:-:S03]  /*17d0*/  LEA R19, P1, R5, R0, 0x3 ;  /* 0x0000000005137211 */ /* 0x000fc600078218ff */
[----:B------:R-:W-:Y:S01]  /*17e0*/  IMAD.X R24, R20, 0x1, R18, P0 ;  /* 0x0000000114187824 */ /* 0x000fe200000e0612 */
[----:B------:R-:W-:Y:S01]  /*17f0*/  LEA.HI.X R26, R5, R18, RZ, 0x3, P1 ;  /* 0x00000012051a7211 */ /* 0x000fe200008f1cff */
[----:B------:R-:W-:-:S08]  /*1800*/  VIADD R28, R7, UR5 ;  /* 0x00000005071c7c36 */ /* 0x000fd00008000000 */
.L_x_49:
[C---:B------:R-:W-:Y:S02]  /*1810*/  IADD3 R12, P0, PT, R4.reuse, R0, RZ ;  /* 0x00000000040c7210 */ /* 0x040fe40007f1e0ff */
[----:B------:R-:W-:-:S03]  /*1820*/  IADD3 R8, P1, PT, R4, R21, RZ ;  /* 0x0000001504087210 */ /* 0x000fc60007f3e0ff */
[----:B------:R-:W-:Y:S01]  /*1830*/  IMAD.X R13, R16, 0x1, R18, P0 ;  /* 0x00000001100d7824 */ /* 0x000fe200000e0612 */
[----:B------:R-:W-:Y:S01]  /*1840*/  IADD3 R10, P0, PT, R4, R19, RZ ;  /* 0x00000013040a7210 */ /* 0x000fe20007f1e0ff */
[----:B------:R-:W-:Y:S01]  /*1850*/  IMAD.X R9, R16, 0x1, R24, P1 ;  /* 0x0000000110097824 */ /* 0x000fe200008e0618 */
[----:B------:R-:W-:Y:S02]  /*1860*/  IADD3 R14, P1, PT, R4, R6, RZ ;  /* 0x00000006040e7210 */ /* 0x000fe40007f3e0ff */
[----:B------:R-:W-:Y:S01]  /*1870*/  @!PT LDS RZ, [RZ] ;  /* 0x00000000fffff984 */ /* 0x000fe20000000800 */
[----:B------:R-:W-:Y:S01]  /*1880*/  @!PT LDS RZ, [RZ] ;  /* 0x00000000fffff984 */ /* 0x000fe20000000800 */
[----:B------:R-:W-:Y:S01]  /*1890*/  @!PT LDS RZ, [RZ] ;  /* 0x00000000fffff984 */ /* 0x000fe20000000800 */
[----:B------:R1:W-:Y:S01]  /*18a0*/  LDGSTS.E [R23+0x80], desc[UR20][R12.64] ;  /* 0x000800000c177fae */ /* 0x0003e2000b9a1014 */
[C---:B------:R-:W-:Y:S01]  /*18b0*/  IMAD.X R11, R16.reuse, 0x1, R26, P0 ;  /* 0x00000001100b7824 */ /* 0x040fe200000e061a */
[----:B------:R-:W-:Y:S01]  /*18c0*/  IADD3 R2, P0, PT, R17, R2, RZ ;  /* 0x0000000211027210 */ /* 0x000fe20007f1e0ff */
[----:B------:R-:W-:Y:S01]  /*18d0*/  IMAD.X R15, R16, 0x1, R28, P1 ;  /* 0x00000001100f7824 */ /* 0x000fe200008e061c */
[C---:B------:R-:W-:Y:S01]  /*18e0*/  LEA R4, P1, R5.reuse, R4, 0x4 ;  /* 0x0000000405047211 */ /* 0x040fe200078220ff */
[----:B------:R2:W-:Y:S02]  /*18f0*/  LDGSTS.E [R25+0x80], desc[UR20][R8.64] ;  /* 0x0008000008197fae */ /* 0x0005e4000b9a1014 */
[----:B------:R-:W-:Y:S01]  /*1900*/  IMAD.X R3, R20, 0x1, R3, P0 ;  /* 0x0000000114037824 */ /* 0x000fe200000e0603 */
[----:B------:R-:W-:Y:S01]  /*1910*/  ISETP.GE.U32.AND P0, PT, R2, UR7, PT ;  /* 0x0000000702007c0c */ /* 0x000fe2000bf06070 */
[----:B------:R3:W-:Y:S01]  /*1920*/  LDGSTS.E [R27+0x80], desc[UR20][R10.64] ;  /* 0x000800000a1b7fae */ /* 0x0007e2000b9a1014 */
[----:B------:R-:W-:-:S02]  /*1930*/  LEA.HI.X R16, R5, R16, RZ, 0x4, P1 ;  /* 0x0000001005107211 */ /* 0x000fc400008f24ff */
[----:B------:R-:W-:Y:S01]  /*1940*/  ISETP.GE.U32.AND.EX P0, PT, R3, UR13, PT, P0 ;  /* 0x0000000d03007c0c */ /* 0x000fe2000bf06100 */
[----:B------:R4:W-:Y:S01]  /*1950*/  LDGSTS.E [R29+0x80], desc[UR20][R14.64] ;  /* 0x000800000e1d7fae */ /* 0x0009e2000b9a1014 */
[C---:B-1----:R-:W-:Y:S01]  /*1960*/  LEA R23, R22.reuse, R23, 0x4 ;  /* 0x0000001716177211 */ /* 0x042fe200078e20ff */
[C---:B--2---:R-:W-:Y:S02]  /*1970*/  IMAD R25, R22.reuse, 0x10, R25 ;  /* 0x0000001016197824 */ /* 0x044fe400078e0219 */
[C---:B---3--:R-:W-:Y:S02]  /*1980*/  IMAD R27, R22.reuse, 0x10, R27 ;  /* 0x00000010161b7824 */ /* 0x048fe400078e021b */
[----:B----4-:R-:W-:-:S06]  /*1990*/  IMAD R29, R22, 0x10, R29 ;  /* 0x00000010161d7824 */ /* 0x010fcc00078e021d */
[----:B------:R-:W-:Y:S05]  /*19a0*/  @!P0 BRA `(.L_x_49) ;  /* 0xfffffffc00988947 */ /* 0x000fea000383ffff */
.L_x_42:
[----:B------:R-:W-:Y:S05]  /*19b0*/  BSYNC.RECONVERGENT B0 ;  /* 0x0000000000007941 */ /* 0x000fea0003800200 */
.L_x_41:
[----:B------:R-:W0:Y:S01]  /*19c0*/  LDGDEPBAR ;  /* 0x00000000000079af */ /* 0x000e220000000000 */
[----:B------:R-:W-:-:S04]  /*19d0*/  DEPBAR.LE SB0, 0x0 ;  /* 0x000080000000791a */ /* 0x000fc80000000000 */
[----:B------:R-:W-:Y:S06]  /*19e0*/  BAR.SYNC.DEFER_BLOCKING 0x0 ;  /* 0x0000000000007b1d */ /* 0x000fec0000010000 */
.L_x_31:
[----:B------:R-:W-:-:S09]  /*19f0*/  UISETP.GT.AND UP0, UPT, UR24, UR6, UPT ;  /* 0x000000061800728c */ /* 0x000fd2000bf04270 */
[----:B------:R-:W-:Y:S05]  /*1a00*/  BRA.U UP0, `(.L_x_50) ;  /* 0x0000000100807547 */ /* 0x000fea000b800000 */
        /* <DEDUP_REMOVED lines=10> */
[----:B----4-:R-:W-:Y:S01]  /*1ab0*/  UIMAD.WIDE UR4, UR22, 0x4, UR4 ;  /* 0x00000004160478a5 */ /* 0x010fe2000f8e0204 */
[----:B--2---:R-:W-:-:S03]  /*1ac0*/  IMAD R0, R3, 0x200, R0 ;  /* 0x0000020003007824 */ /* 0x004fc600078e0200 */
[----:B-1----:R-:W-:Y:S02]  /*1ad0*/  LEA R7, R7, R2, 0x18 ;  /* 0x0000000207077211 */ /* 0x002fe400078ec0ff */
[C---:B---3--:R-:W-:Y:S02]  /*1ae0*/  LEA R2, R5.reuse, UR6, 0x2 ;  /* 0x0000000605027c11 */ /* 0x048fe4000f8e10ff */
[----:B------:R-:W-:-:S03]  /*1af0*/  LEA R0, R5, R0, 0x2 ;  /* 0x0000000005007211 */ /* 0x000fc600078e10ff */
[----:B------:R-:W-:Y:S01]  /*1b00*/  IMAD.IADD R6, R7, 0x1, R2 ;  /* 0x0000000107067824 */ /* 0x000fe200078e0202 */
[----:B------:R-:W-:Y:S01]  /*1b10*/  IADD3 R4, PT, PT, R0, 0x80, R7 ;  /* 0x0000008000047810 */ /* 0x000fe20007ffe007 */
[----:B------:R-:W-:-:S07]  /*1b20*/  IMAD.MOV R0, RZ, RZ, -R3 ;  /* 0x000000ffff007224 */ /* 0x000fce00078e0a03 */
.L_x_51:
[----:B-1----:R-:W-:Y:S01]  /*1b30*/  LDS R7, [R6] ;  /* 0x0000000006077984 */ /* 0x002fe20000000800 */
[----:B------:R-:W-:Y:S02]  /*1b40*/  VIADD R0, R0, 0x1 ;  /* 0x0000000100007836 */ /* 0x000fe40000000000 */
[----:B------:R-:W-:Y:S01]  /*1b50*/  IMAD.U32 R2, RZ, RZ, UR4 ;  /* 0x00000004ff027e24 */ /* 0x000fe2000f8e00ff */
[----:B------:R-:W1:Y:S01]  /*1b60*/  LDS R8, [R4] ;  /* 0x0000000004087984 */ /* 0x000e620000000800 */
[----:B------:R-:W-:Y:S01]  /*1b70*/  IMAD.U32 R3, RZ, RZ, UR5 ;  /* 0x00000005ff037e24 */ /* 0x000fe2000f8e00ff */
[----:B------:R-:W-:Y:S01]  /*1b80*/  ISETP.NE.AND P0, PT, R0, RZ, PT ;  /* 0x000000ff0000720c */ /* 0x000fe20003f05270 */
[----:B------:R-:W-:-:S04]  /*1b90*/  IMAD.WIDE R2, R5, 0x4, R2 ;  /* 0x0000000405027825 */ /* 0x000fc800078e0202 */
[----:B-1----:R-:W-:-:S05]  /*1ba0*/  FADD R7, R7, R8 ;  /* 0x0000000807077221 */ /* 0x002fca0000000000 */
[----:B------:R1:W-:Y:S03]  /*1bb0*/  STG.E desc[UR20][R2.64], R7 ;  /* 0x0000000702007986 */ /* 0x0003e6000c101914 */
[----:B------:R-:W-:Y:S05]  /*1bc0*/  @!P0 EXIT ;  /* 0x000000000000894d */ /* 0x000fea0003800000 */
[----:B------:R-:W-:Y:S01]  /*1bd0*/  IADD3 R4, PT, PT, R4, 0x200, RZ ;  /* 0x0000020004047810 */ /* 0x000fe20007ffe0ff */
[----:B------:R-:W-:Y:S02]  /*1be0*/  VIADD R6, R6, 0x200 ;  /* 0x0000020006067836 */ /* 0x000fe40000000000 */
[----:B------:R-:W-:Y:S01]  /*1bf0*/  VIADD R5, R5, 0x80 ;  /* 0x0000008005057836 */ /* 0x000fe20000000000 */
[----:B------:R-:W-:Y:S06]  /*1c00*/  BRA `(.L_x_51) ;  /* 0xfffffffc00c87947 */ /* 0x000fec000383ffff */
.L_x_50:
[----:B------:R-:W1:Y:S02]  /*1c10*/  LDC R0, c[0x0][0x384] ;  /* 0x0000e100ff007b82 */ /* 0x000e640000000800 */
[----:B-1----:R-:W-:-:S13]  /*1c20*/  ISETP.GE.AND P0, PT, R0, 0x1, PT ;  /* 0x000000010000780c */ /* 0x002fda0003f06270 */
[----:B------:R-:W-:Y:S05]  /*1c30*/  @!P0 EXIT ;  /* 0x000000000000894d */ /* 0x000fea0003800000 */
[----:B------:R-:W1:Y:S01]  /*1c40*/  S2R R5, SR_TID.X ;  /* 0x0000000000057919 */ /* 0x000e620000002100 */
[----:B------:R-:W2:Y:S01]  /*1c50*/  LDC R3, c[0x0][0x3b0] ;  /* 0x0000ec00ff037b82 */ /* 0x000ea20000000800 */
[----:B------:R-:W3:Y:S01]  /*1c60*/  LDCU UR6, c[0x0][0x3a0] ;  /* 0x00007400ff0677ac */ /* 0x000ee20008000800 */
[----:B------:R-:W-:Y:S01]  /*1c70*/  MOV R2, 0x400 ;  /* 0x0000040000027802 */ /* 0x000fe20000000f00 */
[----:B------:R-:W4:Y:S01]  /*1c80*/  S2R R7, SR_CgaCtaId ;  /* 0x0000000000077919 */ /* 0x000f220000008800 */
[----:B------:R-:W5:Y:S03]  /*1c90*/  LDCU.64 UR4, c[0x0][0x390] ;  /* 0x00007200ff0477ac */ /* 0x000f660008000a00 */
[----:B------:R-:W-:Y:S01]  /*1ca0*/  VIADD R4, R2, 0x80 ;  /* 0x0000008002047836 */ /* 0x000fe20000000000 */
[----:B-----5:R-:W-:Y:S01]  /*1cb0*/  UIMAD.WIDE UR4, UR22, 0x4, UR4 ;  /* 0x00000004160478a5 */ /* 0x020fe2000f8e0204 */
[----:B--2---:R-:W-:-:S02]  /*1cc0*/  IMAD R2, R0, 0x200, R3 ;  /* 0x0000020000027824 */ /* 0x004fc400078e0203 */
[----:B------:R-:W-:Y:S02]  /*1cd0*/  IMAD.MOV R0, RZ, RZ, -R0 ;  /* 0x000000ffff007224 */ /* 0x000fe400078e0a00 */
[C---:B-1----:R-:W-:Y:S01]  /*1ce0*/  IMAD R2, R5.reuse, 0x4, R2 ;  /* 0x0000000405027824 */ /* 0x042fe200078e0202 */
[----:B---3--:R-:W-:Y:S02]  /*1cf0*/  LEA R6, R5, UR6, 0x2 ;  /* 0x0000000605067c11 */ /* 0x008fe4000f8e10ff */
[----:B----4-:R-:W-:-:S04]  /*1d00*/  LEA R7, R7, R4, 0x18 ;  /* 0x0000000407077211 */ /* 0x010fc800078ec0ff */
[----:B------:R-:W-:Y:S02]  /*1d10*/  IADD3 R6, PT, PT, R7, R6, RZ ;  /* 0x0000000607067210 */ /* 0x000fe40007ffe0ff */
[----:B------:R-:W-:-:S07]  /*1d20*/  IADD3 R4, PT, PT, R2, 0x80, R7 ;  /* 0x0000008002047810 */ /* 0x000fce0007ffe007 */
.L_x_52:
[----:B------:R-:W-:Y:S01]  /*1d30*/  ISETP.GE.AND P0, PT, R5, UR23, PT ;  /* 0x0000001705007c0c */ /* 0x000fe2000bf06270 */
        /* <DEDUP_REMOVED lines=14> */
        .weak           $__internal_1_$__cuda_sm20_div_u64
        .type           $__internal_1_$__cuda_sm20_div_u64,@function
        .size           $__internal_1_$__cuda_sm20_div_u64,(.L_x_154 - $__internal_1_$__cuda_sm20_div_u64)
$__internal_1_$__cuda_sm20_div_u64:
[----:B------:R-:W-:Y:S02]  /*1e20*/  IMAD.U32 R15, RZ, RZ, UR4 ;  /* 0x00000004ff0f7e24 */ /* 0x000fe4000f8e00ff */
[----:B------:R-:W-:-:S04]  /*1e30*/  IMAD.MOV.U32 R14, RZ, RZ, R5 ;  /* 0x000000ffff0e7224 */ /* 0x000fc800078e0005 */
        /* <DEDUP_REMOVED lines=9> */
[----:B------:R-:W-:Y:S01]  /*1ed0*/  IMAD.X R19, RZ, RZ, ~R13, P0 ;  /* 0x000000ffff137224 */ /* 0x000fe200000e0e0d */
[----:B------:R-:W-:-:S03]  /*1ee0*/  MOV R13, R6 ;  /* 0x00000006000d7202 */ /* 0x000fc60000000f00 */
[-C--:B------:R-:W-:Y:S02]  /*1ef0*/  IMAD R15, R7, R19.reuse, RZ ;  /* 0x00000013070f7224 */ /* 0x080fe400078e02ff */
[----:B------:R-:W-:-:S04]  /*1f00*/  IMAD.WIDE.U32 R12, P0, R6, R19, R12 ;  /* 0x00000013060c7225 */ /* 0x000fc8000780000c */
[----:B------:R-:W-:-:S04]  /*1f10*/  IMAD.HI.U32 R11, R7, R19, RZ ;  /* 0x00000013070b7227 */ /* 0x000fc800078e00ff */
[----:B------:R-:W-:-:S04]  /*1f20*/  IMAD.HI.U32 R12, P1, R7, R17, R12 ;  /* 0x00000011070c7227 */ /* 0x000fc8000782000c */
[----:B------:R-:W-:Y:S01]  /*1f30*/  IMAD.X R11, R11, 0x1, R7, P0 ;  /* 0x000000010b0b7824 */ /* 0x000fe200000e0607 */
[----:B------:R-:W-:-:S04]  /*1f40*/  IADD3 R13, P2, PT, R15, R12, RZ ;  /* 0x0000000c0f0d7210 */ /* 0x000fc80007f5e0ff */
[----:B------:R-:W-:Y:S01]  /*1f50*/  IADD3.X R11, PT, PT, RZ, RZ, R11, P2, P1 ;  /* 0x000000ffff0b7210 */ /* 0x000fe200017e240b */
[----:B------:R-:W-:-:S04]  /*1f60*/  IMAD.WIDE.U32 R6, R13, R5, RZ ;  /* 0x000000050d067225 */ /* 0x000fc800078e00ff */
[----:B------:R-:W-:Y:S01]  /*1f70*/  IMAD R12, R13, UR4, R7 ;  /* 0x000000040d0c7c24 */ /* 0x000fe2000f8e0207 */
[----:B------:R-:W-:-:S03]  /*1f80*/  IADD3 R7, P0, PT, RZ, -R6, RZ ;  /* 0x80000006ff077210 */ /* 0x000fc60007f1e0ff */
[----:B------:R-:W-:Y:S02]  /*1f90*/  IMAD R6, R11, R5, R12 ;  /* 0x000000050b067224 */ /* 0x000fe400078e020c */
[----:B------:R-:W-:-:S04]  /*1fa0*/  IMAD.HI.U32 R12, R13, R7, RZ ;  /* 0x000000070d0c7227 */ /* 0x000fc800078e00ff */
[----:B------:R-:W-:-:S04]  /*1fb0*/  IMAD.X R6, RZ, RZ, ~R6, P0 ;  /* 0x000000ffff067224 */ /* 0x000fc800000e0e06 */
        /* <DEDUP_REMOVED lines=15> */
[----:B------:R-:W-:-:S03]  /*20b0*/  IMAD.WIDE.U32 R6, R12, R5, RZ ;  /* 0x000000050c067225 */ /* 0x000fc600078e00ff */
[----:B------:R-:W-:Y:S01]  /*20c0*/  IADD3.X R14, PT, PT, RZ, R11, RZ, P1, !PT ;  /* 0x0000000bff0e7210 */ /* 0x000fe20000ffe4ff */
[----:B------:R-:W-:Y:S01]  /*20d0*/  IMAD R7, R12, UR4, R7 ;  /* 0x000000040c077c24 */ /* 0x000fe2000f8e0207 */
[----:B------:R-:W-:Y:S02]  /*20e0*/  IADD3 R16, P1, PT, -R6, R9, RZ ;  /* 0x0000000906107210 */ /* 0x000fe40007f3e1ff */
[----:B------:R-:W-:Y:S01]  /*20f0*/  IADD3 R9, P2, PT, R12, 0x1, RZ ;  /* 0x000000010c097810 */ /* 0x000fe20007f5e0ff */
[-C--:B------:R-:W-:Y:S01]  /*2100*/  IMAD R7, R14, R5.reuse, R7 ;  /* 0x000000050e077224 */ /* 0x080fe200078e0207 */
[----:B------:R-:W-:-:S03]  /*2110*/  ISETP.GE.U32.AND P0, PT, R16, R5, PT ;  /* 0x000000051000720c */ /* 0x000fc60003f06070 */
[----:B------:R-:W-:Y:S01]  /*2120*/  IMAD.X R11, R10, 0x1, ~R7, P1 ;  /* 0x000000010a0b7824 */ /* 0x000fe200008e0e07 */
[----:B------:R-:W-:Y:S01]  /*2130*/  IADD3 R6, P1, PT, -R5, R16, RZ ;  /* 0x0000001005067210 */ /* 0x000fe20007f3e1ff */
[----:B------:R-:W-:-:S03]  /*2140*/  IMAD.X R7, RZ, RZ, R14, P2 ;  /* 0x000000ffff077224 */ /* 0x000fc600010e060e */
[C---:B------:R-:W-:Y:S02]  /*2150*/  ISETP.GE.U32.AND.EX P0, PT, R11.reuse, UR4, PT, P0 ;  /* 0x000000040b007c0c */ /* 0x040fe4000bf06100 */
[----:B------:R-:W-:Y:S02]  /*2160*/  IADD3.X R10, PT, PT, R11, ~UR4, RZ, P1, !PT ;  /* 0x800000040b0a7c10 */ /* 0x000fe40008ffe4ff */
[----:B------:R-:W-:Y:S02]  /*2170*/  SEL R6, R6, R16, P0 ;  /* 0x0000001006067207 */ /* 0x000fe40000000000 */
[----:B------:R-:W-:Y:S02]  /*2180*/  SEL R9, R9, R12, P0 ;  /* 0x0000000c09097207 */ /* 0x000fe40000000000 */
[----:B------:R-:W-:Y:S02]  /*2190*/  SEL R10, R10, R11, P0 ;  /* 0x0000000b0a0a7207 */ /* 0x000fe40000000000 */
[----:B------:R-:W-:-:S02]  /*21a0*/  SEL R14, R7, R14, P0 ;  /* 0x0000000e070e7207 */ /* 0x000fc40000000000 */
[----:B------:R-:W-:Y:S02]  /*21b0*/  ISETP.GE.U32.AND P0, PT, R6, R5, PT ;  /* 0x000000050600720c */ /* 0x000fe40003f06070 */
[----:B------:R-:W-:Y:S02]  /*21c0*/  IADD3 R6, P2, PT, R9, 0x1, RZ ;  /* 0x0000000109067810 */ /* 0x000fe40007f5e0ff */
[----:B------:R-:W-:Y:S02]  /*21d0*/  ISETP.GE.U32.AND.EX P0, PT, R10, UR4, PT, P0 ;  /* 0x000000040a007c0c */ /* 0x000fe4000bf06100 */
[----:B------:R-:W-:Y:S01]  /*21e0*/  ISETP.NE.U32.AND P1, PT, R5, RZ, PT ;  /* 0x000000ff0500720c */ /* 0x000fe20003f25070 */
[----:B------:R-:W-:Y:S01]  /*21f0*/  IMAD.X R7, RZ, RZ, R14, P2 ;  /* 0x000000ffff077224 */ /* 0x000fe200010e060e */
[----:B------:R-:W-:Y:S01]  /*2200*/  SEL R6, R6, R9, P0 ;  /* 0x0000000906067207 */ /* 0x000fe20000000000 */
[----:B------:R-:W-:Y:S01]  /*2210*/  IMAD.MOV.U32 R9, RZ, RZ, 0x0 ;  /* 0x00000000ff097424 */ /* 0x000fe200078e00ff */
[----:B------:R-:W-:-:S02]  /*2220*/  ISETP.NE.AND.EX P1, PT, RZ, UR4, PT, P1 ;  /* 0x00000004ff007c0c */ /* 0x000fc4000bf25310 */
[----:B------:R-:W-:Y:S02]  /*2230*/  SEL R7, R7, R14, P0 ;  /* 0x0000000e07077207 */ /* 0x000fe40000000000 */
[----:B------:R-:W-:Y:S02]  /*2240*/  SEL R6, R6, 0xffffffff, P1 ;  /* 0xffffffff06067807 */ /* 0x000fe40000800000 */
[----:B------:R-:W-:Y:S01]  /*2250*/  SEL R7, R7, 0xffffffff, P1 ;  /* 0xffffffff07077807 */ /* 0x000fe20000800000 */
[----:B------:R-:W-:Y:S06]  /*2260*/  RET.REL.NODEC R8 `(_ZN3cub18CUB_300001_SM_10006detail9transform16transform_kernelINS2_10policy_hubILb0EN4cuda3std3__45tupleIJN6thrust24THRUST_300001_SM_1000_NS6detail15normal_iteratorINSA_10device_ptrIfEEEESF_EEEE10policy1000EiNS7_4plusIfEESF_JPfSL_EEEvT0_iT1_T2_DpNS2_10kernel_argIT3_EE) ;  /* 0xffffffdc08647950 */ /* 0x000fec0003c3ffff */
.L_x_53:
        /* <DEDUP_REMOVED lines=9> */
.L_x_154:


//--------------------- .text._ZN3cub18CUB_300001_SM_10006detail9transform16transform_kernelINS2_10policy_hubILb0EN4cuda3std3__45tupleIJN6thrust24THRUST_300001_SM_1000_NS6detail15normal_iteratorINSA_10device_ptrIfEEEESF_EEEE10policy1000ElNS7_10multipliesIfEESF_JPfSL_EEEvT0_iT1_T2_DpNS2_10kernel_argIT3_EE --------------------------
	.section	.text._ZN3cub18CUB_300001_SM_10006detail9transform16transform_kernelINS2_10policy_hubILb0EN4cuda3std3__45tupleIJN6thrust24THRUST_300001_SM_1000_NS6detail15normal_iteratorINSA_10device_ptrIfEEEESF_EEEE10policy1000ElNS7_10multipliesIfEESF_JPfSL_EEEvT0_iT1_T2_DpNS2_10kernel_argIT3_EE,"ax",@progbits
	.align	128
        .global         _ZN3cub18CUB_300001_SM_10006detail9transform16transform_kernelINS2_10policy_hubILb0EN4cuda3std3__45tupleIJN6thrust24THRUST_300001_SM_1000_NS6detail15normal_iteratorINSA_10device_ptrIfEEEESF_EEEE10policy1000ElNS7_10multipliesIfEESF_JPfSL_EEEvT0_iT1_T2_DpNS2_10kernel_argIT3_EE
        .type           _ZN3cub18CUB_300001_SM_10006detail9transform16transform_kernelINS2_10policy_hubILb0EN4cuda3std3__45tupleIJN6thrust24THRUST_300001_SM_1000_NS6detail15normal_iteratorINSA_10device_ptrIfEEEESF_EEEE10policy1000ElNS7_10multipliesIfEESF_JPfSL_EEEvT0_iT1_T2_DpNS2_10kernel_argIT3_EE,@function
        .size           _ZN3cub18CUB_300001_SM_10006detail9transform16transform_kernelINS2_10policy_hubILb0EN4cuda3std3__45tupleIJN6thrust24THRUST_300001_SM_1000_NS6detail15normal_iteratorINSA_10device_ptrIfEEEESF_EEEE10policy1000ElNS7_10multipliesIfEESF_JPfSL_EEEvT0_iT1_T2_DpNS2_10kernel_argIT3_EE,(.L_x_155 - _ZN3cub18CUB_300001_SM_10006detail9transform16transform_kernelINS2_10policy_hubILb0EN4cuda3std3__45tupleIJN6thrust24THRUST_300001_SM_1000_NS6detail15normal_iteratorINSA_10device_ptrIfEEEESF_EEEE10policy1000ElNS7_10multipliesIfEESF_JPfSL_EEEvT0_iT1_T2_DpNS2_10kernel_argIT3_EE)
        .other          _ZN3cub18CUB_300001_SM_10006detail9transform16transform_kernelINS2_10policy_hubILb0EN4cuda3std3__45tupleIJN6thrust24THRUST_300001_SM_1000_NS6detail15normal_iteratorINSA_10device_ptrIfEEEESF_EEEE10policy1000ElNS7_10multipliesIfEESF_JPfSL_EEEvT0_iT1_T2_DpNS2_10kernel_argIT3_EE,@"STO_CUDA_ENTRY STV_DEFAULT"
_ZN3cub18CUB_300001_SM_10006detail9transform16transform_kernelINS2_10policy_hubILb0EN4cuda3std3__45tupleIJN6thrust24THRUST_300001_SM_1000_NS6detail15normal_iteratorINSA_10device_ptrIfEEEESF_EEEE10policy1000ElNS7_10multipliesIfEESF_JPfSL_EEEvT0_iT1_T2_DpNS2_10kernel_argIT3_EE:
.text._ZN3cub18CUB_300001_SM_10006detail9transform16transform_kernelINS2_10policy_hubILb0EN4cuda3std3__45tupleIJN6thrust24THRUST_300001_SM_1000_NS6detail15normal_iteratorINSA_10device_ptrIfEEEESF_EEEE10policy1000ElNS7_10multipliesIfEESF_JPfSL_EEEvT0_iT1_T2_DpNS2_10kernel_argIT3_EE:
        /* <DEDUP_REMOVED lines=68> */
.L_x_56:
[----:B-1----:R-:W-:Y:S05]  /*0440*/  BSYNC.RECONVERGENT B0 ;  /* 0x0000000000007941 */ /* 0x002fea0003800200 */
.L_x_55:
[----:B------:R-:W1:Y:S08]  /*0450*/  S2UR UR5, SR_CgaCtaId ;  /* 0x00000000000579c3 */ /* 0x000e700000008800 */
[----:B------:R-:W-:Y:S01]  /*0460*/  BAR.SYNC.DEFER_BLOCKING 0x0 ;  /* 0x0000000000007b1d */ /* 0x000fe20000010000 */
[----:B------:R-:W-:-:S05]  /*0470*/  SHF.L.U32 R2, RZ, 0x1f, RZ ;  /* 0x0000001fff027819 */ /* 0x000fca00000006ff */
[----:B------:R-:W-:Y:S02]  /*0480*/  UMOV UR4, 0x400 ;  /* 0x0000040000047882 */ /* 0x000fe40000000000 */
[----:B-1----:R-:W-:-:S12]  /*0490*/  ULEA UR4, UR5, UR4, 0x18 ;  /* 0x0000000405047291 */ /* 0x002fd8000f8ec0ff */
.L_x_57:
[----:B------:R-:W1:Y:S02]  /*04a0*/  SYNCS.PHASECHK.TRANS64.TRYWAIT P0, [UR4], R2 ;  /* 0x00000002ff0075a7 */ /* 0x000e640008001104 */
[----:B-1----:R-:W-:Y:S05]  /*04b0*/  @!P0 BRA `(.L_x_57) ;  /* 0xfffffffc00f88947 */ /* 0x002fea000383ffff */
[----:B------:R-:W-:Y:S05]  /*04c0*/  BRA `(.L_x_58) ;  /* 0x0000001400407947 */ /* 0x000fea0003800000 */
.L_x_54:
        /* <DEDUP_REMOVED lines=54> */
.L_x_62:
[----:B------:R-:W-:Y:S01]  /*0830*/  IMAD.MOV.U32 R9, RZ, RZ, R14 ;  /* 0x000000ffff097224 */ /* 0x000fe200078e000e */
[----:B------:R-:W-:-:S07]  /*0840*/  MOV R14, 0x860 ;  /* 0x00000860000e7802 */ /* 0x000fce0000000f00 */
[----:B------:R-:W-:Y:S05]  /*0850*/  CALL.REL.NOINC `($__internal_2_$__cuda_sm20_div_u64) ;  /* 0x0000001400707944 */ /* 0x000fea0003c00000 */
.L_x_63:
[----:B------:R-:W-:Y:S05]  /*0860*/  BSYNC.RECONVERGENT B1 ;  /* 0x0000000000017941 */ /* 0x000fea0003800200 */
.L_x_61:
        /* <DEDUP_REMOVED lines=37> */
.L_x_66:
        /* <DEDUP_REMOVED lines=16> */
.L_x_65:
[----:B------:R-:W-:Y:S05]  /*0bc0*/  BSYNC.RECONVERGENT B1 ;  /* 0x0000000000017941 */ /* 0x000fea0003800200 */
.L_x_64:
        /* <DEDUP_REMOVED lines=35> */
.L_x_67:
        /* <DEDUP_REMOVED lines=26> */
.L_x_60:
[----:B------:R-:W-:Y:S05]  /*0fa0*/  BSYNC.RECONVERGENT B0 ;  /* 0x0000000000007941 */ /* 0x000fea0003800200 */
.L_x_59:
        /* <DEDUP_REMOVED lines=39> */
.L_x_71:
[----:B------:R-:W-:Y:S01]  /*1220*/  IMAD.MOV.U32 R9, RZ, RZ, R12 ;  /* 0x000000ffff097224 */ /* 0x000fe200078e000c */
[----:B------:R-:W-:-:S07]  /*1230*/  MOV R14, 0x1250 ;  /* 0x00001250000e7802 */ /* 0x000fce0000000f00 */
[----:B------:R-:W-:Y:S05]  /*1240*/  CALL.REL.NOINC `($__internal_2_$__cuda_sm20_div_u64) ;  /* 0x0000000800f47944 */ /* 0x000fea0003c00000 */
.L_x_72:
[----:B------:R-:W-:Y:S05]  /*1250*/  BSYNC.RECONVERGENT B1 ;  /* 0x0000000000017941 */ /* 0x000fea0003800200 */
.L_x_70:
        /* <DEDUP_REMOVED lines=35> */
.L_x_75:
        /* <DEDUP_REMOVED lines=16> */
.L_x_74:
[----:B------:R-:W-:Y:S05]  /*1590*/  BSYNC.RECONVERGENT B1 ;  /* 0x0000000000017941 */ /* 0x000fea0003800200 */
.L_x_73:
        /* <DEDUP_REMOVED lines=37> */
.L_x_76:
        /* <DEDUP_REMOVED lines=26> */
.L_x_69:
[----:B------:R-:W-:Y:S05]  /*1990*/  BSYNC.RECONVERGENT B0 ;  /* 0x0000000000007941 */ /* 0x000fea0003800200 */
.L_x_68:
[----:B------:R-:W0:Y:S01]  /*19a0*/  LDGDEPBAR ;  /* 0x00000000000079af */ /* 0x000e220000000000 */
[----:B------:R-:W-:-:S04]  /*19b0*/  DEPBAR.LE SB0, 0x0 ;  /* 0x000080000000791a */ /* 0x000fc80000000000 */
[----:B------:R-:W-:Y:S06]  /*19c0*/  BAR.SYNC.DEFER_BLOCKING 0x0 ;  /* 0x0000000000007b1d */ /* 0x000fec0000010000 */
.L_x_58:
        /* <DEDUP_REMOVED lines=21> */
.L_x_78:
        /* <DEDUP_REMOVED lines=10> */
[----:B---3--:R-:W-:-:S05]  /*1bc0*/  @!P0 FMUL R9, R8, R9 ;  /* 0x0000000908098220 */ /* 0x008fca0000400000 */
[----:B------:R1:W-:Y:S01]  /*1bd0*/  @!P0 STG.E desc[UR22][R2.64], R9 ;  /* 0x0000000902008986 */ /* 0x0003e2000c101916 */
[----:B------:R-:W-:-:S13]  /*1be0*/  ISETP.NE.AND P0, PT, R4, RZ, PT ;  /* 0x000000ff0400720c */ /* 0x000fda0003f05270 */
[----:B-1----:R-:W-:Y:S05]  /*1bf0*/  @P0 BRA `(.L_x_78) ;  /* 0xfffffffc00c80947 */ /* 0x002fea000383ffff */
[----:B------:R-:W-:Y:S05]  /*1c00*/  EXIT ;  /* 0x000000000000794d */ /* 0x000fea0003800000 */
.L_x_77:
        /* <DEDUP_REMOVED lines=19> */
.L_x_79:
[----:B-1----:R-:W-:Y:S01]  /*1d40*/  LDS R7, [R6] ;  /* 0x0000000006077984 */ /* 0x002fe20000000800 */
[----:B------:R-:W-:Y:S01]  /*1d50*/  IADD3 R0, PT, PT, R0, 0x1, RZ ;  /* 0x0000000100007810 */ /* 0x000fe20007ffe0ff */
[----:B------:R-:W-:Y:S02]  /*1d60*/  IMAD.U32 R2, RZ, RZ, UR4 ;  /* 0x00000004ff027e24 */ /* 0x000fe4000f8e00ff */
[----:B------:R-:W1:Y:S01]  /*1d70*/  LDS R8, [R4] ;  /* 0x0000000004087984 */ /* 0x000e620000000800 */
[----:B------:R-:W-:Y:S01]  /*1d80*/  ISETP.NE.AND P0, PT, R0, RZ, PT ;  /* 0x000000ff0000720c */ /* 0x000fe20003f05270 */
[----:B------:R-:W-:Y:S02]  /*1d90*/  IMAD.U32 R3, RZ, RZ, UR5 ;  /* 0x00000005ff037e24 */ /* 0x000fe4000f8e00ff */
[----:B------:R-:W-:-:S04]  /*1da0*/  IMAD.WIDE R2, R5, 0x4, R2 ;  /* 0x0000000405027825 */ /* 0x000fc800078e0202 */
[----:B-1----:R-:W-:-:S05]  /*1db0*/  FMUL R7, R7, R8 ;  /* 0x0000000807077220 */ /* 0x002fca0000400000 */
[----:B------:R1:W-:Y:S01]  /*1dc0*/  STG.E desc[UR22][R2.64], R7 ;  /* 0x0000000702007986 */ /* 0x0003e2000c101916 */
[----:B------:R-:W-:Y:S05]  /*1dd0*/  @!P0 EXIT ;  /* 0x000000000000894d */ /* 0x000fea0003800000 */
[----:B------:R-:W-:Y:S02]  /*1de0*/  VIADD R4, R4, 0x200 ;  /* 0x0000020004047836 */ /* 0x000fe40000000000 */
[----:B------:R-:W-:Y:S02]  /*1df0*/  VIADD R6, R6, 0x200 ;  /* 0x0000020006067836 */ /* 0x000fe40000000000 */
[----:B------:R-:W-:Y:S01]  /*1e00*/  VIADD R5, R5, 0x80 ;  /* 0x0000008005057836 */ /* 0x000fe20000000000 */
[----:B------:R-:W-:Y:S06]  /*1e10*/  BRA `(.L_x_79) ;  /* 0xfffffffc00c87947 */ /* 0x000fec000383ffff */
        .weak           $__internal_2_$__cuda_sm20_div_u64
        .type           $__internal_2_$__cuda_sm20_div_u64,@function
        .size           $__internal_2_$__cuda_sm20_div_u64,(.L_x_155 - $__internal_2_$__cuda_sm20_div_u64)
$__internal_2_$__cuda_sm20_div_u64:
        /* <DEDUP_REMOVED lines=68> */
[----:B------:R-:W-:Y:S06]  /*2260*/  RET.REL.NODEC R14 `(_ZN3cub18CUB_300001_SM_10006detail9transform16transform_kernelINS2_10policy_hubILb0EN4cuda3std3__45tupleIJN6thrust24THRUST_300001_SM_1000_NS6detail15normal_iteratorINSA_10device_ptrIfEEEESF_EEEE10policy1000ElNS7_10multipliesIfEESF_JPfSL_EEEvT0_iT1_T2_DpNS2_10kernel_argIT3_EE) ;  /* 0xffffffdc0e647950 */ /* 0x000fec0003c3ffff */
.L_x_80:
        /* <DEDUP_REMOVED lines=9> */
.L_x_155:


//--------------------- .text._ZN3cub18CUB_300001_SM_10006detail9transform16transform_kernelINS2_10policy_hubILb0EN4cuda3std3__45tupleIJN6thrust24THRUST_300001_SM_1000_NS6detail15normal_iteratorINSA_10device_ptrIfEEEESF_EEEE10policy1000EiNS7_10multipliesIfEESF_JPfSL_EEEvT0_iT1_T2_DpNS2_10kernel_argIT3_EE --------------------------
	.section	.text._ZN3cub18CUB_300001_SM_10006detail9transform16transform_kernelINS2_10policy_hubILb0EN4cuda3std3__45tupleIJN6thrust24THRUST_300001_SM_1000_NS6detail15normal_iteratorINSA_10device_ptrIfEEEESF_EEEE10policy1000EiNS7_10multipliesIfEESF_JPfSL_EEEvT0_iT1_T2_DpNS2_10kernel_argIT3_EE,"ax",@progbits
	.align	128
        .global         _ZN3cub18CUB_300001_SM_10006detail9transform16transform_kernelINS2_10policy_hubILb0EN4cuda3std3__45tupleIJN6thrust24THRUST_300001_SM_1000_NS6detail15normal_iteratorINSA_10device_ptrIfEEEESF_EEEE10policy1000EiNS7_10multipliesIfEESF_JPfSL_EEEvT0_iT1_T2_DpNS2_10kernel_argIT3_EE
        .type           _ZN3cub18CUB_300001_SM_10006detail9transform16transform_kernelINS2_10policy_hubILb0EN4cuda3std3__45tupleIJN6thrust24THRUST_300001_SM_1000_NS6detail15normal_iteratorINSA_10device_ptrIfEEEESF_EEEE10policy1000EiNS7_10multipliesIfEESF_JPfSL_EEEvT0_iT1_T2_DpNS2_10kernel_argIT3_EE,@function
        .size           _ZN3cub18CUB_300001_SM_10006detail9transform16transform_kernelINS2_10policy_hubILb0EN4cuda3std3__45tupleIJN6thrust24THRUST_300001_SM_1000_NS6detail15normal_iteratorINSA_10device_ptrIfEEEESF_EEEE10policy1000EiNS7_10multipliesIfEESF_JPfSL_EEEvT0_iT1_T2_DpNS2_10kernel_argIT3_EE,(.L_x_156 - _ZN3cub18CUB_300001_SM_10006detail9transform16transform_kernelINS2_10policy_hubILb0EN4cuda3std3__45tupleIJN6thrust24THRUST_300001_SM_1000_NS6detail15normal_iteratorINSA_10device_ptrIfEEEESF_EEEE10policy1000EiNS7_10multipliesIfEESF_JPfSL_EEEvT0_iT1_T2_DpNS2_10kernel_argIT3_EE)
        .other          _ZN3cub18CUB_300001_SM_10006detail9transform16transform_kernelINS2_10policy_hubILb0EN4cuda3std3__45tupleIJN6thrust24THRUST_300001_SM_1000_NS6detail15normal_iteratorINSA_10device_ptrIfEEEESF_EEEE10policy1000EiNS7_10multipliesIfEESF_JPfSL_EEEvT0_iT1_T2_DpNS2_10kernel_argIT3_EE,@"STO_CUDA_ENTRY STV_DEFAULT"
_ZN3cub18CUB_300001_SM_10006detail9transform16transform_kernelINS2_10policy_hubILb0EN4cuda3std3__45tupleIJN6thrust24THRUST_300001_SM_1000_NS6detail15normal_iteratorINSA_10device_ptrIfEEEESF_EEEE10policy1000EiNS7_10multipliesIfEESF_JPfSL_EEEvT0_iT1_T2_DpNS2_10kernel_argIT3_EE:
.text._ZN3cub18CUB_300001_SM_10006detail9transform16transform_kernelINS2_10policy_hubILb0EN4cuda3std3__45tupleIJN6thrust24THRUST_300001_SM_1000_NS6detail15normal_iteratorINSA_10device_ptrIfEEEESF_EEEE10policy1000EiNS7_10multipliesIfEESF_JPfSL_EEEvT0_iT1_T2_DpNS2_10kernel_argIT3_EE:
        /* <DEDUP_REMOVED lines=60> */
.L_x_83:
[----:B-1----:R-:W-:Y:S05]  /*03c0*/  BSYNC.RECONVERGENT B0 ;  /* 0x0000000000007941 */ /* 0x002fea0003800200 */
.L_x_82:
[----:B------:R-:W1:Y:S08]  /*03d0*/  S2UR UR5, SR_CgaCtaId ;  /* 0x00000000000579c3 */ /* 0x000e700000008800 */
[----:B------:R-:W-:Y:S01]  /*03e0*/  BAR.SYNC.DEFER_BLOCKING 0x0 ;  /* 0x0000000000007b1d */ /* 0x000fe20000010000 */
[----:B------:R-:W-:-:S05]  /*03f0*/  SHF.L.U32 R0, RZ, 0x1f, RZ ;  /* 0x0000001fff007819 */ /* 0x000fca00000006ff */
[----:B------:R-:W-:Y:S02]  /*0400*/  UMOV UR4, 0x400 ;  /* 0x0000040000047882 */ /* 0x000fe40000000000 */
[----:B-1----:R-:W-:-:S12]  /*0410*/  ULEA UR4, UR5, UR4, 0x18 ;  /* 0x0000000405047291 */ /* 0x002fd8000f8ec0ff */
.L_x_84:
[----:B------:R-:W1:Y:S02]  /*0420*/  SYNCS.PHASECHK.TRANS64.TRYWAIT P0, [UR4], R0 ;  /* 0x00000000ff0075a7 */ /* 0x000e640008001104 */
[----:B-1----:R-:W-:Y:S05]  /*0430*/  @!P0 BRA `(.L_x_84) ;  /* 0xfffffffc00f88947 */ /* 0x002fea000383ffff */
[----:B------:R-:W-:Y:S05]  /*0440*/  BRA `(.L_x_85) ;  /* 0x0000001400687947 */ /* 0x000fea0003800000 */
.L_x_81:
        /* <DEDUP_REMOVED lines=61> */
.L_x_89:
[----:B------:R-:W-:Y:S01]  /*0820*/  IMAD.MOV.U32 R9, RZ, RZ, R12 ;  /* 0x000000ffff097224 */ /* 0x000fe200078e000c */
[----:B------:R-:W-:-:S07]  /*0830*/  MOV R8, 0x850 ;  /* 0x0000085000087802 */ /* 0x000fce0000000f00 */
[----:B------:R-:W-:Y:S05]  /*0840*/  CALL.REL.NOINC `($__internal_3_$__cuda_sm20_div_u64) ;  /* 0x0000001400747944 */ /* 0x000fea0003c00000 */
[----:B------:R-:W-:Y:S01]  /*0850*/  IMAD.MOV.U32 R8, RZ, RZ, R6 ;  /* 0x000000ffff087224 */ /* 0x000fe200078e0006 */
[----:B------:R-:W-:-:S07]  /*0860*/  MOV R9, R7 ;  /* 0x0000000700097202 */ /* 0x000fce0000000f00 */
.L_x_90:
[----:B------:R-:W-:Y:S05]  /*0870*/  BSYNC.RECONVERGENT B1 ;  /* 0x0000000000017941 */ /* 0x000fea0003800200 */
.L_x_88:
        /* <DEDUP_REMOVED lines=34> */
.L_x_93:
        /* <DEDUP_REMOVED lines=16> */
.L_x_92:
[----:B------:R-:W-:Y:S05]  /*0ba0*/  BSYNC.RECONVERGENT B1 ;  /* 0x0000000000017941 */ /* 0x000fea0003800200 */
.L_x_91:
        /* <DEDUP_REMOVED lines=32> */
.L_x_94:
        /* <DEDUP_REMOVED lines=29> */
.L_x_87:
[----:B------:R-:W-:Y:S05]  /*0f80*/  BSYNC.RECONVERGENT B0 ;  /* 0x0000000000007941 */ /* 0x000fea0003800200 */
.L_x_86:
        /* <DEDUP_REMOVED lines=44> */
.L_x_98:
[----:B------:R-:W-:-:S07]  /*1250*/  MOV R8, 0x1270 ;  /* 0x0000127000087802 */ /* 0x000fce0000000f00 */
[----:B------:R-:W-:Y:S05]  /*1260*/  CALL.REL.NOINC `($__internal_3_$__cuda_sm20_div_u64) ;  /* 0x0000000800ec7944 */ /* 0x000fea0003c00000 */
[----:B------:R-:W-:Y:S01]  /*1270*/  IMAD.MOV.U32 R8, RZ, RZ, R6 ;  /* 0x000000ffff087224 */ /* 0x000fe200078e0006 */
[----:B------:R-:W-:-:S07]  /*1280*/  MOV R9, R7 ;  /* 0x0000000700097202 */ /* 0x000fce0000000f00 */
.L_x_99:
[----:B------:R-:W-:Y:S05]  /*1290*/  BSYNC.RECONVERGENT B1 ;  /* 0x0000000000017941 */ /* 0x000fea0003800200 */
.L_x_97:
        /* <DEDUP_REMOVED lines=35> */
.L_x_102:
        /* <DEDUP_REMOVED lines=16> */
.L_x_101:
[----:B------:R-:W-:Y:S05]  /*15d0*/  BSYNC.RECONVERGENT B1 ;  /* 0x0000000000017941 */ /* 0x000fea0003800200 */
.L_x_100:
        /* <DEDUP_REMOVED lines=35> */
.L_x_103:
        /* <DEDUP_REMOVED lines=26> */
.L_x_96:
[----:B------:R-:W-:Y:S05]  /*19b0*/  BSYNC.RECONVERGENT B0 ;  /* 0x0000000000007941 */ /* 0x000fea0003800200 */
.L_x_95:
[----:B------:R-:W0:Y:S01]  /*19c0*/  LDGDEPBAR ;  /* 0x00000000000079af */ /* 0x000e220000000000 */
[----:B------:R-:W-:-:S04]  /*19d0*/  DEPBAR.LE SB0, 0x0 ;  /* 0x000080000000791a */ /* 0x000fc80000000000 */
[----:B------:R-:W-:Y:S06]  /*19e0*/  BAR.SYNC.DEFER_BLOCKING 0x0 ;  /* 0x0000000000007b1d */ /* 0x000fec0000010000 */
.L_x_85:
        /* <DEDUP_REMOVED lines=20> */
.L_x_105:
[----:B-1----:R-:W-:Y:S01]  /*1b30*/  LDS R7, [R6] ;  /* 0x0000000006077984 */ /* 0x002fe20000000800 */
[----:B------:R-:W-:Y:S02]  /*1b40*/  VIADD R0, R0, 0x1 ;  /* 0x0000000100007836 */ /* 0x000fe40000000000 */
[----:B------:R-:W-:Y:S01]  /*1b50*/  IMAD.U32 R2, RZ, RZ, UR4 ;  /* 0x00000004ff027e24 */ /* 0x000fe2000f8e00ff */
[----:B------:R-:W1:Y:S01]  /*1b60*/  LDS R8, [R4] ;  /* 0x0000000004087984 */ /* 0x000e620000000800 */
[----:B------:R-:W-:Y:S01]  /*1b70*/  IMAD.U32 R3, RZ, RZ, UR5 ;  /* 0x00000005ff037e24 */ /* 0x000fe2000f8e00ff */
[----:B------:R-:W-:Y:S01]  /*1b80*/  ISETP.NE.AND P0, PT, R0, RZ, PT ;  /* 0x000000ff0000720c */ /* 0x000fe20003f05270 */
[----:B------:R-:W-:-:S04]  /*1b90*/  IMAD.WIDE R2, R5, 0x4, R2 ;  /* 0x0000000405027825 */ /* 0x000fc800078e0202 */
[----:B-1----:R-:W-:-:S05]  /*1ba0*/  FMUL R7, R7, R8 ;  /* 0x0000000807077220 */ /* 0x002fca0000400000 */
[----:B------:R1:W-:Y:S03]  /*1bb0*/  STG.E desc[UR20][R2.64], R7 ;  /* 0x0000000702007986 */ /* 0x0003e6000c101914 */
[----:B------:R-:W-:Y:S05]  /*1bc0*/  @!P0 EXIT ;  /* 0x000000000000894d */ /* 0x000fea0003800000 */
[----:B------:R-:W-:Y:S01]  /*1bd0*/  IADD3 R4, PT, PT, R4, 0x200, RZ ;  /* 0x0000020004047810 */ /* 0x000fe20007ffe0ff */
[----:B------:R-:W-:Y:S02]  /*1be0*/  VIADD R6, R6, 0x200 ;  /* 0x0000020006067836 */ /* 0x000fe40000000000 */
[----:B------:R-:W-:Y:S01]  /*1bf0*/  VIADD R5, R5, 0x80 ;  /* 0x0000008005057836 */ /* 0x000fe20000000000 */
[----:B------:R-:W-:Y:S06]  /*1c00*/  BRA `(.L_x_105) ;  /* 0xfffffffc00c87947 */ /* 0x000fec000383ffff */
.L_x_104:
        /* <DEDUP_REMOVED lines=18> */
.L_x_106:
        /* <DEDUP_REMOVED lines=15> */
        .weak           $__internal_3_$__cuda_sm20_div_u64
        .type           $__internal_3_$__cuda_sm20_div_u64,@function
        .size           $__internal_3_$__cuda_sm20_div_u64,(.L_x_156 - $__internal_3_$__cuda_sm20_div_u64)
$__internal_3_$__cuda_sm20_div_u64:
        /* <DEDUP_REMOVED lines=68> */
[----:B------:R-:W-:Y:S06]  /*2260*/  RET.REL.NODEC R8 `(_ZN3cub18CUB_300001_SM_10006detail9transform16transform_kernelINS2_10policy_hubILb0EN4cuda3std3__45tupleIJN6thrust24THRUST_300001_SM_1000_NS6detail15normal_iteratorINSA_10device_ptrIfEEEESF_EEEE10policy1000EiNS7_10multipliesIfEESF_JPfSL_EEEvT0_iT1_T2_DpNS2_10kernel_argIT3_EE) ;  /* 0xffffffdc08647950 */ /* 0x000fec0003c3ffff */
.L_x_107:
        /* <DEDUP_REMOVED lines=9> */
.L_x_156:


//--------------------- .text._ZN3cub18CUB_300001_SM_10006detail9transform16transform_kernelINS2_10policy_hubILb1EN4cuda3std3__45tupleIJN6thrust24THRUST_300001_SM_1000_NS6detail15normal_iteratorINSA_10device_ptrIfEEEESF_EEEE10policy1000El13saxpy_functorSF_JPfSK_EEEvT0_iT1_T2_DpNS2_10kernel_argIT3_EE --------------------------
	.section	.text._ZN3cub18CUB_300001_SM_10006detail9transform16transform_kernelINS2_10policy_hubILb1EN4cuda3std3__45tupleIJN6thrust24THRUST_300001_SM_1000_NS6detail15normal_iteratorINSA_10device_ptrIfEEEESF_EEEE10policy1000El13saxpy_functorSF_JPfSK_EEEvT0_iT1_T2_DpNS2_10kernel_argIT3_EE,"ax",@progbits
	.align	128
        .global         _ZN3cub18CUB_300001_SM_10006detail9transform16transform_kernelINS2_10policy_hubILb1EN4cuda3std3__45tupleIJN6thrust24THRUST_300001_SM_1000_NS6detail15normal_iteratorINSA_10device_ptrIfEEEESF_EEEE10policy1000El13saxpy_functorSF_JPfSK_EEEvT0_iT1_T2_DpNS2_10kernel_argIT3_EE
        .type           _ZN3cub18CUB_300001_SM_10006detail9transform16transform_kernelINS2_10policy_hubILb1EN4cuda3std3__45tupleIJN6thrust24THRUST_300001_SM_1000_NS6detail15normal_iteratorINSA_10device_ptrIfEEEESF_EEEE10policy1000El13saxpy_functorSF_JPfSK_EEEvT0_iT1_T2_DpNS2_10kernel_argIT3_EE,@function
        .size           _ZN3cub18CUB_300001_SM_10006detail9transform16transform_kernelINS2_10policy_hubILb1EN4cuda3std3__45tupleIJN6thrust24THRUST_300001_SM_1000_NS6detail15normal_iteratorINSA_10device_ptrIfEEEESF_EEEE10policy1000El13saxpy_functorSF_JPfSK_EEEvT0_iT1_T2_DpNS2_10kernel_argIT3_EE,(.L_x_161 - _ZN3cub18CUB_300001_SM_10006detail9transform16transform_kernelINS2_10policy_hubILb1EN4cuda3std3__45tupleIJN6thrust24THRUST_300001_SM_1000_NS6detail15normal_iteratorINSA_10device_ptrIfEEEESF_EEEE10policy1000El13saxpy_functorSF_JPfSK_EEEvT0_iT1_T2_DpNS2_10kernel_argIT3_EE)
        .other          _ZN3cub18CUB_300001_SM_10006detail9transform16transform_kernelINS2_10policy_hubILb1EN4cuda3std3__45tupleIJN6thrust24THRUST_300001_SM_1000_NS6detail15normal_iteratorINSA_10device_ptrIfEEEESF_EEEE10policy1000El13saxpy_functorSF_JPfSK_EEEvT0_iT1_T2_DpNS2_10kernel_argIT3_EE,@"STO_CUDA_ENTRY STV_DEFAULT"
_ZN3cub18CUB_300001_SM_10006detail9transform16transform_kernelINS2_10policy_hubILb1EN4cuda3std3__45tupleIJN6thrust24THRUST_300001_SM_1000_NS6detail15normal_iteratorINSA_10device_ptrIfEEEESF_EEEE10policy1000El13saxpy_functorSF_JPfSK_EEEvT0_iT1_T2_DpNS2_10kernel_argIT3_EE:
.text._ZN3cub18CUB_300001_SM_10006detail9transform16transform_kernelINS2_10policy_hubILb1EN4cuda3std3__45tupleIJN6thrust24THRUST_300001_SM_1000_NS6detail15normal_iteratorINSA_10device_ptrIfEEEESF_EEEE10policy1000El13saxpy_functorSF_JPfSK_EEEvT0_iT1_T2_DpNS2_10kernel_argIT3_EE:
[----:B------:R-:W-:Y:S08]  /*0000*/  LDC R1, c[0x0][0x37c] ;  /* 0x0000df00ff017b82 */ /* 0x000ff00000000800 */
[----:B------:R-:W0:Y:S01]  /*0010*/  LDC R10, c[0x0][0x388] ;  /* 0x0000e200ff0a7b82 */ /* 0x000e220000000800 */
[----:B------:R-:W1:Y:S01]  /*0020*/  LDCU.64 UR4, c[0x0][0x380] ;  /* 0x00007000ff0477ac */ /* 0x000e620008000a00 */
[----:B------:R-:W2:Y:S01]  /*0030*/  S2R R7, SR_TID.X ;  /* 0x0000000000077919 */ /* 0x000ea20000002100 */
[----:B------:R-:W-:Y:S05]  /*0040*/  BSSY.RECONVERGENT B0, `(.L_x_108) ;  /* 0x0000029000007945 */ /* 0x000fea0003800200 */
[----:B------:R-:W3:Y:S01]  /*0050*/  S2UR UR12, SR_CTAID.X ;  /* 0x00000000000c79c3 */ /* 0x000ee20000002500 */
[----:B0-----:R-:W-:-:S04]  /*0060*/  SHF.L.U32 R5, R10, 0x7, RZ ;  /* 0x000000070a057819 */ /* 0x001fc800000006ff */
[----:B------:R-:W-:Y:S01]  /*0070*/  SHF.R.S32.HI R0, RZ, 0x1f, R5 ;  /* 0x0000001fff007819 */ /* 0x000fe20000011405 */
[----:B---3--:R-:W-:-:S04]  /*0080*/  IMAD.WIDE.U32 R2, R5, UR12, RZ ;  /* 0x0000000c05027c25 */ /* 0x008fc8000f8e00ff */
[----:B------:R-:W-:Y:S01]  /*0090*/  IMAD R9, R0, UR12, RZ ;  /* 0x0000000c00097c24 */ /* 0x000fe2000f8e02ff */
[----:B-1----:R-:W-:-:S03]  /*00a0*/  IADD3 R4, P1, PT, -R2, UR4, RZ ;  /* 0x0000000402047c10 */ /* 0x002fc6000ff3e1ff */
[----:B------:R-:W-:Y:S01]  /*00b0*/  IMAD.IADD R9, R3, 0x1, R9 ;  /* 0x0000000103097824 */ /* 0x000fe200078e0209 */
[----:B------:R-:W-:-:S04]  /*00c0*/  ISETP.LT.U32.AND P0, PT, R4, R5, PT ;  /* 0x000000050400720c */ /* 0x000fc80003f01070 */
[----:B------:R-:W-:-:S04]  /*00d0*/  IADD3.X R11, PT, PT, ~R9, UR5, RZ, P1, !PT ;  /* 0x00000005090b7c10 */ /* 0x000fc80008ffe5ff */
[----:B------:R-:W-:Y:S02]  /*00e0*/  ISETP.LT.AND.EX P0, PT, R11, R0, PT, P0 ;  /* 0x000000000b00720c */ /* 0x000fe40003f01300 */
[----:B--2---:R-:W-:Y:S02]  /*00f0*/  SHF.L.U32 R11, R7, 0x7, RZ ;  /* 0x00000007070b7819 */ /* 0x004fe400000006ff */
[----:B------:R-:W-:-:S05]  /*0100*/  SEL R0, R4, R5, P0 ;  /* 0x0000000504007207 */ /* 0x000fca0000000000 */
[----:B------:R-:W-:-:S05]  /*0110*/  IMAD.SHL.U32 R4, R0, 0x4, RZ ;  /* 0x0000000400047824 */ /* 0x000fca00078e00ff */
[----:B------:R-:W-:-:S13]  /*0120*/  ISETP.GE.AND P0, PT, R11, R4, PT ;  /* 0x000000040b00720c */ /* 0x000fda0003f06270 */
[----:B------:R-:W-:Y:S05]  /*0130*/  @P0 BRA `(.L_x_109) ;  /* 0x0000000000640947 */ /* 0x000fea0003800000 */
[----:B------:R-:W0:Y:S01]  /*0140*/  LDCU.64 UR4, c[0x0][0x398] ;  /* 0x00007300ff0477ac */ /* 0x000e220008000a00 */
[C---:B------:R-:W-:Y:S01]  /*0150*/  SHF.L.U32 R6, R2.reuse, 0x2, RZ ;  /* 0x0000000202067819 */ /* 0x040fe200000006ff */
[----:B------:R-:W-:Y:S01]  /*0160*/  BSSY.RECONVERGENT B1, `(.L_x_110) ;  /* 0x000000c000017945 */ /* 0x000fe20003800200 */
[----:B------:R-:W-:Y:S01]  /*0170*/  SHF.L.U64.HI R8, R2, 0x2, R9 ;  /* 0x0000000202087819 */ /* 0x000fe20000010209 */
[----:B------:R-:W-:Y:S01]  /*0180*/  IMAD.MOV.U32 R15, RZ, RZ, R11 ;  /* 0x000000ffff0f7224 */ /* 0x000fe200078e000b */
[----:B0-----:R-:W-:-:S04]  /*0190*/  IADD3 R12, P0, PT, R6, UR4, RZ ;  /* 0x00000004060c7c10 */ /* 0x001fc8000ff1e0ff */
[----:B------:R-:W-:-:S03]  /*01a0*/  IADD3.X R13, PT, PT, R8, UR5, RZ, P0, !PT ;  /* 0x00000005080d7c10 */ /* 0x000fc600087fe4ff */
[----:B------:R-:W-:-:S07]  /*01b0*/  IMAD.WIDE.U32 R12, R7, 0x80, R12 ;  /* 0x00000080070c7825 */ /* 0x000fce00078e000c */
.L_x_111:
[----:B------:R-:W-:Y:S01]  /*01c0*/  IADD3 R15, PT, PT, R15, 0x4000, RZ ;  /* 0x000040000f0f7810 */ /* 0x000fe20007ffe0ff */
[----:B------:R0:W-:Y:S03]  /*01d0*/  CCTL.E.PF2 [R12] ;  /* 0x000000000c00798f */ /* 0x0001e60000800100 */
[----:B------:R-:W-:Y:S02]  /*01e0*/  ISETP.GE.AND P0, PT, R15, R4, PT ;  /* 0x000000040f00720c */ /* 0x000fe40003f06270 */
[----:B0-----:R-:W-:-:S05]  /*01f0*/  IADD3 R12, P1, PT, R12, 0x4000, RZ ;  /* 0x000040000c0c7810 */ /* 0x001fca0007f3e0ff */
[----:B------:R-:W-:-:S06]  /*0200*/  IMAD.X R13, RZ, RZ, R13, P1 ;  /* 0x000000ffff0d7224 */ /* 0x000fcc00008e060d */
[----:B------:R-:W-:Y:S05]  /*0210*/  @!P0 BRA `(.L_x_111) ;  /* 0xfffffffc00e88947 */ /* 0x000fea000383ffff */
[----:B------:R-:W-:Y:S05]  /*0220*/  BSYNC.RECONVERGENT B1 ;  /* 0x0000000000017941 */ /* 0x000fea0003800200 */
.L_x_110:
[----:B------:R-:W0:Y:S02]  /*0230*/  LDCU.64 UR4, c[0x0][0x3a8] ;  /* 0x00007500ff0477ac */ /* 0x000e240008000a00 */
[----:B0-----:R-:W-:-:S04]  /*0240*/  IADD3 R12, P0, PT, R6, UR4, RZ ;  /* 0x00000004060c7c10 */ /* 0x001fc8000ff1e0ff */
[----:B------:R-:W-:-:S03]  /*0250*/  IADD3.X R13, PT, PT, R8, UR5, RZ, P0, !PT ;  /* 0x00000005080d7c10 */ /* 0x000fc600087fe4ff */
[----:B------:R-:W-:-:S07]  /*0260*/  IMAD.WIDE.U32 R12, R7, 0x80, R12 ;  /* 0x00000080070c7825 */ /* 0x000fce00078e000c */
.L_x_112:
[----:B------:R-:W-:Y:S01]  /*0270*/  IADD3 R11, PT, PT, R11, 0x4000, RZ ;  /* 0x000040000b0b7810 */ /* 0x000fe20007ffe0ff */
[----:B------:R0:W-:Y:S03]  /*0280*/  CCTL.E.PF2 [R12] ;  /* 0x000000000c00798f */ /* 0x0001e60000800100 */
[----:B------:R-:W-:Y:S02]  /*0290*/  ISETP.GE.AND P0, PT, R11, R4, PT ;  /* 0x000000040b00720c */ /* 0x000fe40003f06270 */
[----:B0-----:R-:W-:-:S05]  /*02a0*/  IADD3 R12, P1, PT, R12, 0x4000, RZ ;  /* 0x000040000c0c7810 */ /* 0x001fca0007f3e0ff */
[----:B------:R-:W-:-:S06]  /*02b0*/  IMAD.X R13, RZ, RZ, R13, P1 ;  /* 0x000000ffff0d7224 */ /* 0x000fcc00008e060d */
[----:B------:R-:W-:Y:S05]  /*02c0*/  @!P0 BRA `(.L_x_112) ;  /* 0xfffffffc00e88947 */ /* 0x000fea000383ffff */
.L_x_109:
[----:B------:R-:W-:Y:S05]  /*02d0*/  BSYNC.RECONVERGENT B0 ;  /* 0x0000000000007941 */ /* 0x000fea0003800200 */
.L_x_108:
[----:B------:R-:W0:Y:S01]  /*02e0*/  LDCU.128 UR8, c[0x0][0x390] ;  /* 0x00007200ff0877ac */ /* 0x000e220008000c00 */
[----:B------:R-:W-:Y:S02]  /*02f0*/  ISETP.NE.AND P0, PT, R5, R0, PT ;  /* 0x000000000500720c */ /* 0x000fe40003f05270 */
[C---:B------:R-:W-:Y:S01]  /*0300*/  SHF.L.U32 R8, R2.reuse, 0x2, RZ ;  /* 0x0000000202087819 */ /* 0x040fe200000006ff */
[----:B------:R-:W1:Y:S01]  /*0310*/  LDCU.64 UR6, c[0x0][0x3a8] ;  /* 0x00007500ff0677ac */ /* 0x000e620008000a00 */
[----:B------:R-:W-:Y:S02]  /*0320*/  SHF.L.U64.HI R9, R2, 0x2, R9 ;  /* 0x0000000202097819 */ /* 0x000fe40000010209 */
[C---:B------:R-:W-:Y:S01]  /*0330*/  R2UR UR13, R8.reuse ;  /* 0x00000000080d72ca */ /* 0x040fe200000e0000 */
[----:B------:R-:W2:Y:S01]  /*0340*/  LDCU.64 UR14, c[0x0][0x358] ;  /* 0x00006b00ff0e77ac */ /* 0x000ea20008000a00 */
[----:B------:R-:W-:Y:S02]  /*0350*/  R2UR UR16, R9 ;  /* 0x00000000091072ca */ /* 0x000fe400000e0000 */
[----:B0-----:R-:W-:-:S02]  /*0360*/  IADD3 R4, P2, PT, R8, UR10, RZ ;  /* 0x0000000a08047c10 */ /* 0x001fc4000ff5e0ff */
[C---:B-1----:R-:W-:Y:S02]  /*0370*/  IADD3 R2, P3, PT, R8.reuse, UR6, RZ ;  /* 0x0000000608027c10 */ /* 0x042fe4000ff7e0ff */
[----:B------:R-:W-:Y:S02]  /*0380*/  IADD3 R8, P1, PT, R8, UR8, RZ ;  /* 0x0000000808087c10 */ /* 0x000fe4000ff3e0ff */
[C---:B------:R-:W-:Y:S02]  /*0390*/  IADD3.X R5, PT, PT, R9.reuse, UR11, RZ, P2, !PT ;  /* 0x0000000b09057c10 */ /* 0x040fe400097fe4ff */
[C---:B------:R-:W-:Y:S02]  /*03a0*/  IADD3.X R3, PT, PT, R9.reuse, UR7, RZ, P3, !PT ;  /* 0x0000000709037c10 */ /* 0x040fe40009ffe4ff */
[----:B------:R-:W-:Y:S01]  /*03b0*/  IADD3.X R9, PT, PT, R9, UR9, RZ, P1, !PT ;  /* 0x0000000909097c10 */ /* 0x000fe20008ffe4ff */
[----:B--2---:R-:W-:Y:S06]  /*03c0*/  @!P0 BRA `(.L_x_113) ;  /* 0x0000000c00888947 */ /* 0x004fec0003800000 */
[----:B------:R-:W-:-:S13]  /*03d0*/  ISETP.GE.AND P0, PT, R10, 0x1, PT ;  /* 0x000000010a00780c */ /* 0x000fda0003f06270 */
[----:B------:R-:W-:Y:S05]  /*03e0*/  @!P0 EXIT ;  /* 0x000000000000894d */ /* 0x000fea0003800000 */
[C---:B------:R-:W-:Y:S01]  /*03f0*/  ISETP.GE.U32.AND P0, PT, R10.reuse, 0x8, PT ;  /* 0x000000080a00780c */ /* 0x040fe20003f06070 */
[----:B------:R-:W-:Y:S01]  /*0400*/  IMAD.MOV.U32 R6, RZ, RZ, RZ ;  /* 0x000000ffff067224 */ /* 0x000fe200078e00ff */
[----:B------:R-:W-:-:S11]  /*0410*/  LOP3.LUT R20, R10, 0x7, RZ, 0xc0, !PT ;  /* 0x000000070a147812 */ /* 0x000fd600078ec0ff */
[----:B------:R-:W-:Y:S05]  /*0420*/  @!P0 BRA `(.L_x_114) ;  /* 0x0000000800148947 */ /* 0x000fea0003800000 */
[----:B------:R-:W-:-:S13]  /*0430*/  ISETP.GE.AND P0, PT, R7, R0, PT ;  /* 0x000000000700720c */ /* 0x000fda0003f06270 */
[C---:B------:R-:W-:Y:S01]  /*0440*/  @!P0 IMAD.WIDE.U32 R16, R7.reuse, 0x4, R4 ;  /* 0x0000000407108825 */ /* 0x040fe200078e0004 */
[----:B------:R-:W0:Y:S03]  /*0450*/  @!P0 LDC R11, c[0x0][0x38c] ;  /* 0x0000e300ff0b8b82 */ /* 0x000e260000000800 */
[C---:B------:R-:W-:Y:S02]  /*0460*/  @!P0 IMAD.WIDE.U32 R22, R7.reuse, 0x4, R2 ;  /* 0x0000000407168825 */ /* 0x040fe400078e0002 */
[----:B------:R-:W0:Y:S04]  /*0470*/  @!P0 LDG.E R16, desc[UR14][R16.64] ;  /* 0x0000000e10108981 */ /* 0x000e28000c1e1900 */
[----:B------:R1:W0:Y:S01]  /*0480*/  @!P0 LDG.E R23, desc[UR14][R22.64] ;  /* 0x0000000e16178981 */ /* 0x000222000c1e1900 */
[C---:B------:R-:W-:Y:S01]  /*0490*/  IADD3 R21, PT, PT, R7.reuse, 0x80, RZ ;  /* 0x0000008007157810 */ /* 0x040fe20007ffe0ff */
[----:B------:R-:W-:-:S03]  /*04a0*/  @!P0 IMAD.WIDE.U32 R18, R7, 0x4, R8 ;  /* 0x0000000407128825 */ /* 0x000fc600078e0008 */
[C---:B------:R-:W-:Y:S01]  /*04b0*/  ISETP.GE.AND P1, PT, R21.reuse, R0, PT ;  /* 0x000000001500720c */ /* 0x040fe20003f26270 */
[----:B------:R-:W-:-:S04]  /*04c0*/  IMAD.WIDE R14, R21, 0x4, R4 ;  /* 0x00000004150e7825 */ /* 0x000fc800078e0204 */
[----:B------:R-:W-:-:S08]  /*04d0*/  IMAD.WIDE R12, R21, 0x4, R2 ;  /* 0x00000004150c7825 */ /* 0x000fd000078e0202 */
[----:B-1----:R-:W1:Y:S01]  /*04e0*/  @!P1 LDC R22, c[0x0][0x38c] ;  /* 0x0000e300ff169b82 */ /* 0x002e620000000800 */
[----:B0-----:R-:W-:-:S05]  /*04f0*/  @!P0 FFMA R11, R16, R11, R23 ;  /* 0x0000000b100b8223 */ /* 0x001fca0000000017 */
[----:B------:R0:W-:Y:S04]  /*0500*/  @!P0 STG.E desc[UR14][R18.64], R11 ;  /* 0x0000000b12008986 */ /* 0x0001e8000c10190e */
[----:B------:R-:W1:Y:S04]  /*0510*/  @!P1 LDG.E R6, desc[UR14][R14.64] ;  /* 0x0000000e0e069981 */ /* 0x000e68000c1e1900 */
[----:B------:R-:W1:Y:S01]  /*0520*/  @!P1 LDG.E R25, desc[UR14][R12.64] ;  /* 0x0000000e0c199981 */ /* 0x000e62000c1e1900 */
[----:B------:R-:W-:-:S05]  /*0530*/  VIADD R17, R7, 0x100 ;  /* 0x0000010007117836 */ /* 0x000fca0000000000 */
[----:B------:R-:W-:Y:S01]  /*0540*/  ISETP.GE.AND P0, PT, R17, R0, PT ;  /* 0x000000001100720c */ /* 0x000fe20003f06270 */
[----:B------:R-:W-:-:S12]  /*0550*/  IMAD.WIDE R16, R21, 0x4, R8 ;  /* 0x0000000415107825 */ /* 0x000fd800078e0208 */
[----:B0-----:R-:W0:Y:S01]  /*0560*/  @!P0 LDC R18, c[0x0][0x38c] ;  /* 0x0000e300ff128b82 */ /* 0x001e220000000800 */
[----:B-1----:R-:W-:-:S05]  /*0570*/  @!P1 FFMA R25, R6, R22, R25 ;  /* 0x0000001606199223 */ /* 0x002fca0000000019 */
[----:B------:R-:W-:Y:S04]  /*0580*/  @!P1 STG.E desc[UR14][R16.64], R25 ;  /* 0x0000001910009986 */ /* 0x000fe8000c10190e */
[----:B------:R-:W0:Y:S04]  /*0590*/  @!P0 LDG.E R6, desc[UR14][R14.64+0x200] ;  /* 0x0002000e0e068981 */ /* 0x000e28000c1e1900 */
[----:B------:R-:W0:Y:S01]  /*05a0*/  @!P0 LDG.E R21, desc[UR14][R12.64+0x200] ;  /* 0x0002000e0c158981 */ /* 0x000e22000c1e1900 */
[----:B------:R-:W-:-:S04]  /*05b0*/  IADD3 R11, PT, PT, R7, 0x180, RZ ;  /* 0x00000180070b7810 */ /* 0x000fc80007ffe0ff */
[----:B------:R-:W-:Y:S01]  /*05c0*/  ISETP.GE.AND P1, PT, R11, R0, PT ;  /* 0x000000000b00720c */ /* 0x000fe20003f26270 */
[----:B------:R-:W-:Y:S02]  /*05d0*/  VIADD R19, R7, 0x200 ;  /* 0x0000020007137836 */ /* 0x000fe40000000000 */
[----:B0-----:R-:W-:-:S10]  /*05e0*/  @!P0 FFMA R21, R6, R18, R21 ;  /* 0x0000001206158223 */ /* 0x001fd40000000015 */
[----:B------:R-:W0:Y:S01]  /*05f0*/  @!P1 LDC R18, c[0x0][0x38c] ;  /* 0x0000e300ff129b82 */ /* 0x000e220000000800 */
[----:B------:R1:W-:Y:S04]  /*0600*/  @!P0 STG.E desc[UR14][R16.64+0x200], R21 ;  /* 0x0002001510008986 */ /* 0x0003e8000c10190e */
[----:B------:R-:W0:Y:S04]  /*0610*/  @!P1 LDG.E R6, desc[UR14][R14.64+0x400] ;  /* 0x0004000e0e069981 */ /* 0x000e28000c1e1900 */
[----:B------:R-:W0:Y:S01]  /*0620*/  @!P1 LDG.E R11, desc[UR14][R12.64+0x400] ;  /* 0x0004000e0c0b9981 */ /* 0x000e22000c1e1900 */
[----:B------:R-:W-:-:S02]  /*0630*/  ISETP.GE.AND P0, PT, R19, R0, PT ;  /* 0x000000001300720c */ /* 0x000fc40003f06270 */
[----:B-1----:R-:W-:Y:S01]  /*0640*/  IADD3 R21, PT, PT, R7, 0x280, RZ ;  /* 0x0000028007157810 */ /* 0x002fe20007ffe0ff */
[----:B0-----:R-:W-:-:S10]  /*0650*/  @!P1 FFMA R11, R6, R18, R11 ;  /* 0x00000012060b9223 */ /* 0x001fd4000000000b */
[----:B------:R-:W0:Y:S01]  /*0660*/  @!P0 LDC R18, c[0x0][0x38c] ;  /* 0x0000e300ff128b82 */ /* 0x000e220000000800 */
[----:B------:R1:W-:Y:S04]  /*0670*/  @!P1 STG.E desc[UR14][R16.64+0x400], R11 ;  /* 0x0004000b10009986 */ /* 0x0003e8000c10190e */
[----:B------:R-:W0:Y:S04]  /*0680*/  @!P0 LDG.E R6, desc[UR14][R14.64+0x600] ;  /* 0x0006000e0e068981 */ /* 0x000e28000c1e1900 */
[----:B------:R-:W0:Y:S01]  /*0690*/  @!P0 LDG.E R19, desc[UR14][R12.64+0x600] ;  /* 0x0006000e0c138981 */ /* 0x000e22000c1e1900 */
[----:B------:R-:W-:Y:S01]  /*06a0*/  ISETP.GE.AND P1, PT, R21, R0, PT ;  /* 0x000000001500720c */ /* 0x000fe20003f26270 */
[----:B-1----:R-:W-:-:S02]  /*06b0*/  VIADD R11, R7, 0x300 ;  /* 0x00000300070b7836 */ /* 0x002fc40000000000 */
        /* <DEDUP_REMOVED lines=13> */
[----:B0-----:R-:W-:-:S12]  /*0790*/  @!P0 FFMA R11, R6, R18, R11 ;  /* 0x00000012060b8223 */ /* 0x001fd8000000000b */
[----:B------:R-:W0:Y:S01]  /*07a0*/  @!P1 LDC R18, c[0x0][0x38c] ;  /* 0x0000e300ff129b82 */ /* 0x000e220000000800 */
[----:B------:R1:W-:Y:S04]  /*07b0*/  @!P0 STG.E desc[UR14][R16.64+0xa00], R11 ;  /* 0x000a000b10008986 */ /* 0x0003e8000c10190e */
[----:B------:R-:W0:Y:S04]  /*07c0*/  @!P1 LDG.E R6, desc[UR14][R14.64+0xc00] ;  /* 0x000c000e0e069981 */ /* 0x000e28000c1e1900 */
[----:B------:R-:W0:Y:S02]  /*07d0*/  @!P1 LDG.E R19, desc[UR14][R12.64+0xc00] ;  /* 0x000c000e0c139981 */ /* 0x000e24000c1e1900 */
[----:B0-----:R-:W-:Y:S01]  /*07e0*/  @!P1 FFMA R19, R6, R18, R19 ;  /* 0x0000001206139223 */ /* 0x001fe20000000013 */
[----:B------:R-:W-:-:S04]  /*07f0*/  LOP3.LUT R6, R10, 0x7ffffff8, RZ, 0xc0, !PT ;  /* 0x7ffffff80a067812 */ /* 0x000fc800078ec0ff */
[----:B------:R1:W-:Y:S01]  /*0800*/  @!P1 STG.E desc[UR14][R16.64+0xc00], R19 ;  /* 0x000c001310009986 */ /* 0x0003e2000c10190e */
[----:B------:R-:W-:-:S13]  /*0810*/  ISETP.NE.AND P0, PT, R6, 0x8, PT ;  /* 0x000000080600780c */ /* 0x000fda0003f05270 */
[----:B-1----:R-:W-:Y:S05]  /*0820*/  @!P0 BRA `(.L_x_114) ;  /* 0x0000000400148947 */ /* 0x002fea0003800000 */
[----:B------:R-:W-:Y:S01]  /*0830*/  IMAD.MOV.U32 R16, RZ, RZ, 0x8 ;  /* 0x00000008ff107424 */ /* 0x000fe200078e00ff */
[----:B------:R-:W0:Y:S06]  /*0840*/  LDCU UR4, c[0x0][0x38c] ;  /* 0x00007180ff0477ac */ /* 0x000e2c0008000800 */
.L_x_117:
[----:B-1----:R-:W-:-:S04]  /*0850*/  LEA R17, R16, R7, 0x7 ;  /* 0x0000000710117211 */ /* 0x002fc800078e38ff */
[----:B------:R-:W-:-:S13]  /*0860*/  ISETP.GE.AND P0, PT, R17, R0, PT ;  /* 0x000000001100720c */ /* 0x000fda0003f06270 */
[C---:B------:R-:W-:Y:S01]  /*0870*/  @!P0 IMAD.WIDE.U32 R10, R17.reuse, 0x4, R4 ;  /* 0x00000004110a8825 */ /* 0x040fe200078e0004 */
[----:B------:R-:W1:Y:S03]  /*0880*/  @!P0 LDC R27, c[0x0][0x38c] ;  /* 0x0000e300ff1b8b82 */ /* 0x000e660000000800 */
[C---:B------:R-:W-:Y:S02]  /*0890*/  @!P0 IMAD.WIDE.U32 R22, R17.reuse, 0x4, R2 ;  /* 0x0000000411168825 */ /* 0x040fe400078e0002 */
[----:B------:R-:W1:Y:S04]  /*08a0*/  @!P0 LDG.E R10, desc[UR14][R10.64] ;  /* 0x0000000e0a0a8981 */ /* 0x000e68000c1e1900 */
[----:B------:R2:W1:Y:S01]  /*08b0*/  @!P0 LDG.E R23, desc[UR14][R22.64] ;  /* 0x0000000e16178981 */ /* 0x000462000c1e1900 */
[----:B------:R-:W-:-:S02]  /*08c0*/  VIADD R25, R17, 0x80 ;  /* 0x0000008011197836 */ /* 0x000fc40000000000 */
[----:B------:R-:W-:-:S03]  /*08d0*/  @!P0 IMAD.WIDE.U32 R18, R17, 0x4, R8 ;  /* 0x0000000411128825 */ /* 0x000fc600078e0008 */
[C---:B------:R-:W-:Y:S01]  /*08e0*/  ISETP.GE.AND P1, PT, R25.reuse, R0, PT ;  /* 0x000000001900720c */ /* 0x040fe20003f26270 */
[----:B------:R-:W-:-:S04]  /*08f0*/  IMAD.WIDE R14, R25, 0x4, R4 ;  /* 0x00000004190e7825 */ /* 0x000fc800078e0204 */
[----:B------:R-:W-:-:S08]  /*0900*/  IMAD.WIDE R12, R25, 0x4, R2 ;  /* 0x00000004190c7825 */ /* 0x000fd000078e0202 */
[----:B--2---:R-:W2:Y:S01]  /*0910*/  @!P1 LDC R22, c[0x0][0x38c] ;  /* 0x0000e300ff169b82 */ /* 0x004ea20000000800 */
[----:B-1----:R-:W-:-:S05]  /*0920*/  @!P0 FFMA R27, R10, R27, R23 ;  /* 0x0000001b0a1b8223 */ /* 0x002fca0000000017 */
[----:B------:R1:W-:Y:S04]  /*0930*/  @!P0 STG.E desc[UR14][R18.64], R27 ;  /* 0x0000001b12008986 */ /* 0x0003e8000c10190e */
[----:B------:R-:W2:Y:S04]  /*0940*/  @!P1 LDG.E R21, desc[UR14][R14.64] ;  /* 0x0000000e0e159981 */ /* 0x000ea8000c1e1900 */
[----:B------:R-:W2:Y:S01]  /*0950*/  @!P1 LDG.E R24, desc[UR14][R12.64] ;  /* 0x0000000e0c189981 */ /* 0x000ea2000c1e1900 */
[----:B------:R-:W-:-:S04]  /*0960*/  IADD3 R11, PT, PT, R17, 0x100, RZ ;  /* 0x00000100110b7810 */ /* 0x000fc80007ffe0ff */
[----:B------:R-:W-:Y:S01]  /*0970*/  ISETP.GE.AND P0, PT, R11, R0, PT ;  /* 0x000000000b00720c */ /* 0x000fe20003f06270 */
[----:B------:R-:W-:-:S12]  /*0980*/  IMAD.WIDE R10, R25, 0x4, R8 ;  /* 0x00000004190a7825 */ /* 0x000fd800078e0208 */
[----:B------:R-:W3:Y:S01]  /*0990*/  @!P0 LDC R23, c[0x0][0x38c] ;  /* 0x0000e300ff178b82 */ /* 0x000ee20000000800 */
[----:B--2---:R-:W-:-:S05]  /*09a0*/  @!P1 FFMA R25, R21, R22, R24 ;  /* 0x0000001615199223 */ /* 0x004fca0000000018 */
[----:B------:R2:W-:Y:S04]  /*09b0*/  @!P1 STG.E desc[UR14][R10.64], R25 ;  /* 0x000000190a009986 */ /* 0x0005e8000c10190e */
[----:B------:R-:W3:Y:S04]  /*09c0*/  @!P0 LDG.E R21, desc[UR14][R14.64+0x200] ;  /* 0x0002000e0e158981 */ /* 0x000ee8000c1e1900 */
[----:B------:R-:W3:Y:S01]  /*09d0*/  @!P0 LDG.E R22, desc[UR14][R12.64+0x200] ;  /* 0x0002000e0c168981 */ /* 0x000ee2000c1e1900 */
[----:B-1----:R-:W-:-:S05]  /*09e0*/  VIADD R19, R17, 0x180 ;  /* 0x0000018011137836 */ /* 0x002fca0000000000 */
[----:B------:R-:W-:Y:S01]  /*09f0*/  ISETP.GE.AND P1, PT, R19, R0, PT ;  /* 0x000000001300720c */ /* 0x000fe20003f26270 */
[----:B---3--:R-:W-:-:S12]  /*0a00*/  @!P0 FFMA R23, R21, R23, R22 ;  /* 0x0000001715178223 */ /* 0x008fd80000000016 */
[----:B------:R-:W2:Y:S01]  /*0a10*/  @!P1 LDC R22, c[0x0][0x38c] ;  /* 0x0000e300ff169b82 */ /* 0x000ea20000000800 */
[----:B------:R1:W-:Y:S04]  /*0a20*/  @!P0 STG.E desc[UR14][R10.64+0x200], R23 ;  /* 0x000200170a008986 */ /* 0x0003e8000c10190e */
[----:B------:R-:W2:Y:S04]  /*0a30*/  @!P1 LDG.E R18, desc[UR14][R14.64+0x400] ;  /* 0x0004000e0e129981 */ /* 0x000ea8000c1e1900 */
[----:B------:R-:W2:Y:S01]  /*0a40*/  @!P1 LDG.E R21, desc[UR14][R12.64+0x400] ;  /* 0x0004000e0c159981 */ /* 0x000ea2000c1e1900 */
[----:B------:R-:W-:-:S04]  /*0a50*/  IADD3 R19, PT, PT, R17, 0x200, RZ ;  /* 0x0000020011137810 */ /* 0x000fc80007ffe0ff */
[----:B------:R-:W-:Y:S01]  /*0a60*/  ISETP.GE.AND P0, PT, R19, R0, PT ;  /* 0x000000001300720c */ /* 0x000fe20003f06270 */
[----:B------:R-:W-:Y:S02]  /*0a70*/  VIADD R19, R17, 0x280 ;  /* 0x0000028011137836 */ /* 0x000fe40000000000 */
[----:B--2---:R-:W-:-:S10]  /*0a80*/  @!P1 FFMA R25, R18, R22, R21 ;  /* 0x0000001612199223 */ /* 0x004fd40000000015 */
[----:B------:R-:W1:Y:S01]  /*0a90*/  @!P0 LDC R22, c[0x0][0x38c] ;  /* 0x0000e300ff168b82 */ /* 0x000e620000000800 */
[----:B------:R2:W-:Y:S04]  /*0aa0*/  @!P1 STG.E desc[UR14][R10.64+0x400], R25 ;  /* 0x000400190a009986 */ /* 0x0005e8000c10190e */
[----:B------:R-:W1:Y:S04]  /*0ab0*/  @!P0 LDG.E R18, desc[UR14][R14.64+0x600] ;  /* 0x0006000e0e128981 */ /* 0x000e68000c1e1900 */
[----:B------:R-:W1:Y:S01]  /*0ac0*/  @!P0 LDG.E R21, desc[UR14][R12.64+0x600] ;  /* 0x0006000e0c158981 */ /* 0x000e62000c1e1900 */
[----:B------:R-:W-:-:S02]  /*0ad0*/  ISETP.GE.AND P1, PT, R19, R0, PT ;  /* 0x000000001300720c */ /* 0x000fc40003f26270 */
[----:B------:R-:W-:Y:S01]  /*0ae0*/  IADD3 R19, PT, PT, R17, 0x300, RZ ;  /* 0x0000030011137810 */ /* 0x000fe20007ffe0ff */
[----:B-1----:R-:W-:-:S10]  /*0af0*/  @!P0 FFMA R23, R18, R22, R21 ;  /* 0x0000001612178223 */ /* 0x002fd40000000015 */
[----:B------:R-:W1:Y:S01]  /*0b00*/  @!P1 LDC R22, c[0x0][0x38c] ;  /* 0x0000e300ff169b82 */ /* 0x000e620000000800 */
[----:B------:R2:W-:Y:S04]  /*0b10*/  @!P0 STG.E desc[UR14][R10.64+0x600], R23 ;  /* 0x000600170a008986 */ /* 0x0005e8000c10190e */
[----:B------:R-:W1:Y:S04]  /*0b20*/  @!P1 LDG.E R18, desc[UR14][R14.64+0x800] ;  /* 0x0008000e0e129981 */ /* 0x000e68000c1e1900 */
[----:B------:R-:W1:Y:S01]  /*0b30*/  @!P1 LDG.E R21, desc[UR14][R12.64+0x800] ;  /* 0x0008000e0c159981 */ /* 0x000e62000c1e1900 */
[----:B------:R-:W-:Y:S01]  /*0b40*/  ISETP.GE.AND P0, PT, R19, R0, PT ;  /* 0x000000001300720c */ /* 0x000fe20003f06270 */
[----:B-1----:R-:W-:-:S12]  /*0b50*/  @!P1 FFMA R21, R18, R22, R21 ;  /* 0x0000001612159223 */ /* 0x002fd80000000015 */
[----:B------:R-:W1:Y:S01]  /*0b60*/  @!P0 LDC R22, c[0x0][0x38c] ;  /* 0x0000e300ff168b82 */ /* 0x000e620000000800 */
[----:B------:R2:W-:Y:S04]  /*0b70*/  @!P1 STG.E desc[UR14][R10.64+0x800], R21 ;  /* 0x000800150a009986 */ /* 0x0005e8000c10190e */
[----:B------:R-:W1:Y:S04]  /*0b80*/  @!P0 LDG.E R18, desc[UR14][R14.64+0xa00] ;  /* 0x000a000e0e128981 */ /* 0x000e68000c1e1900 */
[----:B------:R-:W1:Y:S01]  /*0b90*/  @!P0 LDG.E R19, desc[UR14][R12.64+0xa00] ;  /* 0x000a000e0c138981 */ /* 0x000e62000c1e1900 */
[----:B------:R-:W-:Y:S01]  /*0ba0*/  VIADD R17, R17, 0x380 ;  /* 0x0000038011117836 */ /* 0x000fe20000000000 */
[----:B------:R-:W-:Y:S01]  /*0bb0*/  IADD3 R16, PT, PT, R16, 0x8, RZ ;  /* 0x0000000810107810 */ /* 0x000fe20007ffe0ff */
[----:B------:R-:W-:Y:S03]  /*0bc0*/  BSSY.RECONVERGENT B0, `(.L_x_115) ;  /* 0x000000a000007945 */ /* 0x000fe60003800200 */
[----:B------:R-:W-:Y:S01]  /*0bd0*/  ISETP.NE.AND P1, PT, R16, R6, PT ;  /* 0x000000061000720c */ /* 0x000fe20003f25270 */
[----:B-1----:R-:W-:-:S05]  /*0be0*/  @!P0 FFMA R19, R18, R22, R19 ;  /* 0x0000001612138223 */ /* 0x002fca0000000013 */
[----:B------:R2:W-:Y:S01]  /*0bf0*/  @!P0 STG.E desc[UR14][R10.64+0xa00], R19 ;  /* 0x000a00130a008986 */ /* 0x0005e2000c10190e */
[----:B------:R-:W-:-:S13]  /*0c00*/  ISETP.GE.AND P0, PT, R17, R0, PT ;  /* 0x000000001100720c */ /* 0x000fda0003f06270 */
[----:B--2---:R-:W-:Y:S05]  /*0c10*/  @P0 BRA `(.L_x_116) ;  /* 0x0000000000100947 */ /* 0x004fea0003800000 */
[----:B------:R-:W0:Y:S04]  /*0c20*/  LDG.E R14, desc[UR14][R14.64+0xc00] ;  /* 0x000c000e0e0e7981 */ /* 0x000e28000c1e1900 */
[----:B------:R-:W0:Y:S02]  /*0c30*/  LDG.E R13, desc[UR14][R12.64+0xc00] ;  /* 0x000c000e0c0d7981 */ /* 0x000e24000c1e1900 */
[----:B0-----:R-:W-:-:S05]  /*0c40*/  FFMA R17, R14, UR4, R13 ;  /* 0x000000040e117c23 */ /* 0x001fca000800000d */
[----:B------:R1:W-:Y:S02]  /*0c50*/  STG.E desc[UR14][R10.64+0xc00], R17 ;  /* 0x000c00110a007986 */ /* 0x0003e4000c10190e */
.L_x_116:
[----:B0-----:R-:W-:Y:S05]  /*0c60*/  BSYNC.RECONVERGENT B0 ;  /* 0x0000000000007941 */ /* 0x001fea0003800200 */
.L_x_115:
[----:B------:R-:W-:Y:S05]  /*0c70*/  @P1 BRA `(.L_x_117) ;  /* 0xfffffff800f41947 */ /* 0x000fea000383ffff */
.L_x_114:
[----:B------:R-:W-:-:S13]  /*0c80*/  ISETP.NE.AND P0, PT, R20, RZ, PT ;  /* 0x000000ff1400720c */ /* 0x000fda0003f05270 */
[----:B------:R-:W-:Y:S05]  /*0c90*/  @!P0 EXIT ;  /* 0x000000000000894d */ /* 0x000fea0003800000 */
[----:B-1----:R-:W0:Y:S01]  /*0ca0*/  LDC R10, c[0x0][0x388] ;  /* 0x0000e200ff0a7b82 */ /* 0x002e220000000800 */
[----:B------:R-:W-:Y:S02]  /*0cb0*/  ISETP.GE.U32.AND P1, PT, R20, 0x4, PT ;  /* 0x000000041400780c */ /* 0x000fe40003f26070 */
[----:B0-----:R-:W-:-:S04]  /*0cc0*/  LOP3.LUT R22, R10, 0x3, RZ, 0xc0, !PT ;  /* 0x000000030a167812 */ /* 0x001fc800078ec0ff */
[----:B------:R-:W-:-:S07]  /*0cd0*/  ISETP.NE.AND P0, PT, R22, RZ, PT ;  /* 0x000000ff1600720c */ /* 0x000fce0003f05270 */
[----:B------:R-:W-:Y:S06]  /*0ce0*/  @!P1 BRA `(.L_x_118) ;  /* 0x0000000000a49947 */ /* 0x000fec0003800000 */
[----:B------:R-:W-:-:S05]  /*0cf0*/  IMAD R11, R6, 0x80, R7 ;  /* 0x00000080060b7824 */ /* 0x000fca00078e0207 */
[----:B------:R-:W-:-:S13]  /*0d00*/  ISETP.GE.AND P1, PT, R11, R0, PT ;  /* 0x000000000b00720c */ /* 0x000fda0003f26270 */
[C---:B------:R-:W-:Y:S01]  /*0d10*/  @!P1 IMAD.WIDE R14, R11.reuse, 0x4, R4 ;  /* 0x000000040b0e9825 */ /* 0x040fe200078e0204 */
[----:B------:R-:W0:Y:S03]  /*0d20*/  @!P1 LDC R23, c[0x0][0x38c] ;  /* 0x0000e300ff179b82 */ /* 0x000e260000000800 */
[C---:B------:R-:W-:Y:S02]  /*0d30*/  @!P1 IMAD.WIDE R18, R11.reuse, 0x4, R2 ;  /* 0x000000040b129825 */ /* 0x040fe400078e0202 */
[----:B------:R-:W0:Y:S04]  /*0d40*/  @!P1 LDG.E R14, desc[UR14][R14.64] ;  /* 0x0000000e0e0e9981 */ /* 0x000e28000c1e1900 */
[----:B------:R-:W0:Y:S01]  /*0d50*/  @!P1 LDG.E R19, desc[UR14][R18.64] ;  /* 0x0000000e12139981 */ /* 0x000e22000c1e1900 */
[C---:B------:R-:W-:Y:S01]  /*0d60*/  IADD3 R25, PT, PT, R11.reuse, 0x80, RZ ;  /* 0x000000800b197810 */ /* 0x040fe20007ffe0ff */
[----:B------:R-:W-:-:S03]  /*0d70*/  @!P1 IMAD.WIDE R12, R11, 0x4, R8 ;  /* 0x000000040b0c9825 */ /* 0x000fc600078e0208 */
[----:B------:R-:W-:-:S13]  /*0d80*/  ISETP.GE.AND P2, PT, R25, R0, PT ;  /* 0x000000001900720c */ /* 0x000fda0003f46270 */
[C---:B------:R-:W-:Y:S01]  /*0d90*/  @!P2 IMAD.WIDE R20, R25.reuse, 0x4, R4 ;  /* 0x000000041914a825 */ /* 0x040fe200078e0204 */
[----:B------:R-:W1:Y:S03]  /*0da0*/  @!P2 LDC R27, c[0x0][0x38c] ;  /* 0x0000e300ff1bab82 */ /* 0x000e660000000800 */
[----:B------:R-:W-:-:S04]  /*0db0*/  @!P2 IMAD.WIDE R16, R25, 0x4, R2 ;  /* 0x000000041910a825 */ /* 0x000fc800078e0202 */
[----:B0-----:R-:W-:-:S05]  /*0dc0*/  @!P1 FFMA R23, R14, R23, R19 ;  /* 0x000000170e179223 */ /* 0x001fca0000000013 */
[----:B------:R0:W-:Y:S04]  /*0dd0*/  @!P1 STG.E desc[UR14][R12.64], R23 ;  /* 0x000000170c009986 */ /* 0x0001e8000c10190e */
[----:B------:R-:W1:Y:S04]  /*0de0*/  @!P2 LDG.E R20, desc[UR14][R20.64] ;  /* 0x0000000e1414a981 */ /* 0x000e68000c1e1900 */
[----:B------:R2:W1:Y:S01]  /*0df0*/  @!P2 LDG.E R17, desc[UR14][R16.64] ;  /* 0x0000000e1011a981 */ /* 0x000462000c1e1900 */
[----:B------:R-:W-:Y:S02]  /*0e00*/  VIADD R29, R11, 0x100 ;  /* 0x000001000b1d7836 */ /* 0x000fe40000000000 */
[----:B------:R-:W-:-:S03]  /*0e10*/  @!P2 IMAD.WIDE R14, R25, 0x4, R8 ;  /* 0x00000004190ea825 */ /* 0x000fc600078e0208 */
[----:B------:R-:W-:-:S13]  /*0e20*/  ISETP.GE.AND P1, PT, R29, R0, PT ;  /* 0x000000001d00720c */ /* 0x000fda0003f26270 */
[C---:B------:R-:W-:Y:S01]  /*0e30*/  @!P1 IMAD.WIDE R24, R29.reuse, 0x4, R4 ;  /* 0x000000041d189825 */ /* 0x040fe200078e0204 */
[----:B--2---:R-:W2:Y:S03]  /*0e40*/  @!P1 LDC R16, c[0x0][0x38c] ;  /* 0x0000e300ff109b82 */ /* 0x004ea60000000800 */
[----:B------:R-:W-:-:S04]  /*0e50*/  @!P1 IMAD.WIDE R18, R29, 0x4, R2 ;  /* 0x000000041d129825 */ /* 0x000fc800078e0202 */
[----:B-1----:R-:W-:-:S05]  /*0e60*/  @!P2 FFMA R27, R20, R27, R17 ;  /* 0x0000001b141ba223 */ /* 0x002fca0000000011 */
[----:B------:R1:W-:Y:S04]  /*0e70*/  @!P2 STG.E desc[UR14][R14.64], R27 ;  /* 0x0000001b0e00a986 */ /* 0x0003e8000c10190e */
[----:B------:R-:W2:Y:S04]  /*0e80*/  @!P1 LDG.E R24, desc[UR14][R24.64] ;  /* 0x0000000e18189981 */ /* 0x000ea8000c1e1900 */
[----:B------:R-:W2:Y:S01]  /*0e90*/  @!P1 LDG.E R19, desc[UR14][R18.64] ;  /* 0x0000000e12139981 */ /* 0x000ea2000c1e1900 */
[----:B0-----:R-:W-:Y:S01]  /*0ea0*/  IADD3 R23, PT, PT, R11, 0x180, RZ ;  /* 0x000001800b177810 */ /* 0x001fe20007ffe0ff */
[----:B------:R-:W-:-:S03]  /*0eb0*/  @!P1 IMAD.WIDE R12, R29, 0x4, R8 ;  /* 0x000000041d0c9825 */ /* 0x000fc600078e0208 */
[----:B------:R-:W-:-:S13]  /*0ec0*/  ISETP.GE.AND P2, PT, R23, R0, PT ;  /* 0x000000001700720c */ /* 0x000fda0003f46270 */
[----:B------:R-:W-:-:S04]  /*0ed0*/  @!P2 IMAD.WIDE R20, R23, 0x4, R2 ;  /* 0x000000041714a825 */ /* 0x000fc800078e0202 */
[----:B--2---:R-:W-:Y:S01]  /*0ee0*/  @!P1 FFMA R11, R24, R16, R19 ;  /* 0x00000010180b9223 */ /* 0x004fe20000000013 */
[C---:B------:R-:W-:Y:S01]  /*0ef0*/  @!P2 IMAD.WIDE R16, R23.reuse, 0x4, R4 ;  /* 0x000000041710a825 */ /* 0x040fe200078e0204 */
[----:B------:R-:W0:Y:S03]  /*0f00*/  @!P2 LDC R19, c[0x0][0x38c] ;  /* 0x0000e300ff13ab82 */ /* 0x000e260000000800 */
[----:B------:R2:W-:Y:S04]  /*0f10*/  @!P1 STG.E desc[UR14][R12.64], R11 ;  /* 0x0000000b0c009986 */ /* 0x0005e8000c10190e */
[----:B------:R-:W0:Y:S04]  /*0f20*/  @!P2 LDG.E R16, desc[UR14][R16.64] ;  /* 0x0000000e1010a981 */ /* 0x000e28000c1e1900 */
[----:B------:R-:W0:Y:S01]  /*0f30*/  @!P2 LDG.E R21, desc[UR14][R20.64] ;  /* 0x0000000e1415a981 */ /* 0x000e22000c1e1900 */
[----:B-1----:R-:W-:-:S04]  /*0f40*/  @!P2 IMAD.WIDE R14, R23, 0x4, R8 ;  /* 0x00000004170ea825 */ /* 0x002fc800078e0208 */
[----:B------:R-:W-:Y:S02]  /*0f50*/  VIADD R6, R6, 0x4 ;  /* 0x0000000406067836 */ /* 0x000fe40000000000 */
[----:B0-----:R-:W-:-:S05]  /*0f60*/  @!P2 FFMA R19, R16, R19, R21 ;  /* 0x000000131013a223 */ /* 0x001fca0000000015 */
[----:B------:R2:W-:Y:S02]  /*0f70*/  @!P2 STG.E desc[UR14][R14.64], R19 ;  /* 0x000000130e00a986 */ /* 0x0005e4000c10190e */
.L_x_118:
[----:B------:R-:W-:Y:S05]  /*0f80*/  @!P0 EXIT ;  /* 0x000000000000894d */ /* 0x000fea0003800000 */
[----:B------:R-:W-:Y:S02]  /*0f90*/  ISETP.NE.AND P0, PT, R22, 0x1, PT ;  /* 0x000000011600780c */ /* 0x000fe40003f05270 */
[----:B------:R-:W-:-:S04]  /*0fa0*/  LOP3.LUT R10, R10, 0x1, RZ, 0xc0, !PT ;  /* 0x000000010a0a7812 */ /* 0x000fc800078ec0ff */
[----:B------:R-:W-:-:S07]  /*0fb0*/  ISETP.NE.U32.AND P2, PT, R10, 0x1, PT ;  /* 0x000000010a00780c */ /* 0x000fce0003f45070 */
[----:B------:R-:W-:Y:S06]  /*0fc0*/  @!P0 BRA `(.L_x_119) ;  /* 0x0000000000548947 */ /* 0x000fec0003800000 */
[----:B--2---:R-:W-:-:S04]  /*0fd0*/  LEA R15, R6, R7, 0x7 ;  /* 0x00000007060f7211 */ /* 0x004fc800078e38ff */
        /* <DEDUP_REMOVED lines=9> */
[----:B------:R-:W-:-:S04]  /*1070*/  @!P1 IMAD.WIDE R16, R23, 0x4, R4 ;  /* 0x0000000417109825 */ /* 0x000fc800078e0204 */
[----:B------:R-:W-:-:S04]  /*1080*/  @!P1 IMAD.WIDE R18, R23, 0x4, R2 ;  /* 0x0000000417129825 */ /* 0x000fc800078e0202 */
[----:B0-----:R-:W-:Y:S02]  /*1090*/  @!P0 FFMA R21, R10, R21, R13 ;  /* 0x000000150a158223 */ /* 0x001fe4000000000d */
[----:B------:R-:W0:Y:S03]  /*10a0*/  @!P1 LDC R13, c[0x0][0x38c] ;  /* 0x0000e300ff0d9b82 */ /* 0x000e260000000800 */
[----:B------:R1:W-:Y:S04]  /*10b0*/  @!P0 STG.E desc[UR14][R14.64], R21 ;  /* 0x000000150e008986 */ /* 0x0003e8000c10190e */
[----:B------:R-:W0:Y:S04]  /*10c0*/  @!P1 LDG.E R16, desc[UR14][R16.64] ;  /* 0x0000000e10109981 */ /* 0x000e28000c1e1900 */
[----:B------:R-:W0:Y:S01]  /*10d0*/  @!P1 LDG.E R19, desc[UR14][R18.64] ;  /* 0x0000000e12139981 */ /* 0x000e22000c1e1900 */
[----:B------:R-:W-:-:S04]  /*10e0*/  @!P1 IMAD.WIDE R10, R23, 0x4, R8 ;  /* 0x00000004170a9825 */ /* 0x000fc800078e0208 */
[----:B------:R-:W-:Y:S02]  /*10f0*/  VIADD R6, R6, 0x2 ;  /* 0x0000000206067836 */ /* 0x000fe40000000000 */
[----:B0-----:R-:W-:-:S05]  /*1100*/  @!P1 FFMA R13, R16, R13, R19 ;  /* 0x0000000d100d9223 */ /* 0x001fca0000000013 */
[----:B------:R1:W-:Y:S02]  /*1110*/  @!P1 STG.E desc[UR14][R10.64], R13 ;  /* 0x0000000d0a009986 */ /* 0x0003e4000c10190e */
.L_x_119:
[----:B------:R-:W-:Y:S05]  /*1120*/  @P2 EXIT ;  /* 0x000000000000294d */ /* 0x000fea0003800000 */
[----:B------:R-:W-:-:S04]  /*1130*/  LEA R7, R6, R7, 0x7 ;  /* 0x0000000706077211 */ /* 0x000fc800078e38ff */
[----:B------:R-:W-:-:S13]  /*1140*/  ISETP.GE.AND P0, PT, R7, R0, PT ;  /* 0x000000000700720c */ /* 0x000fda0003f06270 */
[----:B------:R-:W-:Y:S05]  /*1150*/  @P0 EXIT ;  /* 0x000000000000094d */ /* 0x000fea0003800000 */
[C---:B------:R-:W-:Y:S01]  /*1160*/  IMAD.WIDE R4, R7.reuse, 0x4, R4 ;  /* 0x0000000407047825 */ /* 0x040fe200078e0204 */
[----:B------:R-:W0:Y:S03]  /*1170*/  LDCU UR4, c[0x0][0x38c] ;  /* 0x00007180ff0477ac */ /* 0x000e260008000800 */
[C---:B------:R-:W-:Y:S02]  /*1180*/  IMAD.WIDE R2, R7.reuse, 0x4, R2 ;  /* 0x0000000407027825 */ /* 0x040fe400078e0202 */
[----:B------:R-:W0:Y:S04]  /*1190*/  LDG.E R4, desc[UR14][R4.64] ;  /* 0x0000000e04047981 */ /* 0x000e28000c1e1900 */
[----:B------:R-:W0:Y:S01]  /*11a0*/  LDG.E R3, desc[UR14][R2.64] ;  /* 0x0000000e02037981 */ /* 0x000e22000c1e1900 */
[----:B------:R-:W-:-:S04]  /*11b0*/  IMAD.WIDE R8, R7, 0x4, R8 ;  /* 0x0000000407087825 */ /* 0x000fc800078e0208 */
[----:B0-----:R-:W-:-:S05]  /*11c0*/  FFMA R7, R4, UR4, R3 ;  /* 0x0000000404077c23 */ /* 0x001fca0008000003 */
[----:B------:R-:W-:Y:S01]  /*11d0*/  STG.E desc[UR14][R8.64], R7 ;  /* 0x0000000708007986 */ /* 0x000fe2000c10190e */
[----:B------:R-:W-:Y:S05]  /*11e0*/  EXIT ;  /* 0x000000000000794d */ /* 0x000fea0003800000 */
.L_x_113:
[----:B------:R-:W-:-:S13]  /*11f0*/  ISETP.GE.AND P0, PT, R10, 0x1, PT ;  /* 0x000000010a00780c */ /* 0x000fda0003f06270 */
[----:B------:R-:W-:Y:S05]  /*1200*/  @!P0 EXIT ;  /* 0x000000000000894d */ /* 0x000fea0003800000 */
[----:B------:R-:W-:Y:S01]  /*1210*/  ISETP.GE.U32.AND P0, PT, R10, 0x8, PT ;  /* 0x000000080a00780c */ /* 0x000fe20003f06070 */
[----:B------:R-:W-:-:S12]  /*1220*/  HFMA2 R0, -RZ, RZ, 0, 0 ;  /* 0x00000000ff007431 */ /* 0x000fd800000001ff */
[----:B------:R-:W-:Y:S05]  /*1230*/  @!P0 BRA `(.L_x_120) ;  /* 0x00000004001c8947 */ /* 0x000fea0003800000 */
[----:B------:R-:W0:Y:S01]  /*1240*/  LDC.64 R12, c[0x0][0x398] ;  /* 0x0000e600ff0c7b82 */ /* 0x000e220000000a00 */
[----:B------:R-:W-:Y:S01]  /*1250*/  UIADD3 UR4, UP2, UPT, UR13, 0x600, URZ ;  /* 0x000006000d047890 */ /* 0x000fe2000ff5e0ff */
[----:B------:R-:W-:Y:S01]  /*1260*/  LOP3.LUT R0, R10, 0x7ffffff8, RZ, 0xc0, !PT ;  /* 0x7ffffff80a007812 */ /* 0x000fe200078ec0ff */
[----:B------:R-:W1:Y:S03]  /*1270*/  LDCU UR17, c[0x0][0x38c] ;  /* 0x00007180ff1177ac */ /* 0x000e660008000800 */
[----:B------:R-:W-:Y:S01]  /*1280*/  IADD3 R6, PT, PT, -R0, RZ, RZ ;  /* 0x000000ff00067210 */ /* 0x000fe20007ffe1ff */
[----:B------:R-:W-:Y:S01]  /*1290*/  UIADD3 UR10, UP1, UPT, UR4, UR10, URZ ;  /* 0x0000000a040a7290 */ /* 0x000fe2000ff3e0ff */
[----:B------:R-:W2:Y:S01]  /*12a0*/  LDC.64 R8, c[0x0][0x390] ;  /* 0x0000e400ff087b82 */ /* 0x000ea20000000a00 */
[----:B------:R-:W-:Y:S02]  /*12b0*/  UIADD3 UR8, UP0, UPT, UR4, UR8, URZ ;  /* 0x0000000804087290 */ /* 0x000fe4000ff1e0ff */
[----:B------:R-:W-:-:S02]  /*12c0*/  UIADD3.X UR5, UPT, UPT, URZ, UR16, URZ, UP2, !UPT ;  /* 0x00000010ff057290 */ /* 0x000fc400097fe4ff */
[----:B------:R-:W-:Y:S02]  /*12d0*/  UIADD3 UR4, UP2, UPT, UR4, UR6, URZ ;  /* 0x0000000604047290 */ /* 0x000fe4000ff5e0ff */
[----:B------:R-:W-:Y:S01]  /*12e0*/  UIADD3.X UR11, UPT, UPT, UR5, UR11, URZ, UP1, !UPT ;  /* 0x0000000b050b7290 */ /* 0x000fe20008ffe4ff */
[----:B------:R-:W3:Y:S01]  /*12f0*/  LDC.64 R14, c[0x0][0x3a8] ;  /* 0x0000ea00ff0e7b82 */ /* 0x000ee20000000a00 */
[----:B------:R-:W-:Y:S02]  /*1300*/  UIADD3.X UR9, UPT, UPT, UR5, UR9, URZ, UP0, !UPT ;  /* 0x0000000905097290 */ /* 0x000fe400087fe4ff */
[----:B------:R-:W-:Y:S01]  /*1310*/  UIADD3.X UR5, UPT, UPT, UR5, UR7, URZ, UP2, !UPT ;  /* 0x0000000705057290 */ /* 0x000fe200097fe4ff */
[----:B0-----:R-:W-:-:S04]  /*1320*/  IMAD.WIDE.U32 R10, R7, 0x4, R12 ;  /* 0x00000004070a7825 */ /* 0x001fc800078e000c */
[----:B--2---:R-:W-:-:S04]  /*1330*/  IMAD.WIDE.U32 R8, R7, 0x4, R8 ;  /* 0x0000000407087825 */ /* 0x004fc800078e0008 */
[----:B---3--:R-:W-:-:S04]  /*1340*/  IMAD.WIDE.U32 R12, R7, 0x4, R14 ;  /* 0x00000004070c7825 */ /* 0x008fc800078e000e */
[----:B-1----:R-:W-:-:S07]  /*1350*/  VIADD R7, R7, 0x80 ;  /* 0x0000008007077836 */ /* 0x002fce0000000000 */
.L_x_121:
[----:B------:R-:W-:Y:S02]  /*1360*/  IADD3 R22, P1, PT, R12, UR13, RZ ;  /* 0x0000000d0c167c10 */ /* 0x000fe4000ff3e0ff */
[----:B---3--:R-:W-:Y:S02]  /*1370*/  IADD3 R20, P0, PT, R10, UR13, RZ ;  /* 0x0000000d0a147c10 */ /* 0x008fe4000ff1e0ff */
[----:B------:R-:W-:Y:S02]  /*1380*/  IADD3.X R23, PT, PT, R13, UR16, RZ, P1, !PT ;  /* 0x000000100d177c10 */ /* 0x000fe40008ffe4ff */
[----:B------:R-:W-:-:S04]  /*1390*/  IADD3.X R21, PT, PT, R11, UR16, RZ, P0, !PT ;  /* 0x000000100b157c10 */ /* 0x000fc800087fe4ff */
[----:B------:R-:W2:Y:S04]  /*13a0*/  LDG.E R23, desc[UR14][R22.64] ;  /* 0x0000000e16177981 */ /* 0x000ea8000c1e1900 */
[----:B------:R-:W2:Y:S01]  /*13b0*/  LDG.E R20, desc[UR14][R20.64] ;  /* 0x0000000e14147981 */ /* 0x000ea2000c1e1900 */
[----:B------:R-:W-:Y:S01]  /*13c0*/  IADD3 R14, P0, PT, R8, UR13, RZ ;  /* 0x0000000d080e7c10 */ /* 0x000fe2000ff1e0ff */
[----:B------:R-:W-:Y:S01]  /*13d0*/  IMAD.U32 R19, RZ, RZ, UR11 ;  /* 0x0000000bff137e24 */ /* 0x000fe2000f8e00ff */
[----:B------:R-:W-:Y:S02]  /*13e0*/  MOV R18, UR10 ;  /* 0x0000000a00127c02 */ /* 0x000fe40008000f00 */
[----:B------:R-:W-:Y:S02]  /*13f0*/  MOV R16, UR4 ;  /* 0x0000000400107c02 */ /* 0x000fe40008000f00 */
[----:B------:R-:W-:Y:S01]  /*1400*/  MOV R17, UR5 ;  /* 0x0000000500117c02 */ /* 0x000fe20008000f00 */
[----:B------:R-:W-:Y:S01]  /*1410*/  IMAD.WIDE R18, R7, 0x4, R18 ;  /* 0x0000000407127825 */ /* 0x000fe200078e0212 */
[----:B------:R-:W-:-:S03]  /*1420*/  IADD3.X R15, PT, PT, R9, UR16, RZ, P0, !PT ;  /* 0x00000010090f7c10 */ /* 0x000fc600087fe4ff */
[----:B------:R-:W-:-:S04]  /*1430*/  IMAD.WIDE R16, R7, 0x4, R16 ;  /* 0x0000000407107825 */ /* 0x000fc800078e0210 */
[----:B--2---:R-:W-:-:S05]  /*1440*/  FFMA R25, R20, UR17, R23 ;  /* 0x0000001114197c23 */ /* 0x004fca0008000017 */
[----:B------:R0:W-:Y:S04]  /*1450*/  STG.E desc[UR14][R14.64], R25 ;  /* 0x000000190e007986 */ /* 0x0001e8000c10190e */
[----:B------:R-:W2:Y:S04]  /*1460*/  LDG.E R22, desc[UR14][R18.64+-0x600] ;  /* 0xfffa000e12167981 */ /* 0x000ea8000c1e1900 */
[----:B------:R-:W2:Y:S01]  /*1470*/  LDG.E R23, desc[UR14][R16.64+-0x600] ;  /* 0xfffa000e10177981 */ /* 0x000ea2000c1e1900 */
[----:B------:R-:W-:Y:S01]  /*1480*/  MOV R21, UR9 ;  /* 0x0000000900157c02 */ /* 0x000fe20008000f00 */
[----:B------:R-:W-:-:S04]  /*1490*/  IMAD.U32 R20, RZ, RZ, UR8 ;  /* 0x00000008ff147e24 */ /* 0x000fc8000f8e00ff */
[----:B------:R-:W-:-:S04]  /*14a0*/  IMAD.WIDE R20, R7, 0x4, R20 ;  /* 0x0000000407147825 */ /* 0x000fc800078e0214 */
[----:B--2---:R-:W-:-:S05]  /*14b0*/  FFMA R23, R22, UR17, R23 ;  /* 0x0000001116177c23 */ /* 0x004fca0008000017 */
[----:B------:R1:W-:Y:S04]  /*14c0*/  STG.E desc[UR14][R20.64+-0x600], R23 ;  /* 0xfffa001714007986 */ /* 0x0003e8000c10190e */
[----:B------:R-:W2:Y:S04]  /*14d0*/  LDG.E R22, desc[UR14][R18.64+-0x400] ;  /* 0xfffc000e12167981 */ /* 0x000ea8000c1e1900 */
[----:B------:R-:W2:Y:S02]  /*14e0*/  LDG.E R27, desc[UR14][R16.64+-0x400] ;  /* 0xfffc000e101b7981 */ /* 0x000ea4000c1e1900 */
[----:B--2---:R-:W-:-:S05]  /*14f0*/  FFMA R27, R22, UR17, R27 ;  /* 0x00000011161b7c23 */ /* 0x004fca000800001b */
[----:B------:R2:W-:Y:S04]  /*1500*/  STG.E desc[UR14][R20.64+-0x400], R27 ;  /* 0xfffc001b14007986 */ /* 0x0005e8000c10190e */
[----:B0-----:R-:W3:Y:S04]  /*1510*/  LDG.E R14, desc[UR14][R18.64+-0x200] ;  /* 0xfffe000e120e7981 */ /* 0x001ee8000c1e1900 */
[----:B------:R-:W3:Y:S02]  /*1520*/  LDG.E R15, desc[UR14][R16.64+-0x200] ;  /* 0xfffe000e100f7981 */ /* 0x000ee4000c1e1900 */
[----:B---3--:R-:W-:-:S05]  /*1530*/  FFMA R15, R14, UR17, R15 ;  /* 0x000000110e0f7c23 */ /* 0x008fca000800000f */
[----:B------:R0:W-:Y:S04]  /*1540*/  STG.E desc[UR14][R20.64+-0x200], R15 ;  /* 0xfffe000f14007986 */ /* 0x0001e8000c10190e */
[----:B------:R-:W3:Y:S04]  /*1550*/  LDG.E R14, desc[UR14][R18.64] ;  /* 0x0000000e120e7981 */ /* 0x000ee8000c1e1900 */
[----:B------:R-:W3:Y:S02]  /*1560*/  LDG.E R25, desc[UR14][R16.64] ;  /* 0x0000000e10197981 */ /* 0x000ee4000c1e1900 */
[----:B---3--:R-:W-:-:S05]  /*1570*/  FFMA R25, R14, UR17, R25 ;  /* 0x000000110e197c23 */ /* 0x008fca0008000019 */
[----:B------:R3:W-:Y:S04]  /*1580*/  STG.E desc[UR14][R20.64], R25 ;  /* 0x0000001914007986 */ /* 0x0007e8000c10190e */
[----:B------:R-:W4:Y:S04]  /*1590*/  LDG.E R14, desc[UR14][R18.64+0x200] ;  /* 0x0002000e120e7981 */ /* 0x000f28000c1e1900 */
[----:B-1----:R-:W4:Y:S02]  /*15a0*/  LDG.E R23, desc[UR14][R16.64+0x200] ;  /* 0x0002000e10177981 */ /* 0x002f24000c1e1900 */
[----:B----4-:R-:W-:-:S05]  /*15b0*/  FFMA R23, R14, UR17, R23 ;  /* 0x000000110e177c23 */ /* 0x010fca0008000017 */
[----:B------:R3:W-:Y:S04]  /*15c0*/  STG.E desc[UR14][R20.64+0x200], R23 ;  /* 0x0002001714007986 */ /* 0x0007e8000c10190e */
[----:B------:R-:W4:Y:S04]  /*15d0*/  LDG.E R14, desc[UR14][R18.64+0x400] ;  /* 0x0004000e120e7981 */ /* 0x000f28000c1e1900 */
[----:B--2---:R-:W4:Y:S02]  /*15e0*/  LDG.E R27, desc[UR14][R16.64+0x400] ;  /* 0x0004000e101b7981 */ /* 0x004f24000c1e1900 */
[----:B----4-:R-:W-:-:S05]  /*15f0*/  FFMA R27, R14, UR17, R27 ;  /* 0x000000110e1b7c23 */ /* 0x010fca000800001b */
[----:B------:R3:W-:Y:S04]  /*1600*/  STG.E desc[UR14][R20.64+0x400], R27 ;  /* 0x0004001b14007986 */ /* 0x0007e8000c10190e */
[----:B------:R-:W2:Y:S04]  /*1610*/  LDG.E R14, desc[UR14][R18.64+0x600] ;  /* 0x0006000e120e7981 */ /* 0x000ea8000c1e1900 */
[----:B0-----:R-:W2:Y:S01]  /*1620*/  LDG.E R15, desc[UR14][R16.64+0x600] ;  /* 0x0006000e100f7981 */ /* 0x001ea2000c1e1900 */
[----:B------:R-:W-:-:S04]  /*1630*/  IADD3 R6, PT, PT, R6, 0x8, RZ ;  /* 0x0000000806067810 */ /* 0x000fc80007ffe0ff */
[----:B------:R-:W-:Y:S01]  /*1640*/  ISETP.NE.AND P0, PT, R6, RZ, PT ;  /* 0x000000ff0600720c */ /* 0x000fe20003f05270 */
[----:B------:R-:W-:Y:S01]  /*1650*/  UIADD3 UR13, UP0, UPT, UR13, 0x1000, URZ ;  /* 0x000010000d0d7890 */ /* 0x000fe2000ff1e0ff */
[----:B------:R-:W-:-:S03]  /*1660*/  VIADD R7, R7, 0x400 ;  /* 0x0000040007077836 */ /* 0x000fc60000000000 */
[----:B------:R-:W-:Y:S01]  /*1670*/  UIADD3.X UR16, UPT, UPT, URZ, UR16, URZ, UP0, !UPT ;  /* 0x00000010ff107290 */ /* 0x000fe200087fe4ff */
[----:B--2---:R-:W-:-:S05]  /*1680*/  FFMA R15, R14, UR17, R15 ;  /* 0x000000110e0f7c23 */ /* 0x004fca000800000f */
[----:B------:R3:W-:Y:S02]  /*1690*/  STG.E desc[UR14][R20.64+0x600], R15 ;  /* 0x0006000f14007986 */ /* 0x0007e4000c10190e */
[----:B------:R-:W-:Y:S05]  /*16a0*/  @P0 BRA `(.L_x_121) ;  /* 0xfffffffc002c0947 */ /* 0x000fea000383ffff */
.L_x_120:
[----:B------:R-:W0:Y:S02]  /*16b0*/  LDC R14, c[0x0][0x388] ;  /* 0x0000e200ff0e7b82 */ /* 0x000e240000000800 */
[----:B0-----:R-:W-:-:S13]  /*16c0*/  LOP3.LUT P0, R10, R14, 0x7, RZ, 0xc0, !PT ;  /* 0x000000070e0a7812 */ /* 0x001fda000780c0ff */
[----:B------:R-:W-:Y:S05]  /*16d0*/  @!P0 EXIT ;  /* 0x000000000000894d */ /* 0x000fea0003800000 */
[----:B------:R-:W0:Y:S01]  /*16e0*/  LDCU.64 UR4, c[0x0][0x390] ;  /* 0x00007200ff0477ac */ /* 0x000e220008000a00 */
[----:B------:R-:W-:Y:S01]  /*16f0*/  SHF.L.U32 R8, R14, 0x7, RZ ;  /* 0x000000070e087819 */ /* 0x000fe200000006ff */
[----:B---3--:R-:W1:Y:S01]  /*1700*/  S2R R15, SR_TID.X ;  /* 0x00000000000f7919 */ /* 0x008e620000002100 */
[----:B------:R-:W-:Y:S02]  /*1710*/  ISETP.GE.U32.AND P0, PT, R10, 0x4, PT ;  /* 0x000000040a00780c */ /* 0x000fe40003f06070 */
[----:B------:R-:W-:Y:S01]  /*1720*/  SHF.R.S32.HI R6, RZ, 0x1f, R8 ;  /* 0x0000001fff067819 */ /* 0x000fe20000011408 */
[----:B------:R-:W-:Y:S01]  /*1730*/  IMAD.WIDE.U32 R8, R8, UR12, RZ ;  /* 0x0000000c08087c25 */ /* 0x000fe2000f8e00ff */
[----:B------:R-:W-:-:S03]  /*1740*/  LOP3.LUT R18, R14, 0x3, RZ, 0xc0, !PT ;  /* 0x000000030e127812 */ /* 0x000fc600078ec0ff */
[----:B------:R-:W-:Y:S01]  /*1750*/  IMAD R7, R6, UR12, RZ ;  /* 0x0000000c06077c24 */ /* 0x000fe2000f8e02ff */
[----:B------:R-:W-:Y:S02]  /*1760*/  SHF.L.U32 R6, R8, 0x2, RZ ;  /* 0x0000000208067819 */ /* 0x000fe400000006ff */
[----:B------:R-:W-:Y:S01]  /*1770*/  ISETP.NE.AND P1, PT, R18, RZ, PT ;  /* 0x000000ff1200720c */ /* 0x000fe20003f25270 */
[----:B------:R-:W-:Y:S01]  /*1780*/  IMAD.IADD R7, R9, 0x1, R7 ;  /* 0x0000000109077824 */ /* 0x000fe200078e0207 */
[----:B0-----:R-:W-:-:S04]  /*1790*/  IADD3 R6, P2, PT, R6, UR4, RZ ;  /* 0x0000000406067c10 */ /* 0x001fc8000ff5e0ff */
[----:B------:R-:W-:-:S04]  /*17a0*/  SHF.L.U64.HI R7, R8, 0x2, R7 ;  /* 0x0000000208077819 */ /* 0x000fc80000010207 */
[----:B------:R-:W-:Y:S01]  /*17b0*/  IADD3.X R7, PT, PT, R7, UR5, RZ, P2, !PT ;  /* 0x0000000507077c10 */ /* 0x000fe200097fe4ff */
[----:B------:R-:W-:Y:S06]  /*17c0*/  @!P0 BRA `(.L_x_122) ;  /* 0x0000000000588947 */ /* 0x000fec0003800000 */
[----:B-1----:R-:W-:Y:S01]  /*17d0*/  LEA R13, R0, R15, 0x7 ;  /* 0x0000000f000d7211 */ /* 0x002fe200078e38ff */
[----:B------:R-:W0:Y:S04]  /*17e0*/  LDCU UR4, c[0x0][0x38c] ;  /* 0x00007180ff0477ac */ /* 0x000e280008000800 */
[----:B------:R-:W-:-:S04]  /*17f0*/  IMAD.WIDE R10, R13, 0x4, R4 ;  /* 0x000000040d0a7825 */ /* 0x000fc800078e0204 */
[C---:B------:R-:W-:Y:S01]  /*1800*/  IMAD.WIDE R8, R13.reuse, 0x4, R2 ;  /* 0x000000040d087825 */ /* 0x040fe200078e0202 */
[----:B------:R-:W0:Y:S04]  /*1810*/  LDG.E R16, desc[UR14][R10.64] ;  /* 0x0000000e0a107981 */ /* 0x000e28000c1e1900 */
[----:B------:R-:W0:Y:S01]  /*1820*/  LDG.E R17, desc[UR14][R8.64] ;  /* 0x0000000e08117981 */ /* 0x000e22000c1e1900 */
[----:B------:R-:W-:-:S04]  /*1830*/  IMAD.WIDE R12, R13, 0x4, R6 ;  /* 0x000000040d0c7825 */ /* 0x000fc800078e0206 */
[----:B0-----:R-:W-:-:S05]  /*1840*/  FFMA R17, R16, UR4, R17 ;  /* 0x0000000410117c23 */ /* 0x001fca0008000011 */
[----:B------:R0:W-:Y:S04]  /*1850*/  STG.E desc[UR14][R12.64], R17 ;  /* 0x000000110c007986 */ /* 0x0001e8000c10190e */
[----:B------:R-:W2:Y:S04]  /*1860*/  LDG.E R16, desc[UR14][R10.64+0x200] ;  /* 0x0002000e0a107981 */ /* 0x000ea8000c1e1900 */
[----:B------:R-:W2:Y:S02]  /*1870*/  LDG.E R19, desc[UR14][R8.64+0x200] ;  /* 0x0002000e08137981 */ /* 0x000ea4000c1e1900 */
[----:B--2---:R-:W-:-:S05]  /*1880*/  FFMA R19, R16, UR4, R19 ;  /* 0x0000000410137c23 */ /* 0x004fca0008000013 */
[----:B------:R0:W-:Y:S04]  /*1890*/  STG.E desc[UR14][R12.64+0x200], R19 ;  /* 0x000200130c007986 */ /* 0x0001e8000c10190e */
[----:B------:R-:W2:Y:S04]  /*18a0*/  LDG.E R16, desc[UR14][R10.64+0x400] ;  /* 0x0004000e0a107981 */ /* 0x000ea8000c1e1900 */
[----:B------:R-:W2:Y:S02]  /*18b0*/  LDG.E R21, desc[UR14][R8.64+0x400] ;  /* 0x0004000e08157981 */ /* 0x000ea4000c1e1900 */
[----:B--2---:R-:W-:-:S05]  /*18c0*/  FFMA R21, R16, UR4, R21 ;  /* 0x0000000410157c23 */ /* 0x004fca0008000015 */
[----:B------:R0:W-:Y:S04]  /*18d0*/  STG.E desc[UR14][R12.64+0x400], R21 ;  /* 0x000400150c007986 */ /* 0x0001e8000c10190e */
[----:B------:R-:W2:Y:S04]  /*18e0*/  LDG.E R16, desc[UR14][R10.64+0x600] ;  /* 0x0006000e0a107981 */ /* 0x000ea8000c1e1900 */
[----:B------:R-:W2:Y:S01]  /*18f0*/  LDG.E R23, desc[UR14][R8.64+0x600] ;  /* 0x0006000e08177981 */ /* 0x000ea2000c1e1900 */
[----:B------:R-:W-:Y:S01]  /*1900*/  IADD3 R0, PT, PT, R0, 0x4, RZ ;  /* 0x0000000400007810 */ /* 0x000fe20007ffe0ff */
[----:B--2---:R-:W-:-:S05]  /*1910*/  FFMA R23, R16, UR4, R23 ;  /* 0x0000000410177c23 */ /* 0x004fca0008000017 */
[----:B------:R0:W-:Y:S02]  /*1920*/  STG.E desc[UR14][R12.64+0x600], R23 ;  /* 0x000600170c007986 */ /* 0x0001e4000c10190e */
.L_x_122:
[----:B------:R-:W-:Y:S05]  /*1930*/  @!P1 EXIT ;  /* 0x000000000000994d */ /* 0x000fea0003800000 */
[----:B------:R-:W-:Y:S02]  /*1940*/  ISETP.NE.AND P0, PT, R18, 0x1, PT ;  /* 0x000000011200780c */ /* 0x000fe40003f05270 */
[----:B------:R-:W-:-:S04]  /*1950*/  LOP3.LUT R14, R14, 0x1, RZ, 0xc0, !PT ;  /* 0x000000010e0e7812 */ /* 0x000fc800078ec0ff */
[----:B------:R-:W-:-:S07]  /*1960*/  ISETP.NE.U32.AND P1, PT, R14, 0x1, PT ;  /* 0x000000010e00780c */ /* 0x000fce0003f25070 */
[----:B------:R-:W-:Y:S06]  /*1970*/  @!P0 BRA `(.L_x_123) ;  /* 0x0000000000388947 */ /* 0x000fec0003800000 */
[----:B01----:R-:W-:Y:S01]  /*1980*/  IMAD R13, R0, 0x80, R15 ;  /* 0x00000080000d7824 */ /* 0x003fe200078e020f */
[----:B------:R-:W0:Y:S03]  /*1990*/  LDCU UR4, c[0x0][0x38c] ;  /* 0x00007180ff0477ac */ /* 0x000e260008000800 */
[----:B------:R-:W-:-:S04]  /*19a0*/  IMAD.WIDE R8, R13, 0x4, R4 ;  /* 0x000000040d087825 */ /* 0x000fc800078e0204 */
[C---:B------:R-:W-:Y:S01]  /*19b0*/  IMAD.WIDE R10, R13.reuse, 0x4, R2 ;  /* 0x000000040d0a7825 */ /* 0x040fe200078e0202 */
[----:B------:R-:W0:Y:S04]  /*19c0*/  LDG.E R14, desc[UR14][R8.64] ;  /* 0x0000000e080e7981 */ /* 0x000e28000c1e1900 */
[----:B------:R-:W0:Y:S01]  /*19d0*/  LDG.E R17, desc[UR14][R10.64] ;  /* 0x0000000e0a117981 */ /* 0x000e22000c1e1900 */
[----:B------:R-:W-:-:S04]  /*19e0*/  IMAD.WIDE R12, R13, 0x4, R6 ;  /* 0x000000040d0c7825 */ /* 0x000fc800078e0206 */
[----:B0-----:R-:W-:-:S05]  /*19f0*/  FFMA R17, R14, UR4, R17 ;  /* 0x000000040e117c23 */ /* 0x001fca0008000011 */
[----:B------:R2:W-:Y:S04]  /*1a00*/  STG.E desc[UR14][R12.64], R17 ;  /* 0x000000110c007986 */ /* 0x0005e8000c10190e */
[----:B------:R-:W3:Y:S04]  /*1a10*/  LDG.E R14, desc[UR14][R8.64+0x200] ;  /* 0x0002000e080e7981 */ /* 0x000ee8000c1e1900 */
[----:B------:R-:W3:Y:S01]  /*1a20*/  LDG.E R19, desc[UR14][R10.64+0x200] ;  /* 0x0002000e0a137981 */ /* 0x000ee2000c1e1900 */
[----:B------:R-:W-:Y:S01]  /*1a30*/  IADD3 R0, PT, PT, R0, 0x2, RZ ;  /* 0x0000000200007810 */ /* 0x000fe20007ffe0ff */
[----:B---3--:R-:W-:-:S05]  /*1a40*/  FFMA R19, R14, UR4, R19 ;  /* 0x000000040e137c23 */ /* 0x008fca0008000013 */
[----:B------:R2:W-:Y:S02]  /*1a50*/  STG.E desc[UR14][R12.64+0x200], R19 ;  /* 0x000200130c007986 */ /* 0x0005e4000c10190e */
.L_x_123:
[----:B------:R-:W-:Y:S05]  /*1a60*/  @P1 EXIT ;  /* 0x000000000000194d */ /* 0x000fea0003800000 */
[----:B-1----:R-:W-:Y:S01]  /*1a70*/  LEA R15, R0, R15, 0x7 ;  /* 0x0000000f000f7211 */ /* 0x002fe200078e38ff */
[----:B------:R-:W1:Y:S04]  /*1a80*/  LDCU UR4, c[0x0][0x38c] ;  /* 0x00007180ff0477ac */ /* 0x000e680008000800 */
[----:B------:R-:W-:-:S04]  /*1a90*/  IMAD.WIDE R4, R15, 0x4, R4 ;  /* 0x000000040f047825 */ /* 0x000fc800078e0204 */
[C---:B------:R-:W-:Y:S02]  /*1aa0*/  IMAD.WIDE R2, R15.reuse, 0x4, R2 ;  /* 0x000000040f027825 */ /* 0x040fe400078e0202 */
[----:B------:R-:W1:Y:S04]  /*1ab0*/  LDG.E R4, desc[UR14][R4.64] ;  /* 0x0000000e04047981 */ /* 0x000e68000c1e1900 */
[----:B------:R-:W1:Y:S01]  /*1ac0*/  LDG.E R3, desc[UR14][R2.64] ;  /* 0x0000000e02037981 */ /* 0x000e62000c1e1900 */
[----:B------:R-:W-:-:S04]  /*1ad0*/  IMAD.WIDE R6, R15, 0x4, R6 ;  /* 0x000000040f067825 */ /* 0x000fc800078e0206 */
[----:B-1----:R-:W-:-:S05]  /*1ae0*/  FFMA R9, R4, UR4, R3 ;  /* 0x0000000404097c23 */ /* 0x002fca0008000003 */
[----:B------:R-:W-:Y:S01]  /*1af0*/  STG.E desc[UR14][R6.64], R9 ;  /* 0x0000000906007986 */ /* 0x000fe2000c10190e */
[----:B------:R-:W-:Y:S05]  /*1b00*/  EXIT ;  /* 0x000000000000794d */ /* 0x000fea0003800000 */
.L_x_124:
        /* <DEDUP_REMOVED lines=15> */
.L_x_161:


//--------------------- .text._ZN3cub18CUB_300001_SM_10006detail9transform16transform_kernelINS2_10policy_hubILb1EN4cuda3std3__45tupleIJN6thrust24THRUST_300001_SM_1000_NS6detail15normal_iteratorINSA_10device_ptrIfEEEESF_EEEE10policy1000Ei13saxpy_functorSF_JPfSK_EEEvT0_iT1_T2_DpNS2_10kernel_argIT3_EE --------------------------
	.section	.text._ZN3cub18CUB_300001_SM_10006detail9transform16transform_kernelINS2_10policy_hubILb1EN4cuda3std3__45tupleIJN6thrust24THRUST_300001_SM_1000_NS6detail15normal_iteratorINSA_10device_ptrIfEEEESF_EEEE10policy1000Ei13saxpy_functorSF_JPfSK_EEEvT0_iT1_T2_DpNS2_10kernel_argIT3_EE,"ax",@progbits
	.align	128
        .global         _ZN3cub18CUB_300001_SM_10006detail9transform16transform_kernelINS2_10policy_hubILb1EN4cuda3std3__45tupleIJN6thrust24THRUST_300001_SM_1000_NS6detail15normal_iteratorINSA_10device_ptrIfEEEESF_EEEE10policy1000Ei13saxpy_functorSF_JPfSK_EEEvT0_iT1_T2_DpNS2_10kernel_argIT3_EE
        .type           _ZN3cub18CUB_300001_SM_10006detail9transform16transform_kernelINS2_10policy_hubILb1EN4cuda3std3__45tupleIJN6thrust24THRUST_300001_SM_1000_NS6detail15normal_iteratorINSA_10device_ptrIfEEEESF_EEEE10policy1000Ei13saxpy_functorSF_JPfSK_EEEvT0_iT1_T2_DpNS2_10kernel_argIT3_EE,@function
        .size           _ZN3cub18CUB_300001_SM_10006detail9transform16transform_kernelINS2_10policy_hubILb1EN4cuda3std3__45tupleIJN6thrust24THRUST_300001_SM_1000_NS6detail15normal_iteratorINSA_10device_ptrIfEEEESF_EEEE10policy1000Ei13saxpy_functorSF_JPfSK_EEEvT0_iT1_T2_DpNS2_10kernel_argIT3_EE,(.L_x_162 - _ZN3cub18CUB_300001_SM_10006detail9transform16transform_kernelINS2_10policy_hubILb1EN4cuda3std3__45tupleIJN6thrust24THRUST_300001_SM_1000_NS6detail15normal_iteratorINSA_10device_ptrIfEEEESF_EEEE10policy1000Ei13saxpy_functorSF_JPfSK_EEEvT0_iT1_T2_DpNS2_10kernel_argIT3_EE)
        .other          _ZN3cub18CUB_300001_SM_10006detail9transform16transform_kernelINS2_10policy_hubILb1EN4cuda3std3__45tupleIJN6thrust24THRUST_300001_SM_1000_NS6detail15normal_iteratorINSA_10device_ptrIfEEEESF_EEEE10policy1000Ei13saxpy_functorSF_JPfSK_EEEvT0_iT1_T2_DpNS2_10kernel_argIT3_EE,@"STO_CUDA_ENTRY STV_DEFAULT"
_ZN3cub18CUB_300001_SM_10006detail9transform16transform_kernelINS2_10policy_hubILb1EN4cuda3std3__45tupleIJN6thrust24THRUST_300001_SM_1000_NS6detail15normal_iteratorINSA_10device_ptrIfEEEESF_EEEE10policy1000Ei13saxpy_functorSF_JPfSK_EEEvT0_iT1_T2_DpNS2_10kernel_argIT3_EE:
.text._ZN3cub18CUB_300001_SM_10006detail9transform16transform_kernelINS2_10policy_hubILb1EN4cuda3std3__45tupleIJN6thrust24THRUST_300001_SM_1000_NS6detail15normal_iteratorINSA_10device_ptrIfEEEESF_EEEE10policy1000Ei13saxpy_functorSF_JPfSK_EEEvT0_iT1_T2_DpNS2_10kernel_argIT3_EE:
[----:B------:R-:W-:Y:S08]  /*0000*/  LDC R1, c[0x0][0x37c] ;  /* 0x0000df00ff017b82 */ /* 0x000ff00000000800 */
[----:B------:R-:W0:Y:S01]  /*0010*/  S2UR UR18, SR_CTAID.X ;  /* 0x00000000001279c3 */ /* 0x000e220000002500 */
[----:B------:R-:W1:Y:S01]  /*0020*/  LDCU.64 UR12, c[0x0][0x380] ;  /* 0x00007000ff0c77ac */ /* 0x000e620008000a00 */
[----:B------:R-:W2:Y:S01]  /*0030*/  S2R R0, SR_TID.X ;  /* 0x0000000000007919 */ /* 0x000ea20000002100 */
[----:B------:R-:W-:Y:S01]  /*0040*/  BSSY.RECONVERGENT B0, `(.L_x_125) ;  /* 0x0000020000007945 */ /* 0x000fe20003800200 */
[----:B-1----:R-:W-:-:S04]  /*0050*/  USHF.L.U32 UR11, UR13, 0x7, URZ ;  /* 0x000000070d0b7899 */ /* 0x002fc800080006ff */
[----:B0-----:R-:W-:-:S04]  /*0060*/  UIMAD UR8, UR11, UR18, URZ ;  /* 0x000000120b0872a4 */ /* 0x001fc8000f8e02ff */
[----:B------:R-:W-:-:S04]  /*0070*/  UIADD3 UR10, UPT, UPT, -UR8, UR12, URZ ;  /* 0x0000000c080a7290 */ /* 0x000fc8000fffe1ff */
[----:B------:R-:W-:Y:S01]  /*0080*/  UISETP.LT.AND UP0, UPT, UR11, UR10, UPT ;  /* 0x0000000a0b00728c */ /* 0x000fe2000bf01270 */
[----:B--2---:R-:W-:-:S03]  /*0090*/  SHF.L.U32 R4, R0, 0x7, RZ ;  /* 0x0000000700047819 */ /* 0x004fc600000006ff */
[----:B------:R-:W-:-:S04]  /*00a0*/  USEL UR12, UR11, UR10, UP0 ;  /* 0x0000000a0b0c7287 */ /* 0x000fc80008000000 */
[----:B------:R-:W-:-:S06]  /*00b0*/  USHF.L.U32 UR4, UR12, 0x2, URZ ;  /* 0x000000020c047899 */ /* 0x000fcc00080006ff */
[----:B------:R-:W-:-:S13]  /*00c0*/  ISETP.GE.AND P0, PT, R4, UR4, PT ;  /* 0x0000000404007c0c */ /* 0x000fda000bf06270 */
[----:B------:R-:W-:Y:S05]  /*00d0*/  @P0 BRA `(.L_x_126) ;  /* 0x0000000000580947 */ /* 0x000fea0003800000 */
[----:B------:R-:W0:Y:S01]  /*00e0*/  LDC.64 R2, c[0x0][0x398] ;  /* 0x0000e600ff027b82 */ /* 0x000e220000000a00 */
[----:B------:R-:W-:Y:S01]  /*00f0*/  MOV R7, UR8 ;  /* 0x0000000800077c02 */ /* 0x000fe20008000f00 */
[----:B------:R-:W-:Y:S01]  /*0100*/  BSSY.RECONVERGENT B1, `(.L_x_127) ;  /* 0x000000a000017945 */ /* 0x000fe20003800200 */
[----:B------:R-:W-:Y:S02]  /*0110*/  IMAD.MOV.U32 R5, RZ, RZ, R4 ;  /* 0x000000ffff057224 */ /* 0x000fe400078e0004 */
[----:B0-----:R-:W-:-:S04]  /*0120*/  IMAD.WIDE.U32 R2, R0, 0x80, R2 ;  /* 0x0000008000027825 */ /* 0x001fc800078e0002 */
[----:B------:R-:W-:-:S07]  /*0130*/  IMAD.WIDE R2, R7, 0x4, R2 ;  /* 0x0000000407027825 */ /* 0x000fce00078e0202 */
.L_x_128:
[----:B------:R-:W-:Y:S01]  /*0140*/  IADD3 R5, PT, PT, R5, 0x4000, RZ ;  /* 0x0000400005057810 */ /* 0x000fe20007ffe0ff */
[----:B------:R0:W-:Y:S03]  /*0150*/  CCTL.E.PF2 [R2] ;  /* 0x000000000200798f */ /* 0x0001e60000800100 */
[----:B------:R-:W-:Y:S02]  /*0160*/  ISETP.GE.AND P0, PT, R5, UR4, PT ;  /* 0x0000000405007c0c */ /* 0x000fe4000bf06270 */
[----:B0-----:R-:W-:-:S04]  /*0170*/  IADD3 R2, P1, PT, R2, 0x4000, RZ ;  /* 0x0000400002027810 */ /* 0x001fc80007f3e0ff */
[----:B------:R-:W-:-:S07]  /*0180*/  IADD3.X R3, PT, PT, RZ, R3, RZ, P1, !PT ;  /* 0x00000003ff037210 */ /* 0x000fce0000ffe4ff */
[----:B------:R-:W-:Y:S05]  /*0190*/  @!P0 BRA `(.L_x_128) ;  /* 0xfffffffc00e88947 */ /* 0x000fea000383ffff */
[----:B------:R-:W-:Y:S05]  /*01a0*/  BSYNC.RECONVERGENT B1 ;  /* 0x0000000000017941 */ /* 0x000fea0003800200 */
.L_x_127:
[----:B------:R-:W0:Y:S02]  /*01b0*/  LDC.64 R2, c[0x0][0x3a8] ;  /* 0x0000ea00ff027b82 */ /* 0x000e240000000a00 */
[----:B0-----:R-:W-:-:S04]  /*01c0*/  IMAD.WIDE.U32 R2, R0, 0x80, R2 ;  /* 0x0000008000027825 */ /* 0x001fc800078e0002 */
[----:B------:R-:W-:-:S07]  /*01d0*/  IMAD.WIDE R2, R7, 0x4, R2 ;  /* 0x0000000407027825 */ /* 0x000fce00078e0202 */
.L_x_129:
[----:B------:R-:W-:Y:S01]  /*01e0*/  VIADD R4, R4, 0x4000 ;  /* 0x0000400004047836 */ /* 0x000fe20000000000 */
[----:B------:R0:W-:Y:S04]  /*01f0*/  CCTL.E.PF2 [R2] ;  /* 0x000000000200798f */ /* 0x0001e80000800100 */
[----:B------:R-:W-:Y:S02]  /*0200*/  ISETP.GE.AND P0, PT, R4, UR4, PT ;  /* 0x0000000404007c0c */ /* 0x000fe4000bf06270 */
[----:B0-----:R-:W-:-:S04]  /*0210*/  IADD3 R2, P1, PT, R2, 0x4000, RZ ;  /* 0x0000400002027810 */ /* 0x001fc80007f3e0ff */
[----:B------:R-:W-:-:S07]  /*0220*/  IADD3.X R3, PT, PT, RZ, R3, RZ, P1, !PT ;  /* 0x00000003ff037210 */ /* 0x000fce0000ffe4ff */
[----:B------:R-:W-:Y:S05]  /*0230*/  @!P0 BRA `(.L_x_129) ;  /* 0xfffffffc00e88947 */ /* 0x000fea000383ffff */
.L_x_126:
[----:B------:R-:W-:Y:S05]  /*0240*/  BSYNC.RECONVERGENT B0 ;  /* 0x0000000000007941 */ /* 0x000fea0003800200 */
.L_x_125:
[----:B------:R-:W0:Y:S01]  /*0250*/  LDCU.128 UR4, c[0x0][0x390] ;  /* 0x00007200ff0477ac */ /* 0x000e220008000c00 */
[----:B------:R-:W-:Y:S01]  /*0260*/  UIMAD.WIDE UR8, UR8, 0x4, URZ ;  /* 0x00000004080878a5 */ /* 0x000fe2000f8e02ff */
[----:B------:R-:W1:Y:S01]  /*0270*/  LDCU.64 UR20, c[0x0][0x358] ;  /* 0x00006b00ff1477ac */ /* 0x000e620008000a00 */
[----:B------:R-:W2:Y:S02]  /*0280*/  LDCU.64 UR14, c[0x0][0x3a8] ;  /* 0x00007500ff0e77ac */ /* 0x000ea40008000a00 */
[----:B0-----:R-:W-:-:S04]  /*0290*/  UIADD3 UR16, UP0, UPT, UR8, UR4, URZ ;  /* 0x0000000408107290 */ /* 0x001fc8000ff1e0ff */
[----:B------:R-:W-:Y:S02]  /*02a0*/  UIADD3.X UR17, UPT, UPT, UR9, UR5, URZ, UP0, !UPT ;  /* 0x0000000509117290 */ /* 0x000fe400087fe4ff */
[----:B------:R-:W-:-:S09]  /*02b0*/  UISETP.GT.AND UP0, UPT, UR11, UR10, UPT ;  /* 0x0000000a0b00728c */ /* 0x000fd2000bf04270 */
[----:B-12---:R-:W-:Y:S05]  /*02c0*/  BRA.U UP0, `(.L_x_130) ;  /* 0x0000000900647547 */ /* 0x006fea000b800000 */
[----:B------:R-:W-:-:S06]  /*02d0*/  UISETP.GE.AND UP0, UPT, UR13, 0x1, UPT ;  /* 0x000000010d00788c */ /* 0x000fcc000bf06270 */
[----:B------:R-:W-:-:S13]  /*02e0*/  PLOP3.LUT P0, PT, PT, PT, UP0, 0x80, 0x8 ;  /* 0x000000000008781c */ /* 0x000fda0003f0f008 */
[----:B------:R-:W-:Y:S05]  /*02f0*/  @!P0 EXIT ;  /* 0x000000000000894d */ /* 0x000fea0003800000 */
[----:B------:R-:W-:Y:S01]  /*0300*/  UISETP.GE.U32.AND UP0, UPT, UR13, 0x8, UPT ;  /* 0x000000080d00788c */ /* 0x000fe2000bf06070 */
[----:B------:R-:W-:-:S08]  /*0310*/  HFMA2 R10, -RZ, RZ, 0, 0 ;  /* 0x00000000ff0a7431 */ /* 0x000fd000000001ff */
[----:B------:R-:W-:Y:S05]  /*0320*/  BRA.U !UP0, `(.L_x_131) ;  /* 0x00000005082c7547 */ /* 0x000fea000b800000 */
[----:B------:R-:W0:Y:S01]  /*0330*/  LDC.64 R2, c[0x0][0x390] ;  /* 0x0000e400ff027b82 */ /* 0x000e220000000a00 */
[----:B------:R-:W-:Y:S01]  /*0340*/  UMOV UR10, UR8 ;  /* 0x00000008000a7c82 */ /* 0x000fe20008000000 */
[----:B------:R-:W-:Y:S01]  /*0350*/  UMOV UR11, UR9 ;  /* 0x00000009000b7c82 */ /* 0x000fe20008000000 */
[----:B------:R-:W-:Y:S02]  /*0360*/  UIADD3 UR9, UP2, UPT, UR10, 0x600, URZ ;  /* 0x000006000a097890 */ /* 0x000fe4000ff5e0ff */
[----:B------:R-:W-:Y:S02]  /*0370*/  ULOP3.LUT UR8, UR13, 0x7ffffff8, URZ, 0xc0, !UPT ;  /* 0x7ffffff80d087892 */ /* 0x000fe4000f8ec0ff */
[----:B------:R-:W-:Y:S01]  /*0380*/  UIADD3 UR12, UP0, UPT, UR9, UR4, URZ ;  /* 0x00000004090c7290 */ /* 0x000fe2000ff1e0ff */
[----:B------:R-:W1:Y:S01]  /*0390*/  LDC.64 R4, c[0x0][0x398] ;  /* 0x0000e600ff047b82 */ /* 0x000e620000000a00 */
[----:B------:R-:W-:Y:S02]  /*03a0*/  UIADD3.X UR4, UPT, UPT, URZ, UR11, URZ, UP2, !UPT ;  /* 0x0000000bff047290 */ /* 0x000fe400097fe4ff */
[----:B------:R-:W-:-:S02]  /*03b0*/  UIADD3 UR6, UP1, UPT, UR9, UR6, URZ ;  /* 0x0000000609067290 */ /* 0x000fc4000ff3e0ff */
[----:B------:R-:W-:Y:S01]  /*03c0*/  UIADD3 UR14, UP2, UPT, UR9, UR14, URZ ;  /* 0x0000000e090e7290 */ /* 0x000fe2000ff5e0ff */
[----:B------:R-:W2:Y:S02]  /*03d0*/  LDCU UR19, c[0x0][0x388] ;  /* 0x00007100ff1377ac */ /* 0x000ea40008000800 */
[----:B------:R-:W3:Y:S01]  /*03e0*/  LDC.64 R6, c[0x0][0x3a8] ;  /* 0x0000ea00ff067b82 */ /* 0x000ee20000000a00 */
[----:B------:R-:W-:Y:S02]  /*03f0*/  UIADD3.X UR7, UPT, UPT, UR4, UR7, URZ, UP1, !UPT ;  /* 0x0000000704077290 */ /* 0x000fe40008ffe4ff */
[----:B------:R-:W-:Y:S02]  /*0400*/  UIADD3.X UR5, UPT, UPT, UR4, UR5, URZ, UP0, !UPT ;  /* 0x0000000504057290 */ /* 0x000fe400087fe4ff */
[----:B------:R-:W-:Y:S01]  /*0410*/  UIADD3.X UR15, UPT, UPT, UR4, UR15, URZ, UP2, !UPT ;  /* 0x0000000f040f7290 */ /* 0x000fe200097fe4ff */
[----:B0-----:R-:W-:Y:S01]  /*0420*/  IMAD.WIDE.U32 R2, R0, 0x4, R2 ;  /* 0x0000000400027825 */ /* 0x001fe200078e0002 */
[----:B------:R-:W-:-:S03]  /*0430*/  UIADD3 UR8, UPT, UPT, -UR8, URZ, URZ ;  /* 0x000000ff08087290 */ /* 0x000fc6000fffe1ff */
[----:B-1----:R-:W-:-:S04]  /*0440*/  IMAD.WIDE.U32 R4, R0, 0x4, R4 ;  /* 0x0000000400047825 */ /* 0x002fc800078e0004 */
[----:B---3--:R-:W-:-:S04]  /*0450*/  IMAD.WIDE.U32 R6, R0, 0x4, R6 ;  /* 0x0000000400067825 */ /* 0x008fc800078e0006 */
[----:B--2---:R-:W-:-:S07]  /*0460*/  VIADD R0, R0, 0x80 ;  /* 0x0000008000007836 */ /* 0x004fce0000000000 */
.L_x_132:
        /* <DEDUP_REMOVED lines=10> */
[----:B------:R-:W-:-:S02]  /*0510*/  MOV R11, UR15 ;  /* 0x0000000f000b7c02 */ /* 0x000fc40008000f00 */
[----:B------:R-:W-:Y:S01]  /*0520*/  IADD3.X R17, PT, PT, R3, UR11, RZ, P0, !PT ;  /* 0x0000000b03117c10 */ /* 0x000fe200087fe4ff */
[----:B------:R-:W-:-:S04]  /*0530*/  IMAD.WIDE R8, R0, 0x4, R8 ;  /* 0x0000000400087825 */ /* 0x000fc800078e0208 */
        /* <DEDUP_REMOVED lines=14> */
[----:B------:R-:W3:Y:S04]  /*0620*/  LDG.E R14, desc[UR20][R8.64+-0x200] ;  /* 0xfffe0014080e7981 */ /* 0x000ee8000c1e1900 */
[----:B0-----:R-:W3:Y:S02]  /*0630*/  LDG.E R17, desc[UR20][R10.64+-0x200] ;  /* 0xfffe00140a117981 */ /* 0x001ee4000c1e1900 */
        /* <DEDUP_REMOVED lines=16> */
[----:B------:R-:W-:Y:S02]  /*0740*/  UIADD3 UR10, UP0, UPT, UR10, 0x1000, URZ ;  /* 0x000010000a0a7890 */ /* 0x000fe4000ff1e0ff */
[----:B------:R-:W-:-:S02]  /*0750*/  UIADD3 UR8, UPT, UPT, UR8, 0x8, URZ ;  /* 0x0000000808087890 */ /* 0x000fc4000fffe0ff */
[----:B------:R-:W-:Y:S02]  /*0760*/  UIADD3.X UR11, UPT, UPT, URZ, UR11, URZ, UP0, !UPT ;  /* 0x0000000bff0b7290 */ /* 0x000fe400087fe4ff */
[----:B------:R-:W-:Y:S01]  /*0770*/  UISETP.NE.AND UP0, UPT, UR8, URZ, UPT ;  /* 0x000000ff0800728c */ /* 0x000fe2000bf05270 */
[----:B------:R-:W-:Y:S01]  /*0780*/  IADD3 R0, PT, PT, R0, 0x400, RZ ;  /* 0x0000040000007810 */ /* 0x000fe20007ffe0ff */
[----:B--2---:R-:W-:-:S05]  /*0790*/  FFMA R17, R14, UR19, R17 ;  /* 0x000000130e117c23 */ /* 0x004fca0008000011 */
[----:B------:R3:W-:Y:S02]  /*07a0*/  STG.E desc[UR20][R12.64+0x600], R17 ;  /* 0x000600110c007986 */ /* 0x0007e4000c101914 */
[----:B------:R-:W-:Y:S05]  /*07b0*/  BRA.U UP0, `(.L_x_132) ;  /* 0xfffffffd002c7547 */ /* 0x000fea000b83ffff */
[----:B------:R-:W0:Y:S02]  /*07c0*/  LDC R10, c[0x0][0x384] ;  /* 0x0000e100ff0a7b82 */ /* 0x000e240000000800 */
[----:B0-----:R-:W-:-:S07]  /*07d0*/  LOP3.LUT R10, R10, 0x7ffffff8, RZ, 0xc0, !PT ;  /* 0x7ffffff80a0a7812 */ /* 0x001fce00078ec0ff */
.L_x_131:
[----:B------:R-:W0:Y:S02]  /*07e0*/  LDC R0, c[0x0][0x384] ;  /* 0x0000e100ff007b82 */ /* 0x000e240000000800 */
[----:B0-----:R-:W-:-:S13]  /*07f0*/  LOP3.LUT P0, R3, R0, 0x7, RZ, 0xc0, !PT ;  /* 0x0000000700037812 */ /* 0x001fda000780c0ff */
[----:B------:R-:W-:Y:S05]  /*0800*/  @!P0 EXIT ;  /* 0x000000000000894d */ /* 0x000fea0003800000 */
[----:B------:R-:W0:Y:S01]  /*0810*/  LDCU.64 UR4, c[0x0][0x3a8] ;  /* 0x00007500ff0477ac */ /* 0x000e220008000a00 */
[C---:B------:R-:W-:Y:S01]  /*0820*/  SHF.L.U32 R2, R0.reuse, 0x7, RZ ;  /* 0x0000000700027819 */ /* 0x040fe200000006ff */
[----:B------:R-:W1:Y:S01]  /*0830*/  S2R R11, SR_TID.X ;  /* 0x00000000000b7919 */ /* 0x000e620000002100 */
[----:B------:R-:W-:Y:S01]  /*0840*/  ISETP.GE.U32.AND P0, PT, R3, 0x4, PT ;  /* 0x000000040300780c */ /* 0x000fe20003f06070 */
[----:B------:R-:W2:Y:S01]  /*0850*/  LDCU.64 UR6, c[0x0][0x398] ;  /* 0x00007300ff0677ac */ /* 0x000ea20008000a00 */
[----:B------:R-:W-:Y:S01]  /*0860*/  LOP3.LUT R16, R0, 0x3, RZ, 0xc0, !PT ;  /* 0x0000000300107812 */ /* 0x000fe200078ec0ff */
[----:B------:R-:W-:-:S03]  /*0870*/  IMAD R2, R2, UR18, RZ ;  /* 0x0000001202027c24 */ /* 0x000fc6000f8e02ff */
[----:B------:R-:W-:Y:S01]  /*0880*/  ISETP.NE.AND P1, PT, R16, RZ, PT ;  /* 0x000000ff1000720c */ /* 0x000fe20003f25270 */
[----:B------:R-:W-:-:S03]  /*0890*/  IMAD.WIDE R4, R2, 0x4, RZ ;  /* 0x0000000402047825 */ /* 0x000fc600078e02ff */
[C---:B0-----:R-:W-:Y:S02]  /*08a0*/  IADD3 R2, P2, PT, R4.reuse, UR4, RZ ;  /* 0x0000000404027c10 */ /* 0x041fe4000ff5e0ff */
[----:B--2---:R-:W-:Y:S02]  /*08b0*/  IADD3 R4, P3, PT, R4, UR6, RZ ;  /* 0x0000000604047c10 */ /* 0x004fe4000ff7e0ff */
[C---:B------:R-:W-:Y:S02]  /*08c0*/  IADD3.X R3, PT, PT, R5.reuse, UR5, RZ, P2, !PT ;  /* 0x0000000505037c10 */ /* 0x040fe400097fe4ff */
[----:B------:R-:W-:Y:S01]  /*08d0*/  IADD3.X R5, PT, PT, R5, UR7, RZ, P3, !PT ;  /* 0x0000000705057c10 */ /* 0x000fe20009ffe4ff */
[----:B------:R-:W-:Y:S08]  /*08e0*/  @!P0 BRA `(.L_x_133) ;  /* 0x00000000005c8947 */ /* 0x000ff00003800000 */
[----:B-1-3--:R-:W-:Y:S01]  /*08f0*/  IMAD R13, R10, 0x80, R11 ;  /* 0x000000800a0d7824 */ /* 0x00afe200078e020b */
[----:B------:R-:W0:Y:S03]  /*0900*/  LDCU UR4, c[0x0][0x388] ;  /* 0x00007100ff0477ac */ /* 0x000e260008000800 */
[----:B------:R-:W-:-:S04]  /*0910*/  IMAD.WIDE R8, R13, 0x4, R4 ;  /* 0x000000040d087825 */ /* 0x000fc800078e0204 */
[----:B------:R-:W-:Y:S01]  /*0920*/  IMAD.WIDE R6, R13, 0x4, R2 ;  /* 0x000000040d067825 */ /* 0x000fe200078e0202 */
[----:B------:R-:W0:Y:S04]  /*0930*/  LDG.E R14, desc[UR20][R8.64] ;  /* 0x00000014080e7981 */ /* 0x000e28000c1e1900 */
[----:B------:R-:W0:Y:S01]  /*0940*/  LDG.E R15, desc[UR20][R6.64] ;  /* 0x00000014060f7981 */ /* 0x000e22000c1e1900 */
[----:B------:R-:W-:-:S05]  /*0950*/  MOV R12, 0x4 ;  /* 0x00000004000c7802 */ /* 0x000fca0000000f00 */
[----:B------:R-:W-:-:S04]  /*0960*/  IMAD.WIDE R12, R13, R12, UR16 ;  /* 0x000000100d0c7e25 */ /* 0x000fc8000f8e020c */
        /* <DEDUP_REMOVED lines=15> */
.L_x_133:
[----:B------:R-:W-:Y:S05]  /*0a60*/  @!P1 EXIT ;  /* 0x000000000000994d */ /* 0x000fea0003800000 */
[----:B------:R-:W-:Y:S02]  /*0a70*/  ISETP.NE.AND P0, PT, R16, 0x1, PT ;  /* 0x000000011000780c */ /* 0x000fe40003f05270 */
[----:B------:R-:W-:-:S04]  /*0a80*/  LOP3.LUT R0, R0, 0x1, RZ, 0xc0, !PT ;  /* 0x0000000100007812 */ /* 0x000fc800078ec0ff */
[----:B------:R-:W-:-:S07]  /*0a90*/  ISETP.NE.U32.AND P1, PT, R0, 0x1, PT ;  /* 0x000000010000780c */ /* 0x000fce0003f25070 */
[----:B------:R-:W-:Y:S06]  /*0aa0*/  @!P0 BRA `(.L_x_134) ;  /* 0x00000000003c8947 */ /* 0x000fec0003800000 */
[----:B01-3--:R-:W-:Y:S01]  /*0ab0*/  IMAD R13, R10, 0x80, R11 ;  /* 0x000000800a0d7824 */ /* 0x00bfe200078e020b */
[----:B------:R-:W0:Y:S03]  /*0ac0*/  LDCU UR4, c[0x0][0x388] ;  /* 0x00007100ff0477ac */ /* 0x000e260008000800 */
[----:B------:R-:W-:-:S04]  /*0ad0*/  IMAD.WIDE R6, R13, 0x4, R4 ;  /* 0x000000040d067825 */ /* 0x000fc800078e0204 */
[----:B------:R-:W-:Y:S01]  /*0ae0*/  IMAD.WIDE R8, R13, 0x4, R2 ;  /* 0x000000040d087825 */ /* 0x000fe200078e0202 */
[----:B------:R-:W0:Y:S04]  /*0af0*/  LDG.E R0, desc[UR20][R6.64] ;  /* 0x0000001406007981 */ /* 0x000e28000c1e1900 */
[----:B------:R-:W0:Y:S01]  /*0b00*/  LDG.E R15, desc[UR20][R8.64] ;  /* 0x00000014080f7981 */ /* 0x000e22000c1e1900 */
[----:B------:R-:W-:-:S05]  /*0b10*/  HFMA2 R12, -RZ, RZ, 0, 2.384185791015625e-07 ;  /* 0x00000004ff0c7431 */ /* 0x000fca00000001ff */
[----:B------:R-:W-:-:S04]  /*0b20*/  IMAD.WIDE R12, R13, R12, UR16 ;  /* 0x000000100d0c7e25 */ /* 0x000fc8000f8e020c */
[----:B0-----:R-:W-:-:S05]  /*0b30*/  FFMA R15, R0, UR4, R15 ;  /* 0x00000004000f7c23 */ /* 0x001fca000800000f */
[----:B------:R2:W-:Y:S04]  /*0b40*/  STG.E desc[UR20][R12.64], R15 ;  /* 0x0000000f0c007986 */ /* 0x0005e8000c101914 */
[----:B------:R-:W3:Y:S04]  /*0b50*/  LDG.E R0, desc[UR20][R6.64+0x200] ;  /* 0x0002001406007981 */ /* 0x000ee8000c1e1900 */
[----:B------:R-:W3:Y:S01]  /*0b60*/  LDG.E R17, desc[UR20][R8.64+0x200] ;  /* 0x0002001408117981 */ /* 0x000ee2000c1e1900 */
[----:B------:R-:W-:Y:S01]  /*0b70*/  IADD3 R10, PT, PT, R10, 0x2, RZ ;  /* 0x000000020a0a7810 */ /* 0x000fe20007ffe0ff */
[----:B---3--:R-:W-:-:S05]  /*0b80*/  FFMA R17, R0, UR4, R17 ;  /* 0x0000000400117c23 */ /* 0x008fca0008000011 */
[----:B------:R2:W-:Y:S02]  /*0b90*/  STG.E desc[UR20][R12.64+0x200], R17 ;  /* 0x000200110c007986 */ /* 0x0005e4000c101914 */
.L_x_134:
[----:B------:R-:W-:Y:S05]  /*0ba0*/  @P1 EXIT ;  /* 0x000000000000194d */ /* 0x000fea0003800000 */
[----:B-1----:R-:W-:Y:S01]  /*0bb0*/  IMAD R7, R10, 0x80, R11 ;  /* 0x000000800a077824 */ /* 0x002fe200078e020b */
[----:B------:R-:W1:Y:S03]  /*0bc0*/  LDCU UR4, c[0x0][0x388] ;  /* 0x00007100ff0477ac */ /* 0x000e660008000800 */
[----:B------:R-:W-:-:S04]  /*0bd0*/  IMAD.WIDE R4, R7, 0x4, R4 ;  /* 0x0000000407047825 */ /* 0x000fc800078e0204 */
[----:B------:R-:W-:Y:S02]  /*0be0*/  IMAD.WIDE R2, R7, 0x4, R2 ;  /* 0x0000000407027825 */ /* 0x000fe400078e0202 */
[----:B------:R-:W1:Y:S04]  /*0bf0*/  LDG.E R4, desc[UR20][R4.64] ;  /* 0x0000001404047981 */ /* 0x000e68000c1e1900 */
[----:B------:R-:W1:Y:S01]  /*0c00*/  LDG.E R3, desc[UR20][R2.64] ;  /* 0x0000001402037981 */ /* 0x000e62000c1e1900 */
[----:B------:R-:W-:-:S05]  /*0c10*/  MOV R6, 0x4 ;  /* 0x0000000400067802 */ /* 0x000fca0000000f00 */
[----:B------:R-:W-:-:S04]  /*0c20*/  IMAD.WIDE R6, R7, R6, UR16 ;  /* 0x0000001007067e25 */ /* 0x000fc8000f8e0206 */
[----:B-1----:R-:W-:-:S05]  /*0c30*/  FFMA R9, R4, UR4, R3 ;  /* 0x0000000404097c23 */ /* 0x002fca0008000003 */
[----:B------:R-:W-:Y:S01]  /*0c40*/  STG.E desc[UR20][R6.64], R9 ;  /* 0x0000000906007986 */ /* 0x000fe2000c101914 */
[----:B------:R-:W-:Y:S05]  /*0c50*/  EXIT ;  /* 0x000000000000794d */ /* 0x000fea0003800000 */
.L_x_130:
[----:B------:R-:W0:Y:S02]  /*0c60*/  LDC R6, c[0x0][0x384] ;  /* 0x0000e100ff067b82 */ /* 0x000e240000000800 */
[----:B0-----:R-:W-:-:S13]  /*0c70*/  ISETP.GE.AND P0, PT, R6, 0x1, PT ;  /* 0x000000010600780c */ /* 0x001fda0003f06270 */
[----:B------:R-:W-:Y:S05]  /*0c80*/  @!P0 EXIT ;  /* 0x000000000000894d */ /* 0x000fea0003800000 */
[----:B------:R-:W0:Y:S01]  /*0c90*/  LDCU.64 UR4, c[0x0][0x398] ;  /* 0x00007300ff0477ac */ /* 0x000e220008000a00 */
[C---:B------:R-:W-:Y:S01]  /*0ca0*/  SHF.L.U32 R2, R6.reuse, 0x7, RZ ;  /* 0x0000000706027819 */ /* 0x040fe200000006ff */
[----:B------:R-:W1:Y:S01]  /*0cb0*/  S2R R0, SR_TID.X ;  /* 0x0000000000007919 */ /* 0x000e620000002100 */
[----:B------:R-:W-:Y:S01]  /*0cc0*/  HFMA2 R7, -RZ, RZ, 0, 0 ;  /* 0x00000000ff077431 */ /* 0x000fe200000001ff */
[----:B------:R-:W2:Y:S01]  /*0cd0*/  LDCU.64 UR6, c[0x0][0x3a8] ;  /* 0x00007500ff0677ac */ /* 0x000ea20008000a00 */
[----:B------:R-:W-:Y:S01]  /*0ce0*/  LOP3.LUT R20, R6, 0x7, RZ, 0xc0, !PT ;  /* 0x0000000706147812 */ /* 0x000fe200078ec0ff */
[----:B------:R-:W-:-:S04]  /*0cf0*/  IMAD R2, R2, UR18, RZ ;  /* 0x0000001202027c24 */ /* 0x000fc8000f8e02ff */
[----:B------:R-:W-:-:S03]  /*0d00*/  IMAD.WIDE R4, R2, 0x4, RZ ;  /* 0x0000000402047825 */ /* 0x000fc600078e02ff */
[----:B0-----:R-:W-:-:S04]  /*0d10*/  IADD3 R2, P0, PT, R4, UR4, RZ ;  /* 0x0000000404027c10 */ /* 0x001fc8000ff1e0ff */
[----:B------:R-:W-:Y:S02]  /*0d20*/  IADD3.X R3, PT, PT, R5, UR5, RZ, P0, !PT ;  /* 0x0000000505037c10 */ /* 0x000fe400087fe4ff */
[----:B------:R-:W-:Y:S02]  /*0d30*/  ISETP.GE.U32.AND P0, PT, R6, 0x8, PT ;  /* 0x000000080600780c */ /* 0x000fe40003f06070 */
[----:B--2---:R-:W-:-:S04]  /*0d40*/  IADD3 R4, P1, PT, R4, UR6, RZ ;  /* 0x0000000604047c10 */ /* 0x004fc8000ff3e0ff */
[----:B------:R-:W-:-:S07]  /*0d50*/  IADD3.X R5, PT, PT, R5, UR7, RZ, P1, !PT ;  /* 0x0000000705057c10 */ /* 0x000fce0008ffe4ff */
[----:B-1----:R-:W-:Y:S05]  /*0d60*/  @!P0 BRA `(.L_x_135) ;  /* 0x0000000400208947 */ /* 0x002fea0003800000 */
[----:B------:R-:W-:Y:S01]  /*0d70*/  LOP3.LUT R7, R6, 0x7ffffff8, RZ, 0xc0, !PT ;  /* 0x7ffffff806077812 */ /* 0x000fe200078ec0ff */
[----:B------:R-:W-:Y:S01]  /*0d80*/  IMAD.MOV.U32 R6, RZ, RZ, RZ ;  /* 0x000000ffff067224 */ /* 0x000fe200078e00ff */
[----:B------:R-:W0:Y:S06]  /*0d90*/  LDCU UR4, c[0x0][0x388] ;  /* 0x00007100ff0477ac */ /* 0x000e2c0008000800 */
.L_x_138:
[----:B-1----:R-:W-:-:S04]  /*0da0*/  LEA R13, R6, R0, 0x7 ;  /* 0x00000000060d7211 */ /* 0x002fc800078e38ff */
[----:B------:R-:W-:-:S13]  /*0db0*/  ISETP.GE.AND P0, PT, R13, UR12, PT ;  /* 0x0000000c0d007c0c */ /* 0x000fda000bf06270 */
[C---:B------:R-:W-:Y:S01]  /*0dc0*/  @!P0 IMAD.WIDE.U32 R14, R13.reuse, 0x4, R2 ;  /* 0x000000040d0e8825 */ /* 0x040fe200078e0002 */
[----:B------:R-:W1:Y:S03]  /*0dd0*/  @!P0 LDC R21, c[0x0][0x388] ;  /* 0x0000e200ff158b82 */ /* 0x000e660000000800 */
[C---:B------:R-:W-:Y:S02]  /*0de0*/  @!P0 IMAD.WIDE.U32 R18, R13.reuse, 0x4, R4 ;  /* 0x000000040d128825 */ /* 0x040fe400078e0004 */
[----:B------:R-:W1:Y:S04]  /*0df0*/  @!P0 LDG.E R14, desc[UR20][R14.64] ;  /* 0x000000140e0e8981 */ /* 0x000e68000c1e1900 */
[----:B------:R2:W1:Y:S01]  /*0e00*/  @!P0 LDG.E R19, desc[UR20][R18.64] ;  /* 0x0000001412138981 */ /* 0x000462000c1e1900 */
[----:B------:R-:W-:-:S02]  /*0e10*/  IADD3 R23, PT, PT, R13, 0x80, RZ ;  /* 0x000000800d177810 */ /* 0x000fc40007ffe0ff */
[----:B------:R-:W-:Y:S02]  /*0e20*/  MOV R16, 0x4 ;  /* 0x0000000400107802 */ /* 0x000fe40000000f00 */
[C---:B------:R-:W-:Y:S01]  /*0e30*/  ISETP.GE.AND P1, PT, R23.reuse, UR12, PT ;  /* 0x0000000c17007c0c */ /* 0x040fe2000bf26270 */
[----:B------:R-:W-:-:S04]  /*0e40*/  IMAD.WIDE R8, R23, 0x4, R2 ;  /* 0x0000000417087825 */ /* 0x000fc800078e0202 */
[----:B------:R-:W-:-:S04]  /*0e50*/  @!P0 IMAD.WIDE.U32 R16, R13, R16, UR16 ;  /* 0x000000100d108e25 */ /* 0x000fc8000f8e0010 */
[----:B------:R-:W-:-:S04]  /*0e60*/  IMAD.WIDE R10, R23, 0x4, R4 ;  /* 0x00000004170a7825 */ /* 0x000fc800078e0204 */
[----:B--2---:R-:W2:Y:S01]  /*0e70*/  @!P1 LDC R18, c[0x0][0x388] ;  /* 0x0000e200ff129b82 */ /* 0x004ea20000000800 */
[----:B-1----:R-:W-:-:S05]  /*0e80*/  @!P0 FFMA R21, R14, R21, R19 ;  /* 0x000000150e158223 */ /* 0x002fca0000000013 */
[----:B------:R1:W-:Y:S04]  /*0e90*/  @!P0 STG.E desc[UR20][R16.64], R21 ;  /* 0x0000001510008986 */ /* 0x0003e8000c101914 */
[----:B------:R-:W2:Y:S04]  /*0ea0*/  @!P1 LDG.E R12, desc[UR20][R8.64] ;  /* 0x00000014080c9981 */ /* 0x000ea8000c1e1900 */
[----:B------:R-:W2:Y:S01]  /*0eb0*/  @!P1 LDG.E R19, desc[UR20][R10.64] ;  /* 0x000000140a139981 */ /* 0x000ea2000c1e1900 */
[----:B------:R-:W-:-:S05]  /*0ec0*/  VIADD R14, R13, 0x100 ;  /* 0x000001000d0e7836 */ /* 0x000fca0000000000 */
[----:B------:R-:W-:Y:S01]  /*0ed0*/  ISETP.GE.AND P0, PT, R14, UR12, PT ;  /* 0x0000000c0e007c0c */ /* 0x000fe2000bf06270 */
[----:B------:R-:W-:-:S05]  /*0ee0*/  HFMA2 R14, -RZ, RZ, 0, 2.384185791015625e-07 ;  /* 0x00000004ff0e7431 */ /* 0x000fca00000001ff */
[----:B------:R-:W-:-:S04]  /*0ef0*/  IMAD.WIDE R14, R23, R14, UR16 ;  /* 0x00000010170e7e25 */ /* 0x000fc8000f8e020e */
[----:B--2---:R-:W-:-:S03]  /*0f00*/  @!P1 FFMA R19, R12, R18, R19 ;  /* 0x000000120c139223 */ /* 0x004fc60000000013 */
[----:B------:R-:W2:Y:S02]  /*0f10*/  @!P0 LDC R18, c[0x0][0x388] ;  /* 0x0000e200ff128b82 */ /* 0x000ea40000000800 */
[----:B------:R3:W-:Y:S04]  /*0f20*/  @!P1 STG.E desc[UR20][R14.64], R19 ;  /* 0x000000130e009986 */ /* 0x0007e8000c101914 */
[----:B------:R-:W2:Y:S04]  /*0f30*/  @!P0 LDG.E R12, desc[UR20][R8.64+0x200] ;  /* 0x00020014080c8981 */ /* 0x000ea8000c1e1900 */
[----:B-1----:R-:W2:Y:S01]  /*0f40*/  @!P0 LDG.E R17, desc[UR20][R10.64+0x200] ;  /* 0x000200140a118981 */ /* 0x002ea2000c1e1900 */
[----:B------:R-:W-:-:S04]  /*0f50*/  IADD3 R16, PT, PT, R13, 0x180, RZ ;  /* 0x000001800d107810 */ /* 0x000fc80007ffe0ff */
[----:B------:R-:W-:Y:S01]  /*0f60*/  ISETP.GE.AND P1, PT, R16, UR12, PT ;  /* 0x0000000c10007c0c */ /* 0x000fe2000bf26270 */
[----:B--2---:R-:W-:-:S12]  /*0f70*/  @!P0 FFMA R17, R12, R18, R17 ;  /* 0x000000120c118223 */ /* 0x004fd80000000011 */
[----:B------:R-:W1:Y:S01]  /*0f80*/  @!P1 LDC R18, c[0x0][0x388] ;  /* 0x0000e200ff129b82 */ /* 0x000e620000000800 */
[----:B------:R2:W-:Y:S04]  /*0f90*/  @!P0 STG.E desc[UR20][R14.64+0x200], R17 ;  /* 0x000200110e008986 */ /* 0x0005e8000c101914 */
[----:B------:R-:W1:Y:S04]  /*0fa0*/  @!P1 LDG.E R12, desc[UR20][R8.64+0x400] ;  /* 0x00040014080c9981 */ /* 0x000e68000c1e1900 */
[----:B------:R-:W1:Y:S01]  /*0fb0*/  @!P1 LDG.E R21, desc[UR20][R10.64+0x400] ;  /* 0x000400140a159981 */ /* 0x000e62000c1e1900 */
[----:B------:R-:W-:-:S04]  /*0fc0*/  IADD3 R16, PT, PT, R13, 0x200, RZ ;  /* 0x000002000d107810 */ /* 0x000fc80007ffe0ff */
[----:B------:R-:W-:Y:S01]  /*0fd0*/  ISETP.GE.AND P0, PT, R16, UR12, PT ;  /* 0x0000000c10007c0c */ /* 0x000fe2000bf06270 */
[----:B------:R-:W-:Y:S02]  /*0fe0*/  VIADD R16, R13, 0x280 ;  /* 0x000002800d107836 */ /* 0x000fe40000000000 */
[----:B-1----:R-:W-:-:S10]  /*0ff0*/  @!P1 FFMA R21, R12, R18, R21 ;  /* 0x000000120c159223 */ /* 0x002fd40000000015 */
[----:B------:R-:W1:Y:S01]  /*1000*/  @!P0 LDC R18, c[0x0][0x388] ;  /* 0x0000e200ff128b82 */ /* 0x000e620000000800 */
[----:B------:R4:W-:Y:S04]  /*1010*/  @!P1 STG.E desc[UR20][R14.64+0x400], R21 ;  /* 0x000400150e009986 */ /* 0x0009e8000c101914 */
[----:B------:R-:W1:Y:S04]  /*1020*/  @!P0 LDG.E R12, desc[UR20][R8.64+0x600] ;  /* 0x00060014080c8981 */ /* 0x000e68000c1e1900 */
[----:B---3--:R-:W1:Y:S01]  /*1030*/  @!P0 LDG.E R19, desc[UR20][R10.64+0x600] ;  /* 0x000600140a138981 */ /* 0x008e62000c1e1900 */
[----:B------:R-:W-:-:S02]  /*1040*/  ISETP.GE.AND P1, PT, R16, UR12, PT ;  /* 0x0000000c10007c0c */ /* 0x000fc4000bf26270 */
[----:B------:R-:W-:Y:S01]  /*1050*/  IADD3 R16, PT, PT, R13, 0x300, RZ ;  /* 0x000003000d107810 */ /* 0x000fe20007ffe0ff */
[----:B-1----:R-:W-:-:S10]  /*1060*/  @!P0 FFMA R19, R12, R18, R19 ;  /* 0x000000120c138223 */ /* 0x002fd40000000013 */
[----:B------:R-:W1:Y:S01]  /*1070*/  @!P1 LDC R18, c[0x0][0x388] ;  /* 0x0000e200ff129b82 */ /* 0x000e620000000800 */
[----:B------:R3:W-:Y:S04]  /*1080*/  @!P0 STG.E desc[UR20][R14.64+0x600], R19 ;  /* 0x000600130e008986 */ /* 0x0007e8000c101914 */
[----:B------:R-:W1:Y:S04]  /*1090*/  @!P1 LDG.E R12, desc[UR20][R8.64+0x800] ;  /* 0x00080014080c9981 */ /* 0x000e68000c1e1900 */
[----:B--2---:R-:W1:Y:S01]  /*10a0*/  @!P1 LDG.E R17, desc[UR20][R10.64+0x800] ;  /* 0x000800140a119981 */ /* 0x004e62000c1e1900 */
[----:B------:R-:W-:-:S13]  /*10b0*/  ISETP.GE.AND P0, PT, R16, UR12, PT ;  /* 0x0000000c10007c0c */ /* 0x000fda000bf06270 */
[----:B------:R-:W2:Y:S01]  /*10c0*/  @!P0 LDC R16, c[0x0][0x388] ;  /* 0x0000e200ff108b82 */ /* 0x000ea20000000800 */
[----:B-1----:R-:W-:-:S05]  /*10d0*/  @!P1 FFMA R17, R12, R18, R17 ;  /* 0x000000120c119223 */ /* 0x002fca0000000011 */
[----:B------:R3:W-:Y:S04]  /*10e0*/  @!P1 STG.E desc[UR20][R14.64+0x800], R17 ;  /* 0x000800110e009986 */ /* 0x0007e8000c101914 */
[----:B------:R-:W2:Y:S04]  /*10f0*/  @!P0 LDG.E R12, desc[UR20][R8.64+0xa00] ;  /* 0x000a0014080c8981 */ /* 0x000ea8000c1e1900 */
[----:B----4-:R-:W2:Y:S01]  /*1100*/  @!P0 LDG.E R21, desc[UR20][R10.64+0xa00] ;  /* 0x000a00140a158981 */ /* 0x010ea2000c1e1900 */
[----:B------:R-:W-:Y:S01]  /*1110*/  IADD3 R13, PT, PT, R13, 0x380, RZ ;  /* 0x000003800d0d7810 */ /* 0x000fe20007ffe0ff */
[----:B------:R-:W-:Y:S01]  /*1120*/  BSSY.RECONVERGENT B0, `(.L_x_136) ;  /* 0x000000b000007945 */ /* 0x000fe20003800200 */
[----:B------:R-:W-:-:S04]  /*1130*/  IADD3 R6, PT, PT, R6, 0x8, RZ ;  /* 0x0000000806067810 */ /* 0x000fc80007ffe0ff */
[----:B------:R-:W-:Y:S01]  /*1140*/  ISETP.NE.AND P1, PT, R6, R7, PT ;  /* 0x000000070600720c */ /* 0x000fe20003f25270 */
[----:B--2---:R-:W-:-:S05]  /*1150*/  @!P0 FFMA R21, R12, R16, R21 ;  /* 0x000000100c158223 */ /* 0x004fca0000000015 */
[----:B------:R3:W-:Y:S01]  /*1160*/  @!P0 STG.E desc[UR20][R14.64+0xa00], R21 ;  /* 0x000a00150e008986 */ /* 0x0007e2000c101914 */
[----:B------:R-:W-:-:S13]  /*1170*/  ISETP.GE.AND P0, PT, R13, UR12, PT ;  /* 0x0000000c0d007c0c */ /* 0x000fda000bf06270 */
[----:B---3--:R-:W-:Y:S05]  /*1180*/  @P0 BRA `(.L_x_137) ;  /* 0x0000000000100947 */ /* 0x008fea0003800000 */
[----:B------:R-:W0:Y:S04]  /*1190*/  LDG.E R8, desc[UR20][R8.64+0xc00] ;  /* 0x000c001408087981 */ /* 0x000e28000c1e1900 */
[----:B------:R-:W0:Y:S02]  /*11a0*/  LDG.E R11, desc[UR20][R10.64+0xc00] ;  /* 0x000c00140a0b7981 */ /* 0x000e24000c1e1900 */
[----:B0-----:R-:W-:-:S05]  /*11b0*/  FFMA R13, R8, UR4, R11 ;  /* 0x00000004080d7c23 */ /* 0x001fca000800000b */
[----:B------:R1:W-:Y:S02]  /*11c0*/  STG.E desc[UR20][R14.64+0xc00], R13 ;  /* 0x000c000d0e007986 */ /* 0x0003e4000c101914 */
.L_x_137:
[----:B0-----:R-:W-:Y:S05]  /*11d0*/  BSYNC.RECONVERGENT B0 ;  /* 0x0000000000007941 */ /* 0x001fea0003800200 */
.L_x_136:
[----:B------:R-:W-:Y:S05]  /*11e0*/  @P1 BRA `(.L_x_138) ;  /* 0xfffffff800ec1947 */ /* 0x000fea000383ffff */
.L_x_135:
[----:B------:R-:W-:-:S13]  /*11f0*/  ISETP.NE.AND P0, PT, R20, RZ, PT ;  /* 0x000000ff1400720c */ /* 0x000fda0003f05270 */
[----:B------:R-:W-:Y:S05]  /*1200*/  @!P0 EXIT ;  /* 0x000000000000894d */ /* 0x000fea0003800000 */
[----:B------:R-:W0:Y:S01]  /*1210*/  LDC R6, c[0x0][0x384] ;  /* 0x0000e100ff067b82 */ /* 0x000e220000000800 */
[----:B------:R-:W-:Y:S02]  /*1220*/  ISETP.GE.U32.AND P1, PT, R20, 0x4, PT ;  /* 0x000000041400780c */ /* 0x000fe40003f26070 */
[----:B0-----:R-:W-:-:S04]  /*1230*/  LOP3.LUT R22, R6, 0x3, RZ, 0xc0, !PT ;  /* 0x0000000306167812 */ /* 0x001fc800078ec0ff */
[----:B------:R-:W-:-:S07]  /*1240*/  ISETP.NE.AND P0, PT, R22, RZ, PT ;  /* 0x000000ff1600720c */ /* 0x000fce0003f05270 */
[----:B------:R-:W-:Y:S06]  /*1250*/  @!P1 BRA `(.L_x_139) ;  /* 0x0000000000b49947 */ /* 0x000fec0003800000 */
[----:B------:R-:W-:-:S05]  /*1260*/  IMAD R9, R7, 0x80, R0 ;  /* 0x0000008007097824 */ /* 0x000fca00078e0200 */
[----:B------:R-:W-:-:S13]  /*1270*/  ISETP.GE.AND P1, PT, R9, UR12, PT ;  /* 0x0000000c09007c0c */ /* 0x000fda000bf26270 */
[C---:B-1----:R-:W-:Y:S01]  /*1280*/  @!P1 IMAD.WIDE R12, R9.reuse, 0x4, R2 ;  /* 0x00000004090c9825 */ /* 0x042fe200078e0202 */
[----:B------:R-:W0:Y:S03]  /*1290*/  @!P1 LDC R23, c[0x0][0x388] ;  /* 0x0000e200ff179b82 */ /* 0x000e260000000800 */
[C---:B------:R-:W-:Y:S02]  /*12a0*/  @!P1 IMAD.WIDE R14, R9.reuse, 0x4, R4 ;  /* 0x00000004090e9825 */ /* 0x040fe400078e0204 */
[----:B------:R-:W0:Y:S04]  /*12b0*/  @!P1 LDG.E R12, desc[UR20][R12.64] ;  /* 0x000000140c0c9981 */ /* 0x000e28000c1e1900 */
[----:B------:R-:W0:Y:S01]  /*12c0*/  @!P1 LDG.E R15, desc[UR20][R14.64] ;  /* 0x000000140e0f9981 */ /* 0x000e22000c1e1900 */
[----:B------:R-:W-:-:S02]  /*12d0*/  IADD3 R21, PT, PT, R9, 0x80, RZ ;  /* 0x0000008009157810 */ /* 0x000fc40007ffe0ff */
[----:B------:R-:W-:Y:S02]  /*12e0*/  MOV R10, 0x4 ;  /* 0x00000004000a7802 */ /* 0x000fe40000000f00 */
[----:B------:R-:W-:-:S03]  /*12f0*/  ISETP.GE.AND P2, PT, R21, UR12, PT ;  /* 0x0000000c15007c0c */ /* 0x000fc6000bf46270 */
[----:B------:R-:W-:-:S10]  /*1300*/  @!P1 IMAD.WIDE R10, R9, R10, UR16 ;  /* 0x00000010090a9e25 */ /* 0x000fd4000f8e020a */
[C---:B------:R-:W-:Y:S01]  /*1310*/  @!P2 IMAD.WIDE R16, R21.reuse, 0x4, R2 ;  /* 0x000000041510a825 */ /* 0x040fe200078e0202 */
[----:B------:R-:W1:Y:S03]  /*1320*/  @!P2 LDC R25, c[0x0][0x388] ;  /* 0x0000e200ff19ab82 */ /* 0x000e660000000800 */
[----:B------:R-:W-:-:S04]  /*1330*/  @!P2 IMAD.WIDE R18, R21, 0x4, R4 ;  /* 0x000000041512a825 */ /* 0x000fc800078e0204 */
[----:B0-----:R-:W-:-:S05]  /*1340*/  @!P1 FFMA R23, R12, R23, R15 ;  /* 0x000000170c179223 */ /* 0x001fca000000000f */
[----:B------:R0:W-:Y:S04]  /*1350*/  @!P1 STG.E desc[UR20][R10.64], R23 ;  /* 0x000000170a009986 */ /* 0x0001e8000c101914 */
[----:B------:R-:W1:Y:S04]  /*1360*/  @!P2 LDG.E R16, desc[UR20][R16.64] ;  /* 0x000000141010a981 */ /* 0x000e68000c1e1900 */
[----:B------:R-:W1:Y:S01]  /*1370*/  @!P2 LDG.E R19, desc[UR20][R18.64] ;  /* 0x000000141213a981 */ /* 0x000e62000c1e1900 */
[----:B------:R-:W-:Y:S01]  /*1380*/  IADD3 R27, PT, PT, R9, 0x100, RZ ;  /* 0x00000100091b7810 */ /* 0x000fe20007ffe0ff */
[----:B------:R-:W-:-:S03]  /*1390*/  IMAD.MOV.U32 R12, RZ, RZ, 0x4 ;  /* 0x00000004ff0c7424 */ /* 0x000fc600078e00ff */
[----:B------:R-:W-:Y:S01]  /*13a0*/  ISETP.GE.AND P1, PT, R27, UR12, PT ;  /* 0x0000000c1b007c0c */ /* 0x000fe2000bf26270 */
[----:B------:R-:W-:-:S12]  /*13b0*/  @!P2 IMAD.WIDE R12, R21, R12, UR16 ;  /* 0x00000010150cae25 */ /* 0x000fd8000f8e020c */
[----:B------:R-:W-:-:S04]  /*13c0*/  @!P1 IMAD.WIDE R14, R27, 0x4, R2 ;  /* 0x000000041b0e9825 */ /* 0x000fc800078e0202 */
[----:B------:R-:W-:-:S04]  /*13d0*/  @!P1 IMAD.WIDE R20, R27, 0x4, R4 ;  /* 0x000000041b149825 */ /* 0x000fc800078e0204 */
[----:B-1----:R-:W-:Y:S02]  /*13e0*/  @!P2 FFMA R25, R16, R25, R19 ;  /* 0x000000191019a223 */ /* 0x002fe40000000013 */
[----:B------:R-:W1:Y:S03]  /*13f0*/  @!P1 LDC R19, c[0x0][0x388] ;  /* 0x0000e200ff139b82 */ /* 0x000e660000000800 */
[----:B------:R2:W-:Y:S04]  /*1400*/  @!P2 STG.E desc[UR20][R12.64], R25 ;  /* 0x000000190c00a986 */ /* 0x0005e8000c101914 */
[----:B------:R3:W1:Y:S04]  /*1410*/  @!P1 LDG.E R14, desc[UR20][R14.64] ;  /* 0x000000140e0e9981 */ /* 0x000668000c1e1900 */
[----:B------:R-:W1:Y:S01]  /*1420*/  @!P1 LDG.E R21, desc[UR20][R20.64] ;  /* 0x0000001414159981 */ /* 0x000e62000c1e1900 */
[----:B0-----:R-:W-:Y:S01]  /*1430*/  IADD3 R23, PT, PT, R9, 0x180, RZ ;  /* 0x0000018009177810 */ /* 0x001fe20007ffe0ff */
[----:B------:R-:W-:-:S03]  /*1440*/  HFMA2 R8, -RZ, RZ, 0, 2.384185791015625e-07 ;  /* 0x00000004ff087431 */ /* 0x000fc600000001ff */
[----:B------:R-:W-:Y:S02]  /*1450*/  ISETP.GE.AND P2, PT, R23, UR12, PT ;  /* 0x0000000c17007c0c */ /* 0x000fe4000bf46270 */
[----:B------:R-:W-:-:S11]  /*1460*/  @!P1 IMAD.WIDE R8, R27, R8, UR16 ;  /* 0x000000101b089e25 */ /* 0x000fd6000f8e0208 */
[C---:B------:R-:W-:Y:S01]  /*1470*/  @!P2 IMAD.WIDE R10, R23.reuse, 0x4, R2 ;  /* 0x00000004170aa825 */ /* 0x040fe200078e0202 */
[----:B---3--:R-:W0:Y:S03]  /*1480*/  @!P2 LDC R15, c[0x0][0x388] ;  /* 0x0000e200ff0fab82 */ /* 0x008e260000000800 */
[----:B------:R-:W-:-:S04]  /*1490*/  @!P2 IMAD.WIDE R16, R23, 0x4, R4 ;  /* 0x000000041710a825 */ /* 0x000fc800078e0204 */
[----:B-1----:R-:W-:-:S05]  /*14a0*/  @!P1 FFMA R19, R14, R19, R21 ;  /* 0x000000130e139223 */ /* 0x002fca0000000015 */
[----:B------:R3:W-:Y:S04]  /*14b0*/  @!P1 STG.E desc[UR20][R8.64], R19 ;  /* 0x0000001308009986 */ /* 0x0007e8000c101914 */
[----:B------:R-:W0:Y:S04]  /*14c0*/  @!P2 LDG.E R10, desc[UR20][R10.64] ;  /* 0x000000140a0aa981 */ /* 0x000e28000c1e1900 */
[----:B------:R-:W0:Y:S01]  /*14d0*/  @!P2 LDG.E R17, desc[UR20][R16.64] ;  /* 0x000000141011a981 */ /* 0x000e22000c1e1900 */
[----:B--2---:R-:W-:Y:S01]  /*14e0*/  MOV R12, 0x4 ;  /* 0x00000004000c7802 */ /* 0x004fe20000000f00 */
[----:B------:R-:W-:-:S04]  /*14f0*/  VIADD R7, R7, 0x4 ;  /* 0x0000000407077836 */ /* 0x000fc80000000000 */
[----:B------:R-:W-:-:S04]  /*1500*/  @!P2 IMAD.WIDE R12, R23, R12, UR16 ;  /* 0x00000010170cae25 */ /* 0x000fc8000f8e020c */
[----:B0-----:R-:W-:-:S05]  /*1510*/  @!P2 FFMA R15, R10, R15, R17 ;  /* 0x0000000f0a0fa223 */ /* 0x001fca0000000011 */
[----:B------:R3:W-:Y:S02]  /*1520*/  @!P2 STG.E desc[UR20][R12.64], R15 ;  /* 0x0000000f0c00a986 */ /* 0x0007e4000c101914 */
.L_x_139:
[----:B------:R-:W-:Y:S05]  /*1530*/  @!P0 EXIT ;  /* 0x000000000000894d */ /* 0x000fea0003800000 */
[----:B------:R-:W-:Y:S02]  /*1540*/  ISETP.NE.AND P0, PT, R22, 0x1, PT ;  /* 0x000000011600780c */ /* 0x000fe40003f05270 */
[----:B------:R-:W-:-:S04]  /*1550*/  LOP3.LUT R6, R6, 0x1, RZ, 0xc0, !PT ;  /* 0x0000000106067812 */ /* 0x000fc800078ec0ff */
[----:B------:R-:W-:-:S07]  /*1560*/  ISETP.NE.U32.AND P2, PT, R6, 0x1, PT ;  /* 0x000000010600780c */ /* 0x000fce0003f45070 */
[----:B------:R-:W-:Y:S06]  /*1570*/  @!P0 BRA `(.L_x_140) ;  /* 0x00000000005c8947 */ /* 0x000fec0003800000 */
[----:B-1-3--:R-:W-:-:S04]  /*1580*/  LEA R13, R7, R0, 0x7 ;  /* 0x00000000070d7211 */ /* 0x00afc800078e38ff */
[----:B------:R-:W-:-:S13]  /*1590*/  ISETP.GE.AND P0, PT, R13, UR12, PT ;  /* 0x0000000c0d007c0c */ /* 0x000fda000bf06270 */
[C---:B------:R-:W-:Y:S01]  /*15a0*/  @!P0 IMAD.WIDE R8, R13.reuse, 0x4, R2 ;  /* 0x000000040d088825 */ /* 0x040fe200078e0202 */
[----:B------:R-:W0:Y:S03]  /*15b0*/  @!P0 LDC R19, c[0x0][0x388] ;  /* 0x0000e200ff138b82 */ /* 0x000e260000000800 */
[C---:B------:R-:W-:Y:S02]  /*15c0*/  @!P0 IMAD.WIDE R10, R13.reuse, 0x4, R4 ;  /* 0x000000040d0a8825 */ /* 0x040fe400078e0204 */
[----:B------:R-:W0:Y:S04]  /*15d0*/  @!P0 LDG.E R8, desc[UR20][R8.64] ;  /* 0x0000001408088981 */ /* 0x000e28000c1e1900 */
[----:B------:R-:W0:Y:S01]  /*15e0*/  @!P0 LDG.E R11, desc[UR20][R10.64] ;  /* 0x000000140a0b8981 */ /* 0x000e22000c1e1900 */
[----:B------:R-:W-:Y:S01]  /*15f0*/  IADD3 R21, PT, PT, R13, 0x80, RZ ;  /* 0x000000800d157810 */ /* 0x000fe20007ffe0ff */
[----:B------:R-:W-:-:S03]  /*1600*/  HFMA2 R12, -RZ, RZ, 0, 2.384185791015625e-07 ;  /* 0x00000004ff0c7431 */ /* 0x000fc600000001ff */
[----:B------:R-:W-:Y:S02]  /*1610*/  ISETP.GE.AND P1, PT, R21, UR12, PT ;  /* 0x0000000c15007c0c */ /* 0x000fe4000bf26270 */
[----:B------:R-:W-:-:S11]  /*1620*/  @!P0 IMAD.WIDE R12, R13, R12, UR16 ;  /* 0x000000100d0c8e25 */ /* 0x000fd6000f8e020c */
[----:B------:R-:W-:-:S04]  /*1630*/  @!P1 IMAD.WIDE R14, R21, 0x4, R2 ;  /* 0x00000004150e9825 */ /* 0x000fc800078e0202 */
[----:B------:R-:W-:-:S04]  /*1640*/  @!P1 IMAD.WIDE R16, R21, 0x4, R4 ;  /* 0x0000000415109825 */ /* 0x000fc800078e0204 */
[----:B0-----:R-:W-:Y:S02]  /*1650*/  @!P0 FFMA R19, R8, R19, R11 ;  /* 0x0000001308138223 */ /* 0x001fe4000000000b */
[----:B------:R-:W0:Y:S03]  /*1660*/  @!P1 LDC R11, c[0x0][0x388] ;  /* 0x0000e200ff0b9b82 */ /* 0x000e260000000800 */
[----:B------:R2:W-:Y:S04]  /*1670*/  @!P0 STG.E desc[UR20][R12.64], R19 ;  /* 0x000000130c008986 */ /* 0x0005e8000c101914 */
[----:B------:R-:W0:Y:S04]  /*1680*/  @!P1 LDG.E R14, desc[UR20][R14.64] ;  /* 0x000000140e0e9981 */ /* 0x000e28000c1e1900 */
[----:B------:R-:W0:Y:S01]  /*1690*/  @!P1 LDG.E R17, desc[UR20][R16.64] ;  /* 0x0000001410119981 */ /* 0x000e22000c1e1900 */
[----:B------:R-:W-:Y:S01]  /*16a0*/  IMAD.MOV.U32 R8, RZ, RZ, 0x4 ;  /* 0x00000004ff087424 */ /* 0x000fe200078e00ff */
[----:B------:R-:W-:-:S03]  /*16b0*/  IADD3 R7, PT, PT, R7, 0x2, RZ ;  /* 0x0000000207077810 */ /* 0x000fc60007ffe0ff */
[----:B------:R-:W-:-:S04]  /*16c0*/  @!P1 IMAD.WIDE R8, R21, R8, UR16 ;  /* 0x0000001015089e25 */ /* 0x000fc8000f8e0208 */
[----:B0-----:R-:W-:-:S05]  /*16d0*/  @!P1 FFMA R11, R14, R11, R17 ;  /* 0x0000000b0e0b9223 */ /* 0x001fca0000000011 */
[----:B------:R2:W-:Y:S02]  /*16e0*/  @!P1 STG.E desc[UR20][R8.64], R11 ;  /* 0x0000000b08009986 */ /* 0x0005e4000c101914 */
.L_x_140:
[----:B------:R-:W-:Y:S05]  /*16f0*/  @P2 EXIT ;  /* 0x000000000000294d */ /* 0x000fea0003800000 */
[----:B------:R-:W-:-:S04]  /*1700*/  LEA R7, R7, R0, 0x7 ;  /* 0x0000000007077211 */ /* 0x000fc800078e38ff */
[----:B------:R-:W-:-:S13]  /*1710*/  ISETP.GE.AND P0, PT, R7, UR12, PT ;  /* 0x0000000c07007c0c */ /* 0x000fda000bf06270 */
[----:B------:R-:W-:Y:S05]  /*1720*/  @P0 EXIT ;  /* 0x000000000000094d */ /* 0x000fea0003800000 */
[C---:B------:R-:W-:Y:S01]  /*1730*/  IMAD.WIDE R2, R7.reuse, 0x4, R2 ;  /* 0x0000000407027825 */ /* 0x040fe200078e0202 */
[----:B------:R-:W2:Y:S03]  /*1740*/  LDCU UR4, c[0x0][0x388] ;  /* 0x00007100ff0477ac */ /* 0x000ea60008000800 */
[----:B------:R-:W-:Y:S02]  /*1750*/  IMAD.WIDE R4, R7, 0x4, R4 ;  /* 0x0000000407047825 */ /* 0x000fe400078e0204 */
[----:B------:R-:W2:Y:S04]  /*1760*/  LDG.E R2, desc[UR20][R2.64] ;  /* 0x0000001402027981 */ /* 0x000ea8000c1e1900 */
[----:B------:R-:W2:Y:S01]  /*1770*/  LDG.E R5, desc[UR20][R4.64] ;  /* 0x0000001404057981 */ /* 0x000ea2000c1e1900 */
[----:B------:R-:W-:-:S05]  /*1780*/  MOV R6, 0x4 ;  /* 0x0000000400067802 */ /* 0x000fca0000000f00 */
[----:B------:R-:W-:-:S04]  /*1790*/  IMAD.WIDE R6, R7, R6, UR16 ;  /* 0x0000001007067e25 */ /* 0x000fc8000f8e0206 */
[----:B--23--:R-:W-:-:S05]  /*17a0*/  FFMA R9, R2, UR4, R5 ;  /* 0x0000000402097c23 */ /* 0x00cfca0008000005 */
[----:B------:R-:W-:Y:S01]  /*17b0*/  STG.E desc[UR20][R6.64], R9 ;  /* 0x0000000906007986 */ /* 0x000fe2000c101914 */
[----:B------:R-:W-:Y:S05]  /*17c0*/  EXIT ;  /* 0x000000000000794d */ /* 0x000fea0003800000 */
.L_x_141:
        /* <DEDUP_REMOVED lines=11> */
.L_x_162:


//--------------------- .text._ZN3cub18CUB_300001_SM_10006detail8for_each13static_kernelINS2_12policy_hub_t12policy_500_tElN6thrust24THRUST_300001_SM_1000_NS8cuda_cub6__fill7functorINS7_6detail15normal_iteratorINS7_10device_ptrIfEEEEiEEEEvT0_T1_ --------------------------
	.section	.text._ZN3cub18CUB_300001_SM_10006detail8for_each13static_kernelINS2_12policy_hub_t12policy_500_tElN6thrust24THRUST_300001_SM_1000_NS8cuda_cub6__fill7functorINS7_6detail15normal_iteratorINS7_10device_ptrIfEEEEiEEEEvT0_T1_,"ax",@progbits
	.align	128
        .global         _ZN3cub18CUB_300001_SM_10006detail8for_each13static_kernelINS2_12policy_hub_t12policy_500_tElN6thrust24THRUST_300001_SM_1000_NS8cuda_cub6__fill7functorINS7_6detail15normal_iteratorINS7_10device_ptrIfEEEEiEEEEvT0_T1_
        .type           _ZN3cub18CUB_300001_SM_10006detail8for_each13static_kernelINS2_12policy_hub_t12policy_500_tElN6thrust24THRUST_300001_SM_1000_NS8cuda_cub6__fill7functorINS7_6detail15normal_iteratorINS7_10device_ptrIfEEEEiEEEEvT0_T1_,@function
        .size           _ZN3cub18CUB_300001_SM_10006detail8for_each13static_kernelINS2_12policy_hub_t12policy_500_tElN6thrust24THRUST_300001_SM_1000_NS8cuda_cub6__fill7functorINS7_6detail15normal_iteratorINS7_10device_ptrIfEEEEiEEEEvT0_T1_,(.L_x_163 - _ZN3cub18CUB_300001_SM_10006detail8for_each13static_kernelINS2_12policy_hub_t12policy_500_tElN6thrust24THRUST_300001_SM_1000_NS8cuda_cub6__fill7functorINS7_6detail15normal_iteratorINS7_10device_ptrIfEEEEiEEEEvT0_T1_)
        .other          _ZN3cub18CUB_300001_SM_10006detail8for_each13static_kernelINS2_12policy_hub_t12policy_500_tElN6thrust24THRUST_300001_SM_1000_NS8cuda_cub6__fill7functorINS7_6detail15normal_iteratorINS7_10device_ptrIfEEEEiEEEEvT0_T1_,@"STO_CUDA_ENTRY STV_DEFAULT"
_ZN3cub18CUB_300001_SM_10006detail8for_each13static_kernelINS2_12policy_hub_t12policy_500_tElN6thrust24THRUST_300001_SM_1000_NS8cuda_cub6__fill7functorINS7_6detail15normal_iteratorINS7_10device_ptrIfEEEEiEEEEvT0_T1_:
.text._ZN3cub18CUB_300001_SM_10006detail8for_each13static_kernelINS2_12policy_hub_t12policy_500_tElN6thrust24THRUST_300001_SM_1000_NS8cuda_cub6__fill7functorINS7_6detail15normal_iteratorINS7_10device_ptrIfEEEEiEEEEvT0_T1_:
[----:B------:R-:W-:Y:S08]  /*0000*/  LDC R1, c[0x0][0x37c] ;  /* 0x0000df00ff017b82 */ /* 0x000ff00000000800 */
[----:B------:R-:W0:Y:S01]  /*0010*/  S2UR UR4, SR_CTAID.X ;  /* 0x00000000000479c3 */ /* 0x000e220000002500 */
[----:B------:R-:W1:Y:S01]  /*0020*/  LDCU.64 UR6, c[0x0][0x380] ;  /* 0x00007000ff0677ac */ /* 0x000e620008000a00 */
[----:B------:R-:W2:Y:S01]  /*0030*/  LDCU.64 UR8, c[0x0][0x358] ;  /* 0x00006b00ff0877ac */ /* 0x000ea20008000a00 */
[----:B0-----:R-:W-:-:S04]  /*0040*/  UIMAD.WIDE.U32 UR4, UR4, 0x200, URZ ;  /* 0x00000200040478a5 */ /* 0x001fc8000f8e00ff */
[----:B-1----:R-:W-:-:S04]  /*0050*/  UIADD3 UR6, UP0, UPT, -UR4, UR6, URZ ;  /* 0x0000000604067290 */ /* 0x002fc8000ff1e1ff */
[----:B------:R-:W-:Y:S02]  /*0060*/  UIADD3.X UR7, UPT, UPT, ~UR5, UR7, URZ, UP0, !UPT ;  /* 0x0000000705077290 */ /* 0x000fe400087fe5ff */
[----:B------:R-:W-:-:S04]  /*0070*/  UISETP.GE.U32.AND UP0, UPT, UR6, 0x200, UPT ;  /* 0x000002000600788c */ /* 0x000fc8000bf06070 */
[----:B------:R-:W-:-:S09]  /*0080*/  UISETP.GE.AND.EX UP0, UPT, UR7, URZ, UPT, UP0 ;  /* 0x000000ff0700728c */ /* 0x000fd2000bf06300 */
[----:B--2---:R-:W-:Y:S05]  /*0090*/  BRA.U !UP0, `(.L_x_142) ;  /* 0x00000001082c7547 */ /* 0x004fea000b800000 */
[----:B------:R-:W0:Y:S01]  /*00a0*/  S2R R0, SR_TID.X ;  /* 0x0000000000007919 */ /* 0x000e220000002100 */
[----:B------:R-:W1:Y:S01]  /*00b0*/  LDCU.64 UR10, c[0x0][0x388] ;  /* 0x00007100ff0a77ac */ /* 0x000e620008000a00 */
[----:B------:R-:W2:Y:S02]  /*00c0*/  LDCU UR6, c[0x0][0x390] ;  /* 0x00007200ff0677ac */ /* 0x000ea40008000800 */
[----:B--2---:R-:W-:Y:S02]  /*00d0*/  I2FP.F32.S32 R5, UR6 ;  /* 0x0000000600057c45 */ /* 0x004fe40008201400 */
[----:B0-----:R-:W-:-:S05]  /*00e0*/  IADD3 R0, P0, PT, R0, UR4, RZ ;  /* 0x0000000400007c10 */ /* 0x001fca000ff1e0ff */
[----:B------:R-:W-:Y:S01]  /*00f0*/  IMAD.X R3, RZ, RZ, UR5, P0 ;  /* 0x00000005ff037e24 */ /* 0x000fe200080e06ff */
[----:B-1----:R-:W-:-:S04]  /*0100*/  LEA R2, P0, R0, UR10, 0x2 ;  /* 0x0000000a00027c11 */ /* 0x002fc8000f8010ff */
[----:B------:R-:W-:-:S05]  /*0110*/  LEA.HI.X R3, R0, UR11, R3, 0x2, P0 ;  /* 0x0000000b00037c11 */ /* 0x000fca00080f1403 */
[----:B------:R-:W-:Y:S04]  /*0120*/  STG.E desc[UR8][R2.64], R5 ;  /* 0x0000000502007986 */ /* 0x000fe8000c101908 */
[----:B------:R-:W-:Y:S01]  /*0130*/  STG.E desc[UR8][R2.64+0x400], R5 ;  /* 0x0004000502007986 */ /* 0x000fe2000c101908 */
[----:B------:R-:W-:Y:S05]  /*0140*/  EXIT ;  /* 0x000000000000794d */ /* 0x000fea0003800000 */
.L_x_142:
[----:B------:R-:W0:Y:S01]  /*0150*/  S2R R0, SR_TID.X ;  /* 0x0000000000007919 */ /* 0x000e220000002100 */
[----:B------:R-:W1:Y:S01]  /*0160*/  LDCU.64 UR12, c[0x0][0x388] ;  /* 0x00007100ff0c77ac */ /* 0x000e620008000a00 */
[----:B------:R-:W-:Y:S01]  /*0170*/  USHF.R.S32.HI UR7, URZ, 0x1f, UR6 ;  /* 0x0000001fff077899 */ /* 0x000fe20008011406 */
[----:B------:R-:W2:Y:S05]  /*0180*/  LDCU UR10, c[0x0][0x390] ;  /* 0x00007200ff0a77ac */ /* 0x000eaa0008000800 */
[----:B------:R-:W-:Y:S02]  /*0190*/  IMAD.U32 R3, RZ, RZ, UR7 ;  /* 0x00000007ff037e24 */ /* 0x000fe4000f8e00ff */
[----:B------:R-:W-:Y:S01]  /*01a0*/  IMAD.U32 R4, RZ, RZ, UR7 ;  /* 0x00000007ff047e24 */ /* 0x000fe2000f8e00ff */
[----:B--2---:R-:W-:Y:S01]  /*01b0*/  I2FP.F32.S32 R5, UR10 ;  /* 0x0000000a00057c45 */ /* 0x004fe20008201400 */
[C---:B0-----:R-:W-:Y:S01]  /*01c0*/  VIADD R2, R0.reuse, 0x100 ;  /* 0x0000010000027836 */ /* 0x041fe20000000000 */
[----:B------:R-:W-:-:S02]  /*01d0*/  ISETP.LT.U32.AND P0, PT, R0, UR6, PT ;  /* 0x0000000600007c0c */ /* 0x000fc4000bf01070 */
[----:B------:R-:W-:Y:S02]  /*01e0*/  IADD3 R0, P2, PT, R0, UR4, RZ ;  /* 0x0000000400007c10 */ /* 0x000fe4000ff5e0ff */
[----:B------:R-:W-:Y:S02]  /*01f0*/  ISETP.LT.U32.AND P1, PT, R2, UR6, PT ;  /* 0x0000000602007c0c */ /* 0x000fe4000bf21070 */
[----:B------:R-:W-:Y:S01]  /*0200*/  ISETP.GT.AND.EX P0, PT, R3, RZ, PT, P0 ;  /* 0x000000ff0300720c */ /* 0x000fe20003f04300 */
[----:B------:R-:W-:Y:S01]  /*0210*/  IMAD.X R3, RZ, RZ, UR5, P2 ;  /* 0x00000005ff037e24 */ /* 0x000fe200090e06ff */
[----:B------:R-:W-:Y:S02]  /*0220*/  ISETP.GT.AND.EX P1, PT, R4, RZ, PT, P1 ;  /* 0x000000ff0400720c */ /* 0x000fe40003f24310 */
[----:B-1----:R-:W-:-:S04]  /*0230*/  LEA R2, P2, R0, UR12, 0x2 ;  /* 0x0000000c00027c11 */ /* 0x002fc8000f8410ff */
[----:B------:R-:W-:-:S05]  /*0240*/  LEA.HI.X R3, R0, UR13, R3, 0x2, P2 ;  /* 0x0000000d00037c11 */ /* 0x000fca00090f1403 */
[----:B------:R0:W-:Y:S02]  /*0250*/  @P0 STG.E desc[UR8][R2.64], R5 ;  /* 0x0000000502000986 */ /* 0x0001e4000c101908 */
[----:B------:R-:W-:Y:S05]  /*0260*/  @!P1 EXIT ;  /* 0x000000000000994d */ /* 0x000fea0003800000 */
[----:B------:R-:W-:Y:S01]  /*0270*/  STG.E desc[UR8][R2.64+0x400], R5 ;  /* 0x0004000502007986 */ /* 0x000fe2000c101908 */
[----:B------:R-:W-:Y:S05]  /*0280*/  EXIT ;  /* 0x000000000000794d */ /* 0x000fea0003800000 */
.L_x_143:
        /* <DEDUP_REMOVED lines=15> */
.L_x_163:


//--------------------- .text._ZN3cub18CUB_300001_SM_10006detail8for_each13static_kernelINS2_12policy_hub_t12policy_500_tElN6thrust24THRUST_300001_SM_1000_NS8cuda_cub10__tabulate7functorINS7_6detail15normal_iteratorINS7_10device_ptrIfEEEENS7_6system6detail7generic6detail22compute_sequence_valueIfvEElEEEEvT0_T1_ --------------------------
	.section	.text._ZN3cub18CUB_300001_SM_10006detail8for_each13static_kernelINS2_12policy_hub_t12policy_500_tElN6thrust24THRUST_300001_SM_1000_NS8cuda_cub10__tabulate7functorINS7_6detail15normal_iteratorINS7_10device_ptrIfEEEENS7_6system6detail7generic6detail22compute_sequence_valueIfvEElEEEEvT0_T1_,"ax",@progbits
	.align	128
        .global         _ZN3cub18CUB_300001_SM_10006detail8for_each13static_kernelINS2_12policy_hub_t12policy_500_tElN6thrust24THRUST_300001_SM_1000_NS8cuda_cub10__tabulate7functorINS7_6detail15normal_iteratorINS7_10device_ptrIfEEEENS7_6system6detail7generic6detail22compute_sequence_valueIfvEElEEEEvT0_T1_
        .type           _ZN3cub18CUB_300001_SM_10006detail8for_each13static_kernelINS2_12policy_hub_t12policy_500_tElN6thrust24THRUST_300001_SM_1000_NS8cuda_cub10__tabulate7functorINS7_6detail15normal_iteratorINS7_10device_ptrIfEEEENS7_6system6detail7generic6detail22compute_sequence_valueIfvEElEEEEvT0_T1_,@function
        .size           _ZN3cub18CUB_300001_SM_10006detail8for_each13static_kernelINS2_12policy_hub_t12policy_500_tElN6thrust24THRUST_300001_SM_1000_NS8cuda_cub10__tabulate7functorINS7_6detail15normal_iteratorINS7_10device_ptrIfEEEENS7_6system6detail7generic6detail22compute_sequence_valueIfvEElEEEEvT0_T1_,(.L_x_164 - _ZN3cub18CUB_300001_SM_10006detail8for_each13static_kernelINS2_12policy_hub_t12policy_500_tElN6thrust24THRUST_300001_SM_1000_NS8cuda_cub10__tabulate7functorINS7_6detail15normal_iteratorINS7_10device_ptrIfEEEENS7_6system6detail7generic6detail22compute_sequence_valueIfvEElEEEEvT0_T1_)
        .other          _ZN3cub18CUB_300001_SM_10006detail8for_each13static_kernelINS2_12policy_hub_t12policy_500_tElN6thrust24THRUST_300001_SM_1000_NS8cuda_cub10__tabulate7functorINS7_6detail15normal_iteratorINS7_10device_ptrIfEEEENS7_6system6detail7generic6detail22compute_sequence_valueIfvEElEEEEvT0_T1_,@"STO_CUDA_ENTRY STV_DEFAULT"
_ZN3cub18CUB_300001_SM_10006detail8for_each13static_kernelINS2_12policy_hub_t12policy_500_tElN6thrust24THRUST_300001_SM_1000_NS8cuda_cub10__tabulate7functorINS7_6detail15normal_iteratorINS7_10device_ptrIfEEEENS7_6system6detail7generic6detail22compute_sequence_valueIfvEElEEEEvT0_T1_:
.text._ZN3cub18CUB_300001_SM_10006detail8for_each13static_kernelINS2_12policy_hub_t12policy_500_tElN6thrust24THRUST_300001_SM_1000_NS8cuda_cub10__tabulate7functorINS7_6detail15normal_iteratorINS7_10device_ptrIfEEEENS7_6system6detail7generic6detail22compute_sequence_valueIfvEElEEEEvT0_T1_:
        /* <DEDUP_REMOVED lines=11> */
[----:B------:R-:W1:Y:S01]  /*00b0*/  LDC.64 R10, c[0x0][0x390] ;  /* 0x0000e400ff0a7b82 */ /* 0x000e620000000a00 */
[----:B------:R-:W2:Y:S01]  /*00c0*/  LDCU.64 UR10, c[0x0][0x388] ;  /* 0x00007100ff0a77ac */ /* 0x000ea20008000a00 */
[----:B0-----:R-:W-:-:S05]  /*00d0*/  IADD3 R4, P0, PT, R4, UR4, RZ ;  /* 0x0000000404047c10 */ /* 0x001fca000ff1e0ff */
[----:B------:R-:W-:Y:S01]  /*00e0*/  IMAD.X R5, RZ, RZ, UR5, P0 ;  /* 0x00000005ff057e24 */ /* 0x000fe200080e06ff */
[----:B------:R-:W-:-:S03]  /*00f0*/  IADD3 R6, P0, PT, R4, 0x100, RZ ;  /* 0x0000010004067810 */ /* 0x000fc60007f1e0ff */
[----:B------:R-:W1:Y:S02]  /*0100*/  I2F.U64 R9, R4 ;  /* 0x0000000400097312 */ /* 0x000e640000301000 */
[----:B------:R-:W-:Y:S01]  /*0110*/  IMAD.X R7, RZ, RZ, R5, P0 ;  /* 0x000000ffff077224 */ /* 0x000fe200000e0605 */
[----:B--2---:R-:W-:-:S04]  /*0120*/  LEA R2, P0, R4, UR10, 0x2 ;  /* 0x0000000a04027c11 */ /* 0x004fc8000f8010ff */
[----:B------:R-:W-:Y:S01]  /*0130*/  LEA.HI.X R3, R4, UR11, R5, 0x2, P0 ;  /* 0x0000000b04037c11 */ /* 0x000fe200080f1405 */
[----:B------:R-:W0:Y:S01]  /*0140*/  I2F.U64 R7, R6 ;  /* 0x0000000600077312 */ /* 0x000e220000301000 */
[----:B-1----:R-:W-:-:S05]  /*0150*/  FFMA R9, R9, R11, R10 ;  /* 0x0000000b09097223 */ /* 0x002fca000000000a */
[----:B------:R-:W-:Y:S01]  /*0160*/  STG.E desc[UR8][R2.64], R9 ;  /* 0x0000000902007986 */ /* 0x000fe2000c101908 */
[----:B0-----:R-:W-:-:S05]  /*0170*/  FFMA R11, R7, R11, R10 ;  /* 0x0000000b070b7223 */ /* 0x001fca000000000a */
[----:B------:R-:W-:Y:S01]  /*0180*/  STG.E desc[UR8][R2.64+0x400], R11 ;  /* 0x0004000b02007986 */ /* 0x000fe2000c101908 */
[----:B------:R-:W-:Y:S05]  /*0190*/  EXIT ;  /* 0x000000000000794d */ /* 0x000fea0003800000 */
.L_x_144:
[----:B------:R-:W0:Y:S01]  /*01a0*/  S2R R2, SR_TID.X ;  /* 0x0000000000027919 */ /* 0x000e220000002100 */
[----:B------:R-:W-:Y:S01]  /*01b0*/  USHF.R.S32.HI UR7, URZ, 0x1f, UR6 ;  /* 0x0000001fff077899 */ /* 0x000fe20008011406 */
[----:B------:R-:W-:Y:S05]  /*01c0*/  BSSY.RECONVERGENT B0, `(.L_x_145) ;  /* 0x0000012000007945 */ /* 0x000fea0003800200 */
[----:B------:R-:W-:Y:S02]  /*01d0*/  IMAD.U32 R3, RZ, RZ, UR7 ;  /* 0x00000007ff037e24 */ /* 0x000fe4000f8e00ff */
[----:B------:R-:W-:Y:S01]  /*01e0*/  IMAD.U32 R4, RZ, RZ, UR7 ;  /* 0x00000007ff047e24 */ /* 0x000fe2000f8e00ff */
[C---:B0-----:R-:W-:Y:S01]  /*01f0*/  ISETP.LT.U32.AND P0, PT, R2.reuse, UR6, PT ;  /* 0x0000000602007c0c */ /* 0x041fe2000bf01070 */
[----:B------:R-:W-:-:S03]  /*0200*/  VIADD R0, R2, 0x100 ;  /* 0x0000010002007836 */ /* 0x000fc60000000000 */
[----:B------:R-:W-:Y:S02]  /*0210*/  ISETP.GT.AND.EX P0, PT, R3, RZ, PT, P0 ;  /* 0x000000ff0300720c */ /* 0x000fe40003f04300 */
[----:B------:R-:W-:-:S04]  /*0220*/  ISETP.LT.U32.AND P1, PT, R0, UR6, PT ;  /* 0x0000000600007c0c */ /* 0x000fc8000bf21070 */
[----:B------:R-:W-:-:S07]  /*0230*/  ISETP.GT.AND.EX P1, PT, R4, RZ, PT, P1 ;  /* 0x000000ff0400720c */ /* 0x000fce0003f24310 */
[----:B------:R-:W-:Y:S06]  /*0240*/  @!P0 BRA `(.L_x_146) ;  /* 0x0000000000248947 */ /* 0x000fec0003800000 */
[----:B------:R-:W-:Y:S01]  /*0250*/  IADD3 R2, P0, PT, R2, UR4, RZ ;  /* 0x0000000402027c10 */ /* 0x000fe2000ff1e0ff */
[----:B------:R-:W0:Y:S01]  /*0260*/  LDC.64 R8, c[0x0][0x390] ;  /* 0x0000e400ff087b82 */ /* 0x000e220000000a00 */
[----:B------:R-:W1:Y:S03]  /*0270*/  LDCU.64 UR10, c[0x0][0x388] ;  /* 0x00007100ff0a77ac */ /* 0x000e660008000a00 */
[----:B------:R-:W-:-:S04]  /*0280*/  IMAD.X R3, RZ, RZ, UR5, P0 ;  /* 0x00000005ff037e24 */ /* 0x000fc800080e06ff */
[----:B------:R-:W0:Y:S01]  /*0290*/  I2F.U64 R7, R2 ;  /* 0x0000000200077312 */ /* 0x000e220000301000 */
[----:B-1----:R-:W-:-:S04]  /*02a0*/  LEA R4, P0, R2, UR10, 0x2 ;  /* 0x0000000a02047c11 */ /* 0x002fc8000f8010ff */
[----:B------:R-:W-:Y:S01]  /*02b0*/  LEA.HI.X R5, R2, UR11, R3, 0x2, P0 ;  /* 0x0000000b02057c11 */ /* 0x000fe200080f1403 */
[----:B0-----:R-:W-:-:S05]  /*02c0*/  FFMA R7, R7, R9, R8 ;  /* 0x0000000907077223 */ /* 0x001fca0000000008 */
[----:B------:R0:W-:Y:S03]  /*02d0*/  STG.E desc[UR8][R4.64], R7 ;  /* 0x0000000704007986 */ /* 0x0001e6000c101908 */
.L_x_146:
[----:B------:R-:W-:Y:S05]  /*02e0*/  BSYNC.RECONVERGENT B0 ;  /* 0x0000000000007941 */ /* 0x000fea0003800200 */
.L_x_145:
[----:B------:R-:W-:Y:S05]  /*02f0*/  @!P1 EXIT ;  /* 0x000000000000994d */ /* 0x000fea0003800000 */
[----:B------:R-:W-:Y:S01]  /*0300*/  IADD3 R2, P0, PT, R0, UR4, RZ ;  /* 0x0000000400027c10 */ /* 0x000fe2000ff1e0ff */
[----:B------:R-:W1:Y:S01]  /*0310*/  LDC.64 R8, c[0x0][0x390] ;  /* 0x0000e400ff087b82 */ /* 0x000e620000000a00 */
[----:B------:R-:W2:Y:S03]  /*0320*/  LDCU.64 UR6, c[0x0][0x388] ;  /* 0x00007100ff0677ac */ /* 0x000ea60008000a00 */
[----:B------:R-:W-:-:S04]  /*0330*/  IMAD.X R3, RZ, RZ, UR5, P0 ;  /* 0x00000005ff037e24 */ /* 0x000fc800080e06ff */
[----:B0-----:R-:W1:Y:S01]  /*0340*/  I2F.U64 R7, R2 ;  /* 0x0000000200077312 */ /* 0x001e620000301000 */
[----:B--2---:R-:W-:-:S04]  /*0350*/  LEA R4, P0, R2, UR6, 0x2 ;  /* 0x0000000602047c11 */ /* 0x004fc8000f8010ff */
[----:B------:R-:W-:Y:S01]  /*0360*/  LEA.HI.X R5, R2, UR7, R3, 0x2, P0 ;  /* 0x0000000702057c11 */ /* 0x000fe200080f1403 */
[----:B-1----:R-:W-:-:S05]  /*0370*/  FFMA R7, R7, R9, R8 ;  /* 0x0000000907077223 */ /* 0x002fca0000000008 */
[----:B------:R-:W-:Y:S01]  /*0380*/  STG.E desc[UR8][R4.64], R7 ;  /* 0x0000000704007986 */ /* 0x000fe2000c101908 */
[----:B------:R-:W-:Y:S05]  /*0390*/  EXIT ;  /* 0x000000000000794d */ /* 0x000fea0003800000 */
.L_x_147:
        /* <DEDUP_REMOVED lines=14> */
.L_x_164:


//--------------------- .text._ZN3cub18CUB_300001_SM_10006detail8for_each13static_kernelINS2_12policy_hub_t12policy_500_tElN6thrust24THRUST_300001_SM_1000_NS8cuda_cub6__fill7functorINS7_6detail15normal_iteratorINS7_10device_ptrIfEEEEfEEEEvT0_T1_ --------------------------
	.section	.text._ZN3cub18CUB_300001_SM_10006detail8for_each13static_kernelINS2_12policy_hub_t12policy_500_tElN6thrust24THRUST_300001_SM_1000_NS8cuda_cub6__fill7functorINS7_6detail15normal_iteratorINS7_10device_ptrIfEEEEfEEEEvT0_T1_,"ax",@progbits
	.align	128
        .global         _ZN3cub18CUB_300001_SM_10006detail8for_each13static_kernelINS2_12policy_hub_t12policy_500_tElN6thrust24THRUST_300001_SM_1000_NS8cuda_cub6__fill7functorINS7_6detail15normal_iteratorINS7_10device_ptrIfEEEEfEEEEvT0_T1_
        .type           _ZN3cub18CUB_300001_SM_10006detail8for_each13static_kernelINS2_12policy_hub_t12policy_500_tElN6thrust24THRUST_300001_SM_1000_NS8cuda_cub6__fill7functorINS7_6detail15normal_iteratorINS7_10device_ptrIfEEEEfEEEEvT0_T1_,@function
        .size           _ZN3cub18CUB_300001_SM_10006detail8for_each13static_kernelINS2_12policy_hub_t12policy_500_tElN6thrust24THRUST_300001_SM_1000_NS8cuda_cub6__fill7functorINS7_6detail15normal_iteratorINS7_10device_ptrIfEEEEfEEEEvT0_T1_,(.L_x_165 - _ZN3cub18CUB_300001_SM_10006detail8for_each13static_kernelINS2_12policy_hub_t12policy_500_tElN6thrust24THRUST_300001_SM_1000_NS8cuda_cub6__fill7functorINS7_6detail15normal_iteratorINS7_10device_ptrIfEEEEfEEEEvT0_T1_)
        .other          _ZN3cub18CUB_300001_SM_10006detail8for_each13static_kernelINS2_12policy_hub_t12policy_500_tElN6thrust24THRUST_300001_SM_1000_NS8cuda_cub6__fill7functorINS7_6detail15normal_iteratorINS7_10device_ptrIfEEEEfEEEEvT0_T1_,@"STO_CUDA_ENTRY STV_DEFAULT"
_ZN3cub18CUB_300001_SM_10006detail8for_each13static_kernelINS2_12policy_hub_t12policy_500_tElN6thrust24THRUST_300001_SM_1000_NS8cuda_cub6__fill7functorINS7_6detail15normal_iteratorINS7_10device_ptrIfEEEEfEEEEvT0_T1_:
.text._ZN3cub18CUB_300001_SM_10006detail8for_each13static_kernelINS2_12policy_hub_t12policy_500_tElN6thrust24THRUST_300001_SM_1000_NS8cuda_cub6__fill7functorINS7_6detail15normal_iteratorINS7_10device_ptrIfEEEEfEEEEvT0_T1_:
        /* <DEDUP_REMOVED lines=12> */
[----:B------:R-:W2:Y:S01]  /*00c0*/  LDC R5, c[0x0][0x390] ;  /* 0x0000e400ff057b82 */ /* 0x000ea20000000800 */
[----:B0-----:R-:W-:-:S05]  /*00d0*/  IADD3 R0, P0, PT, R0, UR4, RZ ;  /* 0x0000000400007c10 */ /* 0x001fca000ff1e0ff */
[----:B------:R-:W-:Y:S01]  /*00e0*/  IMAD.X R3, RZ, RZ, UR5, P0 ;  /* 0x00000005ff037e24 */ /* 0x000fe200080e06ff */
[----:B-1----:R-:W-:-:S04]  /*00f0*/  LEA R2, P0, R0, UR6, 0x2 ;  /* 0x0000000600027c11 */ /* 0x002fc8000f8010ff */
[----:B------:R-:W-:-:S05]  /*0100*/  LEA.HI.X R3, R0, UR7, R3, 0x2, P0 ;  /* 0x0000000700037c11 */ /* 0x000fca00080f1403 */
[----:B--2---:R-:W-:Y:S04]  /*0110*/  STG.E desc[UR8][R2.64], R5 ;  /* 0x0000000502007986 */ /* 0x004fe8000c101908 */
[----:B------:R-:W-:Y:S01]  /*0120*/  STG.E desc[UR8][R2.64+0x400], R5 ;  /* 0x0004000502007986 */ /* 0x000fe2000c101908 */
[----:B------:R-:W-:Y:S05]  /*0130*/  EXIT ;  /* 0x000000000000794d */ /* 0x000fea0003800000 */
.L_x_148:
[----:B------:R-:W0:Y:S01]  /*0140*/  S2R R0, SR_TID.X ;  /* 0x0000000000007919 */ /* 0x000e220000002100 */
[----:B------:R-:W-:Y:S01]  /*0150*/  USHF.R.S32.HI UR7, URZ, 0x1f, UR6 ;  /* 0x0000001fff077899 */ /* 0x000fe20008011406 */
[----:B------:R-:W1:Y:S05]  /*0160*/  LDCU.64 UR10, c[0x0][0x388] ;  /* 0x00007100ff0a77ac */ /* 0x000e6a0008000a00 */
[----:B------:R-:W-:Y:S02]  /*0170*/  IMAD.U32 R2, RZ, RZ, UR7 ;  /* 0x00000007ff027e24 */ /* 0x000fe4000f8e00ff */
[----:B------:R-:W-:Y:S01]  /*0180*/  IMAD.U32 R4, RZ, RZ, UR7 ;  /* 0x00000007ff047e24 */ /* 0x000fe2000f8e00ff */
[----:B0-----:R-:W-:-:S04]  /*0190*/  ISETP.LT.U32.AND P0, PT, R0, UR6, PT ;  /* 0x0000000600007c0c */ /* 0x001fc8000bf01070 */
[----:B------:R-:W-:Y:S01]  /*01a0*/  ISETP.GT.AND.EX P0, PT, R2, RZ, PT, P0 ;  /* 0x000000ff0200720c */ /* 0x000fe20003f04300 */
[C---:B------:R-:W-:Y:S01]  /*01b0*/  VIADD R2, R0.reuse, 0x100 ;  /* 0x0000010000027836 */ /* 0x040fe20000000000 */
[----:B------:R-:W-:-:S04]  /*01c0*/  IADD3 R0, P2, PT, R0, UR4, RZ ;  /* 0x0000000400007c10 */ /* 0x000fc8000ff5e0ff */
[----:B------:R-:W-:Y:S01]  /*01d0*/  ISETP.LT.U32.AND P1, PT, R2, UR6, PT ;  /* 0x0000000602007c0c */ /* 0x000fe2000bf21070 */
[----:B------:R-:W-:Y:S01]  /*01e0*/  IMAD.X R3, RZ, RZ, UR5, P2 ;  /* 0x00000005ff037e24 */ /* 0x000fe200090e06ff */
[----:B-1----:R-:W-:Y:S02]  /*01f0*/  LEA R2, P2, R0, UR10, 0x2 ;  /* 0x0000000a00027c11 */ /* 0x002fe4000f8410ff */
[----:B------:R-:W-:Y:S02]  /*0200*/  ISETP.GT.AND.EX P1, PT, R4, RZ, PT, P1 ;  /* 0x000000ff0400720c */ /* 0x000fe40003f24310 */
[----:B------:R-:W-:Y:S01]  /*0210*/  LEA.HI.X R3, R0, UR11, R3, 0x2, P2 ;  /* 0x0000000b00037c11 */ /* 0x000fe200090f1403 */
[----:B------:R-:W0:Y:S04]  /*0220*/  @P0 LDC R5, c[0x0][0x390] ;  /* 0x0000e400ff050b82 */ /* 0x000e280000000800 */
[----:B0-----:R0:W-:Y:S06]  /*0230*/  @P0 STG.E desc[UR8][R2.64], R5 ;  /* 0x0000000502000986 */ /* 0x0011ec000c101908 */
[----:B------:R-:W-:Y:S05]  /*0240*/  @!P1 EXIT ;  /* 0x000000000000994d */ /* 0x000fea0003800000 */
[----:B0-----:R-:W0:Y:S02]  /*0250*/  LDC R5, c[0x0][0x390] ;  /* 0x0000e400ff057b82 */ /* 0x001e240000000800 */
[----:B0-----:R-:W-:Y:S01]  /*0260*/  STG.E desc[UR8][R2.64+0x400], R5 ;  /* 0x0004000502007986 */ /* 0x001fe2000c101908 */
[----:B------:R-:W-:Y:S05]  /*0270*/  EXIT ;  /* 0x000000000000794d */ /* 0x000fea0003800000 */
.L_x_149:
        /* <DEDUP_REMOVED lines=16> */
.L_x_165:


//--------------------- .text._ZN3cub18CUB_300001_SM_10006detail8for_each13static_kernelINS2_12policy_hub_t12policy_500_tEmN6thrust24THRUST_300001_SM_1000_NS8cuda_cub20__uninitialized_fill7functorINS7_10device_ptrIfEEfEEEEvT0_T1_ --------------------------
	.section	.text._ZN3cub18CUB_300001_SM_10006detail8for_each13static_kernelINS2_12policy_hub_t12policy_500_tEmN6thrust24THRUST_300001_SM_1000_NS8cuda_cub20__uninitialized_fill7functorINS7_10device_ptrIfEEfEEEEvT0_T1_,"ax",@progbits
	.align	128
        .global         _ZN3cub18CUB_300001_SM_10006detail8for_each13static_kernelINS2_12policy_hub_t12policy_500_tEmN6thrust24THRUST_300001_SM_1000_NS8cuda_cub20__uninitialized_fill7functorINS7_10device_ptrIfEEfEEEEvT0_T1_
        .type           _ZN3cub18CUB_300001_SM_10006detail8for_each13static_kernelINS2_12policy_hub_t12policy_500_tEmN6thrust24THRUST_300001_SM_1000_NS8cuda_cub20__uninitialized_fill7functorINS7_10device_ptrIfEEfEEEEvT0_T1_,@function
        .size           _ZN3cub18CUB_300001_SM_10006detail8for_each13static_kernelINS2_12policy_hub_t12policy_500_tEmN6thrust24THRUST_300001_SM_1000_NS8cuda_cub20__uninitialized_fill7functorINS7_10device_ptrIfEEfEEEEvT0_T1_,(.L_x_166 - _ZN3cub18CUB_300001_SM_10006detail8for_each13static_kernelINS2_12policy_hub_t12policy_500_tEmN6thrust24THRUST_300001_SM_1000_NS8cuda_cub20__uninitialized_fill7functorINS7_10device_ptrIfEEfEEEEvT0_T1_)
        .other          _ZN3cub18CUB_300001_SM_10006detail8for_each13static_kernelINS2_12policy_hub_t12policy_500_tEmN6thrust24THRUST_300001_SM_1000_NS8cuda_cub20__uninitialized_fill7functorINS7_10device_ptrIfEEfEEEEvT0_T1_,@"STO_CUDA_ENTRY STV_DEFAULT"
_ZN3cub18CUB_300001_SM_10006detail8for_each13static_kernelINS2_12policy_hub_t12policy_500_tEmN6thrust24THRUST_300001_SM_1000_NS8cuda_cub20__uninitialized_fill7functorINS7_10device_ptrIfEEfEEEEvT0_T1_:
.text._ZN3cub18CUB_300001_SM_10006detail8for_each13static_kernelINS2_12policy_hub_t12policy_500_tEmN6thrust24THRUST_300001_SM_1000_NS8cuda_cub20__uninitialized_fill7functorINS7_10device_ptrIfEEfEEEEvT0_T1_:
        /* <DEDUP_REMOVED lines=8> */
[----:B------:R-:W-:-:S09]  /*0080*/  UISETP.GE.U32.AND.EX UP0, UPT, UR7, URZ, UPT, UP0 ;  /* 0x000000ff0700728c */ /* 0x000fd2000bf06100 */
        /* <DEDUP_REMOVED lines=11> */
.L_x_150:
[----:B------:R-:W0:Y:S01]  /*0140*/  S2R R0, SR_TID.X ;  /* 0x0000000000007919 */ /* 0x000e220000002100 */
[----:B------:R-:W-:Y:S01]  /*0150*/  IMAD.U32 R2, RZ, RZ, UR7 ;  /* 0x00000007ff027e24 */ /* 0x000fe2000f8e00ff */
[----:B------:R-:W1:Y:S01]  /*0160*/  LDCU.64 UR10, c[0x0][0x388] ;  /* 0x00007100ff0a77ac */ /* 0x000e620008000a00 */
[----:B------:R-:W-:Y:S01]  /*0170*/  IMAD.U32 R4, RZ, RZ, UR7 ;  /* 0x00000007ff047e24 */ /* 0x000fe2000f8e00ff */
[----:B0-----:R-:W-:-:S04]  /*0180*/  ISETP.LT.U32.AND P0, PT, R0, UR6, PT ;  /* 0x0000000600007c0c */ /* 0x001fc8000bf01070 */
[----:B------:R-:W-:Y:S01]  /*0190*/  ISETP.GT.U32.AND.EX P0, PT, R2, RZ, PT, P0 ;  /* 0x000000ff0200720c */ /* 0x000fe20003f04100 */
[C---:B------:R-:W-:Y:S01]  /*01a0*/  VIADD R2, R0.reuse, 0x100 ;  /* 0x0000010000027836 */ /* 0x040fe20000000000 */
[----:B------:R-:W-:-:S04]  /*01b0*/  IADD3 R0, P2, PT, R0, UR4, RZ ;  /* 0x0000000400007c10 */ /* 0x000fc8000ff5e0ff */
[----:B------:R-:W-:Y:S01]  /*01c0*/  ISETP.LT.U32.AND P1, PT, R2, UR6, PT ;  /* 0x0000000602007c0c */ /* 0x000fe2000bf21070 */
[----:B------:R-:W-:Y:S01]  /*01d0*/  IMAD.X R3, RZ, RZ, UR5, P2 ;  /* 0x00000005ff037e24 */ /* 0x000fe200090e06ff */
[----:B-1----:R-:W-:Y:S02]  /*01e0*/  LEA R2, P2, R0, UR10, 0x2 ;  /* 0x0000000a00027c11 */ /* 0x002fe4000f8410ff */
[----:B------:R-:W-:Y:S02]  /*01f0*/  ISETP.GT.U32.AND.EX P1, PT, R4, RZ, PT, P1 ;  /* 0x000000ff0400720c */ /* 0x000fe40003f24110 */
[----:B------:R-:W-:Y:S01]  /*0200*/  LEA.HI.X R3, R0, UR11, R3, 0x2, P2 ;  /* 0x0000000b00037c11 */ /* 0x000fe200090f1403 */
[----:B------:R-:W0:Y:S04]  /*0210*/  @P0 LDC R5, c[0x0][0x390] ;  /* 0x0000e400ff050b82 */ /* 0x000e280000000800 */
[----:B0-----:R0:W-:Y:S06]  /*0220*/  @P0 STG.E desc[UR8][R2.64], R5 ;  /* 0x0000000502000986 */ /* 0x0011ec000c101908 */
[----:B------:R-:W-:Y:S05]  /*0230*/  @!P1 EXIT ;  /* 0x000000000000994d */ /* 0x000fea0003800000 */
[----:B0-----:R-:W0:Y:S02]  /*0240*/  LDC R5, c[0x0][0x390] ;  /* 0x0000e400ff057b82 */ /* 0x001e240000000800 */
[----:B0-----:R-:W-:Y:S01]  /*0250*/  STG.E desc[UR8][R2.64+0x400], R5 ;  /* 0x0004000502007986 */ /* 0x001fe2000c101908 */
[----:B------:R-:W-:Y:S05]  /*0260*/  EXIT ;  /* 0x000000000000794d */ /* 0x000fea0003800000 */
.L_x_151:
        /* <DEDUP_REMOVED lines=9> */
.L_x_166:


//--------------------- .text._ZN3cub18CUB_300001_SM_10006detail11EmptyKernelIvEEvv --------------------------
	.section	.text._ZN3cub18CUB_300001_SM_10006detail11EmptyKernelIvEEvv,"ax",@progbits
	.align	128
        .global         _ZN3cub18CUB_300001_SM_10006detail11EmptyKernelIvEEvv
        .type           _ZN3cub18CUB_300001_SM_10006detail11EmptyKernelIvEEvv,@function
        .size           _ZN3cub18CUB_300001_SM_10006detail11EmptyKernelIvEEvv,(.L_x_167 - _ZN3cub18CUB_300001_SM_10006detail11EmptyKernelIvEEvv)
        .other          _ZN3cub18CUB_300001_SM_10006detail11EmptyKernelIvEEvv,@"STO_CUDA_ENTRY STV_DEFAULT"
_ZN3cub18CUB_300001_SM_10006detail11EmptyKernelIvEEvv:
.text._ZN3cub18CUB_300001_SM_10006detail11EmptyKernelIvEEvv:
[----:B------:R-:W-:Y:S01]  /*0000*/  LDC R1, c[0x0][0x37c] ;  /* 0x0000df00ff017b82 */ /* 0x000fe20000000800 */
[----:B------:R-:W-:Y:S05]  /*0010*/  EXIT ;  /* 0x000000000000794d */ /* 0x000fea0003800000 */
.L_x_152:
        /* <DEDUP_REMOVED lines=14> */
.L_x_167:


//--------------------- .nv.shared._ZN3cub18CUB_300001_SM_10006detail9transform16transform_kernelINS2_10policy_hubILb0EN4cuda3std3__45tupleIJN6thrust24THRUST_300001_SM_1000_NS6detail15normal_iteratorINSA_10device_ptrIfEEEESF_EEEE10policy1000ElNS7_4plusIfEESF_JPfSL_EEEvT0_iT1_T2_DpNS2_10kernel_argIT3_EE --------------------------
	.section	.nv.shared._ZN3cub18CUB_300001_SM_10006detail9transform16transform_kernelINS2_10policy_hubILb0EN4cuda3std3__45tupleIJN6thrust24THRUST_300001_SM_1000_NS6detail15normal_iteratorINSA_10device_ptrIfEEEESF_EEEE10policy1000ElNS7_4plusIfEESF_JPfSL_EEEvT0_iT1_T2_DpNS2_10kernel_argIT3_EE,"aw",@nobits
	.sectionflags	@""
	.align	128
.nv.shared._ZN3cub18CUB_300001_SM_10006detail9transform16transform_kernelINS2_10policy_hubILb0EN4cuda3std3__45tupleIJN6thrust24THRUST_300001_SM_1000_NS6detail15normal_iteratorINSA_10device_ptrIfEEEESF_EEEE10policy1000ElNS7_4plusIfEESF_JPfSL_EEEvT0_iT1_T2_DpNS2_10kernel_argIT3_EE:
	.zero		1152


//--------------------- .nv.shared.reserved.0     --------------------------
	.section	.nv.shared.reserved.0,"aw",@nobits
	.weak		__nv_reservedSMEM_offset_0_alias
	.size		__nv_reservedSMEM_offset_0_alias, 0, 64
	.other		__nv_reservedSMEM_offset_0_alias,@"STO_CUDA_RESERVED_SHARED STV_DEFAULT"
__nv_reservedSMEM_offset_0_alias:
	.zero		0
	.zero		64


//--------------------- .nv.global                --------------------------
	.section	.nv.global,"aw",@nobits
.nv.global:
	.type		_ZN34_INTERNAL_b1b2ba73_4_k_cu_54babb5d6thrust24THRUST_300001_SM_1000_NS3seqE,@object
	.size		_ZN34_INTERNAL_b1b2ba73_4_k_cu_54babb5d6thrust24THRUST_300001_SM_1000_NS3seqE,(_ZN34_INTERNAL_b1b2ba73_4_k_cu_54babb5d4cuda3std3__48in_placeE - _ZN34_INTERNAL_b1b2ba73_4_k_cu_54babb5d6thrust24THRUST_300001_SM_1000_NS3seqE)
_ZN34_INTERNAL_b1b2ba73_4_k_cu_54babb5d6thrust24THRUST_300001_SM_1000_NS3seqE:
	.zero		1
	.type		_ZN34_INTERNAL_b1b2ba73_4_k_cu_54babb5d4cuda3std3__48in_placeE,@object
	.size		_ZN34_INTERNAL_b1b2ba73_4_k_cu_54babb5d4cuda3std3__48in_placeE,(_ZN34_INTERNAL_b1b2ba73_4_k_cu_54babb5d4cuda3std6ranges3__45__cpo4sizeE - _ZN34_INTERNAL_b1b2ba73_4_k_cu_54babb5d4cuda3std3__48in_placeE)
_ZN34_INTERNAL_b1b2ba73_4_k_cu_54babb5d4cuda3std3__48in_placeE:
	.zero		1
	.type		_ZN34_INTERNAL_b1b2ba73_4_k_cu_54babb5d4cuda3std6ranges3__45__cpo4sizeE,@object
	.size		_ZN34_INTERNAL_b1b2ba73_4_k_cu_54babb5d4cuda3std6ranges3__45__cpo4sizeE,(_ZN34_INTERNAL_b1b2ba73_4_k_cu_54babb5d6thrust24THRUST_300001_SM_1000_NS12placeholders2_3E - _ZN34_INTERNAL_b1b2ba73_4_k_cu_54babb5d4cuda3std6ranges3__45__cpo4sizeE)
_ZN34_INTERNAL_b1b2ba73_4_k_cu_54babb5d4cuda3std6ranges3__45__cpo4sizeE:
	.zero		1
	.type		_ZN34_INTERNAL_b1b2ba73_4_k_cu_54babb5d6thrust24THRUST_300001_SM_1000_NS12placeholders2_3E,@object
	.size		_ZN34_INTERNAL_b1b2ba73_4_k_cu_54babb5d6thrust24THRUST_300001_SM_1000_NS12placeholders2_3E,(_ZN34_INTERNAL_b1b2ba73_4_k_cu_54babb5d4cuda3std3__45__cpo6cbeginE - _ZN34_INTERNAL_b1b2ba73_4_k_cu_54babb5d6thrust24THRUST_300001_SM_1000_NS12placeholders2_3E)
_ZN34_INTERNAL_b1b2ba73_4_k_cu_54babb5d6thrust24THRUST_300001_SM_1000_NS12placeholders2_3E:
	.zero		1
	.type		_ZN34_INTERNAL_b1b2ba73_4_k_cu_54babb5d4cuda3std3__45__cpo6cbeginE,@object
	.size		_ZN34_INTERNAL_b1b2ba73_4_k_cu_54babb5d4cuda3std3__45__cpo6cbeginE,(_ZN34_INTERNAL_b1b2ba73_4_k_cu_54babb5d4cuda3std6ranges3__45__cpo6cbeginE - _ZN34_INTERNAL_b1b2ba73_4_k_cu_54babb5d4cuda3std3__45__cpo6cbeginE)
_ZN34_INTERNAL_b1b2ba73_4_k_cu_54babb5d4cuda3std3__45__cpo6cbeginE:
	.zero		1
	.type		_ZN34_INTERNAL_b1b2ba73_4_k_cu_54babb5d4cuda3std6ranges3__45__cpo6cbeginE,@object
	.size		_ZN34_INTERNAL_b1b2ba73_4_k_cu_54babb5d4cuda3std6ranges3__45__cpo6cbeginE,(_ZN34_INTERNAL_b1b2ba73_4_k_cu_54babb5d6thrust24THRUST_300001_SM_1000_NS12placeholders2_7E - _ZN34_INTERNAL_b1b2ba73_4_k_cu_54babb5d4cuda3std6ranges3__45__cpo6cbeginE)
_ZN34_INTERNAL_b1b2ba73_4_k_cu_54babb5d4cuda3std6ranges3__45__cpo6cbeginE:
	.zero		1
	.type		_ZN34_INTERNAL_b1b2ba73_4_k_cu_54babb5d6thrust24THRUST_300001_SM_1000_NS12placeholders2_7E,@object
	.size		_ZN34_INTERNAL_b1b2ba73_4_k_cu_54babb5d6thrust24THRUST_300001_SM_1000_NS12placeholders2_7E,(_ZN34_INTERNAL_b1b2ba73_4_k_cu_54babb5d4cuda3std3__45__cpo7crbeginE - _ZN34_INTERNAL_b1b2ba73_4_k_cu_54babb5d6thrust24THRUST_300001_SM_1000_NS12placeholders2_7E)
_ZN34_INTERNAL_b1b2ba73_4_k_cu_54babb5d6thrust24THRUST_300001_SM_1000_NS12placeholders2_7E:
	.zero		1
	.type		_ZN34_INTERNAL_b1b2ba73_4_k_cu_54babb5d4cuda3std3__45__cpo7crbeginE,@object
	.size		_ZN34_INTERNAL_b1b2ba73_4_k_cu_54babb5d4cuda3std3__45__cpo7crbeginE,(_ZN34_INTERNAL_b1b2ba73_4_k_cu_54babb5d4cuda3std6ranges3__45__cpo4nextE - _ZN34_INTERNAL_b1b2ba73_4_k_cu_54babb5d4cuda3std3__45__cpo7crbeginE)
_ZN34_INTERNAL_b1b2ba73_4_k_cu_54babb5d4cuda3std3__45__cpo7crbeginE:
	.zero		1
	.type		_ZN34_INTERNAL_b1b2ba73_4_k_cu_54babb5d4cuda3std6ranges3__45__cpo4nextE,@object
	.size		_ZN34_INTERNAL_b1b2ba73_4_k_cu_54babb5d4cuda3std6ranges3__45__cpo4nextE,(_ZN34_INTERNAL_b1b2ba73_4_k_cu_54babb5d4cuda3std6ranges3__45__cpo4swapE - _ZN34_INTERNAL_b1b2ba73_4_k_cu_54babb5d4cuda3std6ranges3__45__cpo4nextE)
_ZN34_INTERNAL_b1b2ba73_4_k_cu_54babb5d4cuda3std6ranges3__45__cpo4nextE:
	.zero		1
	.type		_ZN34_INTERNAL_b1b2ba73_4_k_cu_54babb5d4cuda3std6ranges3__45__cpo4swapE,@object
	.size		_ZN34_INTERNAL_b1b2ba73_4_k_cu_54babb5d4cuda3std6ranges3__45__cpo4swapE,(_ZN34_INTERNAL_b1b2ba73_4_k_cu_54babb5d6thrust24THRUST_300001_SM_1000_NS8cuda_cub10par_nosyncE - _ZN34_INTERNAL_b1b2ba73_4_k_cu_54babb5d4cuda3std6ranges3__45__cpo4swapE)
_ZN34_INTERNAL_b1b2ba73_4_k_cu_54babb5d4cuda3std6ranges3__45__cpo4swapE:
	.zero		1
	.type		_ZN34_INTERNAL_b1b2ba73_4_k_cu_54babb5d6thrust24THRUST_300001_SM_1000_NS8cuda_cub10par_nosyncE,@object
	.size		_ZN34_INTERNAL_b1b2ba73_4_k_cu_54babb5d6thrust24THRUST_300001_SM_1000_NS8cuda_cub10par_nosyncE,(_ZN34_INTERNAL_b1b2ba73_4_k_cu_54babb5d6thrust24THRUST_300001_SM_1000_NS12placeholders2_9E - _ZN34_INTERNAL_b1b2ba73_4_k_cu_54babb5d6thrust24THRUST_300001_SM_1000_NS8cuda_cub10par_nosyncE)
_ZN34_INTERNAL_b1b2ba73_4_k_cu_54babb5d6thrust24THRUST_300001_SM_1000_NS8cuda_cub10par_nosyncE:
	.zero		1
	.type		_ZN34_INTERNAL_b1b2ba73_4_k_cu_54babb5d6thrust24THRUST_300001_SM_1000_NS12placeholders2_9E,@object
	.size		_ZN34_INTERNAL_b1b2ba73_4_k_cu_54babb5d6thrust24THRUST_300001_SM_1000_NS12placeholders2_9E,(_ZN34_INTERNAL_b1b2ba73_4_k_cu_54babb5d4cuda3std3__436_GLOBAL__N__b1b2ba73_4_k_cu_54babb5d6ignoreE - _ZN34_INTERNAL_b1b2ba73_4_k_cu_54babb5d6thrust24THRUST_300001_SM_1000_NS12placeholders2_9E)
_ZN34_INTERNAL_b1b2ba73_4_k_cu_54babb5d6thrust24THRUST_300001_SM_1000_NS12placeholders2_9E:
	.zero		1
	.type		_ZN34_INTERNAL_b1b2ba73_4_k_cu_54babb5d4cuda3std3__436_GLOBAL__N__b1b2ba73_4_k_cu_54babb5d6ignoreE,@object
	.size		_ZN34_INTERNAL_b1b2ba73_4_k_cu_54babb5d4cuda3std3__436_GLOBAL__N__b1b2ba73_4_k_cu_54babb5d6ignoreE,(_ZN34_INTERNAL_b1b2ba73_4_k_cu_54babb5d4cuda3std6ranges3__45__cpo4dataE - _ZN34_INTERNAL_b1b2ba73_4_k_cu_54babb5d4cuda3std3__436_GLOBAL__N__b1b2ba73_4_k_cu_54babb5d6ignoreE)
_ZN34_INTERNAL_b1b2ba73_4_k_cu_54babb5d4cuda3std3__436_GLOBAL__N__b1b2ba73_4_k_cu_54babb5d6ignoreE:
	.zero		1
	.type		_ZN34_INTERNAL_b1b2ba73_4_k_cu_54babb5d4cuda3std6ranges3__45__cpo4dataE,@object
	.size		_ZN34_INTERNAL_b1b2ba73_4_k_cu_54babb5d4cuda3std6ranges3__45__cpo4dataE,(_ZN34_INTERNAL_b1b2ba73_4_k_cu_54babb5d6thrust24THRUST_300001_SM_1000_NS12placeholders2_1E - _ZN34_INTERNAL_b1b2ba73_4_k_cu_54babb5d4cuda3std6ranges3__45__cpo4dataE)
_ZN34_INTERNAL_b1b2ba73_4_k_cu_54babb5d4cuda3std6ranges3__45__cpo4dataE:
	.zero		1
	.type		_ZN34_INTERNAL_b1b2ba73_4_k_cu_54babb5d6thrust24THRUST_300001_SM_1000_NS12placeholders2_1E,@object
	.size		_ZN34_INTERNAL_b1b2ba73_4_k_cu_54babb5d6thrust24THRUST_300001_SM_1000_NS12placeholders2_1E,(_ZN34_INTERNAL_b1b2ba73_4_k_cu_54babb5d4cuda3std3__45__cpo5beginE - _ZN34_INTERNAL_b1b2ba73_4_k_cu_54babb5d6thrust24THRUST_300001_SM_1000_NS12placeholders2_1E)
_ZN34_INTERNAL_b1b2ba73_4_k_cu_54babb5d6thrust24THRUST_300001_SM_1000_NS12placeholders2_1E:
	.zero		1
	.type		_ZN34_INTERNAL_b1b2ba73_4_k_cu_54babb5d4cuda3std3__45__cpo5beginE,@object
	.size		_ZN34_INTERNAL_b1b2ba73_4_k_cu_54babb5d4cuda3std3__45__cpo5beginE,(_ZN34_INTERNAL_b1b2ba73_4_k_cu_54babb5d4cuda3std6ranges3__45__cpo5beginE - _ZN34_INTERNAL_b1b2ba73_4_k_cu_54babb5d4cuda3std3__45__cpo5beginE)
_ZN34_INTERNAL_b1b2ba73_4_k_cu_54babb5d4cuda3std3__45__cpo5beginE:
	.zero		1
	.type		_ZN34_INTERNAL_b1b2ba73_4_k_cu_54babb5d4cuda3std6ranges3__45__cpo5beginE,@object
	.size		_ZN34_INTERNAL_b1b2ba73_4_k_cu_54babb5d4cuda3std6ranges3__45__cpo5beginE,(_ZN34_INTERNAL_b1b2ba73_4_k_cu_54babb5d6thrust24THRUST_300001_SM_1000_NS12placeholders2_5E - _ZN34_INTERNAL_b1b2ba73_4_k_cu_54babb5d4cuda3std6ranges3__45__cpo5beginE)
_ZN34_INTERNAL_b1b2ba73_4_k_cu_54babb5d4cuda3std6ranges3__45__cpo5beginE:
	.zero		1
	.type		_ZN34_INTERNAL_b1b2ba73_4_k_cu_54babb5d6thrust24THRUST_300001_SM_1000_NS12placeholders2_5E,@object
	.size		_ZN34_INTERNAL_b1b2ba73_4_k_cu_54babb5d6thrust24THRUST_300001_SM_1000_NS12placeholders2_5E,(_ZN34_INTERNAL_b1b2ba73_4_k_cu_54babb5d4cuda3std3__45__cpo6rbeginE - _ZN34_INTERNAL_b1b2ba73_4_k_cu_54babb5d6thrust24THRUST_300001_SM_1000_NS12placeholders2_5E)
_ZN34_INTERNAL_b1b2ba73_4_k_cu_54babb5d6thrust24THRUST_300001_SM_1000_NS12placeholders2_5E:
	.zero		1
	.type		_ZN34_INTERNAL_b1b2ba73_4_k_cu_54babb5d4cuda3std3__45__cpo6rbeginE,@object
	.size		_ZN34_INTERNAL_b1b2ba73_4_k_cu_54babb5d4cuda3std3__45__cpo6rbeginE,(_ZN34_INTERNAL_b1b2ba73_4_k_cu_54babb5d4cuda3std6ranges3__45__cpo7advanceE - _ZN34_INTERNAL_b1b2ba73_4_k_cu_54babb5d4cuda3std3__45__cpo6rbeginE)
_ZN34_INTERNAL_b1b2ba73_4_k_cu_54babb5d4cuda3std3__45__cpo6rbeginE:
	.zero		1
	.type		_ZN34_INTERNAL_b1b2ba73_4_k_cu_54babb5d4cuda3std6ranges3__45__cpo7advanceE,@object
	.size		_ZN34_INTERNAL_b1b2ba73_4_k_cu_54babb5d4cuda3std6ranges3__45__cpo7advanceE,(_ZN34_INTERNAL_b1b2ba73_4_k_cu_54babb5d4cuda3std3__47nulloptE - _ZN34_INTERNAL_b1b2ba73_4_k_cu_54babb5d4cuda3std6ranges3__45__cpo7advanceE)
_ZN34_INTERNAL_b1b2ba73_4_k_cu_54babb5d4cuda3std6ranges3__45__cpo7advanceE:
	.zero		1
	.type		_ZN34_INTERNAL_b1b2ba73_4_k_cu_54babb5d4cuda3std3__47nulloptE,@object
	.size		_ZN34_INTERNAL_b1b2ba73_4_k_cu_54babb5d4cuda3std3__47nulloptE,(_ZN34_INTERNAL_b1b2ba73_4_k_cu_54babb5d4cuda3std6ranges3__45__cpo8distanceE - _ZN34_INTERNAL_b1b2ba73_4_k_cu_54babb5d4cuda3std3__47nulloptE)
_ZN34_INTERNAL_b1b2ba73_4_k_cu_54babb5d4cuda3std3__47nulloptE:
	.zero		1
	.type		_ZN34_INTERNAL_b1b2ba73_4_k_cu_54babb5d4cuda3std6ranges3__45__cpo8distanceE,@object
	.size		_ZN34_INTERNAL_b1b2ba73_4_k_cu_54babb5d4cuda3std6ranges3__45__cpo8distanceE,(_ZN34_INTERNAL_b1b2ba73_4_k_cu_54babb5d6thrust24THRUST_300001_SM_1000_NS12placeholders3_10E - _ZN34_INTERNAL_b1b2ba73_4_k_cu_54babb5d4cuda3std6ranges3__45__cpo8distanceE)
_ZN34_INTERNAL_b1b2ba73_4_k_cu_54babb5d4cuda3std6ranges3__45__cpo8distanceE:
	.zero		1
	.type		_ZN34_INTERNAL_b1b2ba73_4_k_cu_54babb5d6thrust24THRUST_300001_SM_1000_NS12placeholders3_10E,@object
	.size		_ZN34_INTERNAL_b1b2ba73_4_k_cu_54babb5d6thrust24THRUST_300001_SM_1000_NS12placeholders3_10E,(_ZN34_INTERNAL_b1b2ba73_4_k_cu_54babb5d4cuda3std3__419piecewise_constructE - _ZN34_INTERNAL_b1b2ba73_4_k_cu_54babb5d6thrust24THRUST_300001_SM_1000_NS12placeholders3_10E)
_ZN34_INTERNAL_b1b2ba73_4_k_cu_54babb5d6thrust24THRUST_300001_SM_1000_NS12placeholders3_10E:
	.zero		1
	.type		_ZN34_INTERNAL_b1b2ba73_4_k_cu_54babb5d4cuda3std3__419piecewise_constructE,@object
	.size		_ZN34_INTERNAL_b1b2ba73_4_k_cu_54babb5d4cuda3std3__419piecewise_constructE,(_ZN34_INTERNAL_b1b2ba73_4_k_cu_54babb5d4cuda3std6ranges3__45__cpo5cdataE - _ZN34_INTERNAL_b1b2ba73_4_k_cu_54babb5d4cuda3std3__419piecewise_constructE)
_ZN34_INTERNAL_b1b2ba73_4_k_cu_54babb5d4cuda3std3__419piecewise_constructE:
	.zero		1
	.type		_ZN34_INTERNAL_b1b2ba73_4_k_cu_54babb5d4cuda3std6ranges3__45__cpo5cdataE,@object
	.size		_ZN34_INTERNAL_b1b2ba73_4_k_cu_54babb5d4cuda3std6ranges3__45__cpo5cdataE,(_ZN34_INTERNAL_b1b2ba73_4_k_cu_54babb5d6thrust24THRUST_300001_SM_1000_NS12placeholders2_2E - _ZN34_INTERNAL_b1b2ba73_4_k_cu_54babb5d4cuda3std6ranges3__45__cpo5cdataE)
_ZN34_INTERNAL_b1b2ba73_4_k_cu_54babb5d4cuda3std6ranges3__45__cpo5cdataE:
	.zero		1
	.type		_ZN34_INTERNAL_b1b2ba73_4_k_cu_54babb5d6thrust24THRUST_300001_SM_1000_NS12placeholders2_2E,@object
	.size		_ZN34_INTERNAL_b1b2ba73_4_k_cu_54babb5d6thrust24THRUST_300001_SM_1000_NS12placeholders2_2E,(_ZN34_INTERNAL_b1b2ba73_4_k_cu_54babb5d4cuda3std3__45__cpo3endE - _ZN34_INTERNAL_b1b2ba73_4_k_cu_54babb5d6thrust24THRUST_300001_SM_1000_NS12placeholders2_2E)
_ZN34_INTERNAL_b1b2ba73_4_k_cu_54babb5d6thrust24THRUST_300001_SM_1000_NS12placeholders2_2E:
	.zero		1
	.type		_ZN34_INTERNAL_b1b2ba73_4_k_cu_54babb5d4cuda3std3__45__cpo3endE,@object
	.size		_ZN34_INTERNAL_b1b2ba73_4_k_cu_54babb5d4cuda3std3__45__cpo3endE,(_ZN34_INTERNAL_b1b2ba73_4_k_cu_54babb5d4cuda3std6ranges3__45__cpo3endE - _ZN34_INTERNAL_b1b2ba73_4_k_cu_54babb5d4cuda3std3__45__cpo3endE)
_ZN34_INTERNAL_b1b2ba73_4_k_cu_54babb5d4cuda3std3__45__cpo3endE:
	.zero		1
	.type		_ZN34_INTERNAL_b1b2ba73_4_k_cu_54babb5d4cuda3std6ranges3__45__cpo3endE,@object
	.size		_ZN34_INTERNAL_b1b2ba73_4_k_cu_54babb5d4cuda3std6ranges3__45__cpo3endE,(_ZN34_INTERNAL_b1b2ba73_4_k_cu_54babb5d6thrust24THRUST_300001_SM_1000_NS12placeholders2_6E - _ZN34_INTERNAL_b1b2ba73_4_k_cu_54babb5d4cuda3std6ranges3__45__cpo3endE)
_ZN34_INTERNAL_b1b2ba73_4_k_cu_54babb5d4cuda3std6ranges3__45__cpo3endE:
	.zero		1
	.type		_ZN34_INTERNAL_b1b2ba73_4_k_cu_54babb5d6thrust24THRUST_300001_SM_1000_NS12placeholders2_6E,@object
	.size		_ZN34_INTERNAL_b1b2ba73_4_k_cu_54babb5d6thrust24THRUST_300001_SM_1000_NS12placeholders2_6E,(_ZN34_INTERNAL_b1b2ba73_4_k_cu_54babb5d4cuda3std3__45__cpo4rendE - _ZN34_INTERNAL_b1b2ba73_4_k_cu_54babb5d6thrust24THRUST_300001_SM_1000_NS12placeholders2_6E)
_ZN34_INTERNAL_b1b2ba73_4_k_cu_54babb5d6thrust24THRUST_300001_SM_1000_NS12placeholders2_6E:
	.zero		1
	.type		_ZN34_INTERNAL_b1b2ba73_4_k_cu_54babb5d4cuda3std3__45__cpo4rendE,@object
	.size		_ZN34_INTERNAL_b1b2ba73_4_k_cu_54babb5d4cuda3std3__45__cpo4rendE,(_ZN34_INTERNAL_b1b2ba73_4_k_cu_54babb5d4cuda3std6ranges3__45__cpo9iter_swapE - _ZN34_INTERNAL_b1b2ba73_4_k_cu_54babb5d4cuda3std3__45__cpo4rendE)
_ZN34_INTERNAL_b1b2ba73_4_k_cu_54babb5d4cuda3std3__45__cpo4rendE:
	.zero		1
	.type		_ZN34_INTERNAL_b1b2ba73_4_k_cu_54babb5d4cuda3std6ranges3__45__cpo9iter_swapE,@object
	.size		_ZN34_INTERNAL_b1b2ba73_4_k_cu_54babb5d4cuda3std6ranges3__45__cpo9iter_swapE,(_ZN34_INTERNAL_b1b2ba73_4_k_cu_54babb5d4cuda3std3__48unexpectE - _ZN34_INTERNAL_b1b2ba73_4_k_cu_54babb5d4cuda3std6ranges3__45__cpo9iter_swapE)
_ZN34_INTERNAL_b1b2ba73_4_k_cu_54babb5d4cuda3std6ranges3__45__cpo9iter_swapE:
	.zero		1
	.type		_ZN34_INTERNAL_b1b2ba73_4_k_cu_54babb5d4cuda3std3__48unexpectE,@object
	.size		_ZN34_INTERNAL_b1b2ba73_4_k_cu_54babb5d4cuda3std3__48unexpectE,(_ZN34_INTERNAL_b1b2ba73_4_k_cu_54babb5d6thrust24THRUST_300001_SM_1000_NS8cuda_cub3parE - _ZN34_INTERNAL_b1b2ba73_4_k_cu_54babb5d4cuda3std3__48unexpectE)
_ZN34_INTERNAL_b1b2ba73_4_k_cu_54babb5d4cuda3std3__48unexpectE:
	.zero		1
	.type		_ZN34_INTERNAL_b1b2ba73_4_k_cu_54babb5d6thrust24THRUST_300001_SM_1000_NS8cuda_cub3parE,@object
	.size		_ZN34_INTERNAL_b1b2ba73_4_k_cu_54babb5d6thrust24THRUST_300001_SM_1000_NS8cuda_cub3parE,(_ZN34_INTERNAL_b1b2ba73_4_k_cu_54babb5d6thrust24THRUST_300001_SM_1000_NS12placeholders2_4E - _ZN34_INTERNAL_b1b2ba73_4_k_cu_54babb5d6thrust24THRUST_300001_SM_1000_NS8cuda_cub3parE)
_ZN34_INTERNAL_b1b2ba73_4_k_cu_54babb5d6thrust24THRUST_300001_SM_1000_NS8cuda_cub3parE:
	.zero		1
	.type		_ZN34_INTERNAL_b1b2ba73_4_k_cu_54babb5d6thrust24THRUST_300001_SM_1000_NS12placeholders2_4E,@object
	.size		_ZN34_INTERNAL_b1b2ba73_4_k_cu_54babb5d6thrust24THRUST_300001_SM_1000_NS12placeholders2_4E,(_ZN34_INTERNAL_b1b2ba73_4_k_cu_54babb5d4cuda3std3__45__cpo4cendE - _ZN34_INTERNAL_b1b2ba73_4_k_cu_54babb5d6thrust24THRUST_300001_SM_1000_NS12placeholders2_4E)
_ZN34_INTERNAL_b1b2ba73_4_k_cu_54babb5d6thrust24THRUST_300001_SM_1000_NS12placeholders2_4E:
	.zero		1
	.type		_ZN34_INTERNAL_b1b2ba73_4_k_cu_54babb5d4cuda3std3__45__cpo4cendE,@object
	.size		_ZN34_INTERNAL_b1b2ba73_4_k_cu_54babb5d4cuda3std3__45__cpo4cendE,(_ZN34_INTERNAL_b1b2ba73_4_k_cu_54babb5d4cuda3std6ranges3__45__cpo4cendE - _ZN34_INTERNAL_b1b2ba73_4_k_cu_54babb5d4cuda3std3__45__cpo4cendE)
_ZN34_INTERNAL_b1b2ba73_4_k_cu_54babb5d4cuda3std3__45__cpo4cendE:
	.zero		1
	.type		_ZN34_INTERNAL_b1b2ba73_4_k_cu_54babb5d4cuda3std6ranges3__45__cpo4cendE,@object
	.size		_ZN34_INTERNAL_b1b2ba73_4_k_cu_54babb5d4cuda3std6ranges3__45__cpo4cendE,(_ZN34_INTERNAL_b1b2ba73_4_k_cu_54babb5d4cuda3std3__420unreachable_sentinelE - _ZN34_INTERNAL_b1b2ba73_4_k_cu_54babb5d4cuda3std6ranges3__45__cpo4cendE)
_ZN34_INTERNAL_b1b2ba73_4_k_cu_54babb5d4cuda3std6ranges3__45__cpo4cendE:
	.zero		1
	.type		_ZN34_INTERNAL_b1b2ba73_4_k_cu_54babb5d4cuda3std3__420unreachable_sentinelE,@object
	.size		_ZN34_INTERNAL_b1b2ba73_4_k_cu_54babb5d4cuda3std3__420unreachable_sentinelE,(_ZN34_INTERNAL_b1b2ba73_4_k_cu_54babb5d4cuda3std6ranges3__45__cpo5ssizeE - _ZN34_INTERNAL_b1b2ba73_4_k_cu_54babb5d4cuda3std3__420unreachable_sentinelE)
_ZN34_INTERNAL_b1b2ba73_4_k_cu_54babb5d4cuda3std3__420unreachable_sentinelE:
	.zero		1
	.type		_ZN34_INTERNAL_b1b2ba73_4_k_cu_54babb5d4cuda3std6ranges3__45__cpo5ssizeE,@object
	.size		_ZN34_INTERNAL_b1b2ba73_4_k_cu_54babb5d4cuda3std6ranges3__45__cpo5ssizeE,(_ZN34_INTERNAL_b1b2ba73_4_k_cu_54babb5d6thrust24THRUST_300001_SM_1000_NS12placeholders2_8E - _ZN34_INTERNAL_b1b2ba73_4_k_cu_54babb5d4cuda3std6ranges3__45__cpo5ssizeE)
_ZN34_INTERNAL_b1b2ba73_4_k_cu_54babb5d4cuda3std6ranges3__45__cpo5ssizeE:
	.zero		1
	.type		_ZN34_INTERNAL_b1b2ba73_4_k_cu_54babb5d6thrust24THRUST_300001_SM_1000_NS12placeholders2_8E,@object
	.size		_ZN34_INTERNAL_b1b2ba73_4_k_cu_54babb5d6thrust24THRUST_300001_SM_1000_NS12placeholders2_8E,(_ZN34_INTERNAL_b1b2ba73_4_k_cu_54babb5d4cuda3std3__45__cpo5crendE - _ZN34_INTERNAL_b1b2ba73_4_k_cu_54babb5d6thrust24THRUST_300001_SM_1000_NS12placeholders2_8E)
_ZN34_INTERNAL_b1b2ba73_4_k_cu_54babb5d6thrust24THRUST_300001_SM_1000_NS12placeholders2_8E:
	.zero		1
	.type		_ZN34_INTERNAL_b1b2ba73_4_k_cu_54babb5d4cuda3std3__45__cpo5crendE,@object
	.size		_ZN34_INTERNAL_b1b2ba73_4_k_cu_54babb5d4cuda3std3__45__cpo5crendE,(_ZN34_INTERNAL_b1b2ba73_4_k_cu_54babb5d4cuda3std6ranges3__45__cpo4prevE - _ZN34_INTERNAL_b1b2ba73_4_k_cu_54babb5d4cuda3std3__45__cpo5crendE)
_ZN34_INTERNAL_b1b2ba73_4_k_cu_54babb5d4cuda3std3__45__cpo5crendE:
	.zero		1
	.type		_ZN34_INTERNAL_b1b2ba73_4_k_cu_54babb5d4cuda3std6ranges3__45__cpo4prevE,@object
	.size		_ZN34_INTERNAL_b1b2ba73_4_k_cu_54babb5d4cuda3std6ranges3__45__cpo4prevE,(_ZN34_INTERNAL_b1b2ba73_4_k_cu_54babb5d4cuda3std6ranges3__45__cpo9iter_moveE - _ZN34_INTERNAL_b1b2ba73_4_k_cu_54babb5d4cuda3std6ranges3__45__cpo4prevE)
_ZN34_INTERNAL_b1b2ba73_4_k_cu_54babb5d4cuda3std6ranges3__45__cpo4prevE:
	.zero		1
	.type		_ZN34_INTERNAL_b1b2ba73_4_k_cu_54babb5d4cuda3std6ranges3__45__cpo9iter_moveE,@object
	.size		_ZN34_INTERNAL_b1b2ba73_4_k_cu_54babb5d4cuda3std6ranges3__45__cpo9iter_moveE,(_ZN34_INTERNAL_b1b2ba73_4_k_cu_54babb5d6thrust24THRUST_300001_SM_1000_NS6system6detail10sequential3seqE - _ZN34_INTERNAL_b1b2ba73_4_k_cu_54babb5d4cuda3std6ranges3__45__cpo9iter_moveE)
_ZN34_INTERNAL_b1b2ba73_4_k_cu_54babb5d4cuda3std6ranges3__45__cpo9iter_moveE:
	.zero		1
	.type		_ZN34_INTERNAL_b1b2ba73_4_k_cu_54babb5d6thrust24THRUST_300001_SM_1000_NS6system6detail10sequential3seqE,@object
	.size		_ZN34_INTERNAL_b1b2ba73_4_k_cu_54babb5d6thrust24THRUST_300001_SM_1000_NS6system6detail10sequential3seqE,(.L_31 - _ZN34_INTERNAL_b1b2ba73_4_k_cu_54babb5d6thrust24THRUST_300001_SM_1000_NS6system6detail10sequential3seqE)
_ZN34_INTERNAL_b1b2ba73_4_k_cu_54babb5d6thrust24THRUST_300001_SM_1000_NS6system6detail10sequential3seqE:
	.zero		1
.L_31:


//--------------------- .nv.shared._ZN3cub18CUB_300001_SM_10006detail9transform16transform_kernelINS2_10policy_hubILb0EN4cuda3std3__45tupleIJN6thrust24THRUST_300001_SM_1000_NS6detail15normal_iteratorINSA_10device_ptrIfEEEESF_EEEE10policy1000EiNS7_4plusIfEESF_JPfSL_EEEvT0_iT1_T2_DpNS2_10kernel_argIT3_EE --------------------------
	.section	.nv.shared._ZN3cub18CUB_300001_SM_10006detail9transform16transform_kernelINS2_10policy_hubILb0EN4cuda3std3__45tupleIJN6thrust24THRUST_300001_SM_1000_NS6detail15normal_iteratorINSA_10device_ptrIfEEEESF_EEEE10policy1000EiNS7_4plusIfEESF_JPfSL_EEEvT0_iT1_T2_DpNS2_10kernel_argIT3_EE,"aw",@nobits
	.sectionflags	@""
	.align	128
.nv.shared._ZN3cub18CUB_300001_SM_10006detail9transform16transform_kernelINS2_10policy_hubILb0EN4cuda3std3__45tupleIJN6thrust24THRUST_300001_SM_1000_NS6detail15normal_iteratorINSA_10device_ptrIfEEEESF_EEEE10policy1000EiNS7_4plusIfEESF_JPfSL_EEEvT0_iT1_T2_DpNS2_10kernel_argIT3_EE:
	.zero		1152


//--------------------- .nv.shared._ZN3cub18CUB_300001_SM_10006detail9transform16transform_kernelINS2_10policy_hubILb0EN4cuda3std3__45tupleIJN6thrust24THRUST_300001_SM_1000_NS6detail15normal_iteratorINSA_10device_ptrIfEEEESF_EEEE10policy1000ElNS7_10multipliesIfEESF_JPfSL_EEEvT0_iT1_T2_DpNS2_10kernel_argIT3_EE --------------------------
	.section	.nv.shared._ZN3cub18CUB_300001_SM_10006detail9transform16transform_kernelINS2_10policy_hubILb0EN4cuda3std3__45tupleIJN6thrust24THRUST_300001_SM_1000_NS6detail15normal_iteratorINSA_10device_ptrIfEEEESF_EEEE10policy1000ElNS7_10multipliesIfEESF_JPfSL_EEEvT0_iT1_T2_DpNS2_10kernel_argIT3_EE,"aw",@nobits
	.sectionflags	@""
	.align	128
.nv.shared._ZN3cub18CUB_300001_SM_10006detail9transform16transform_kernelINS2_10policy_hubILb0EN4cuda3std3__45tupleIJN6thrust24THRUST_300001_SM_1000_NS6detail15normal_iteratorINSA_10device_ptrIfEEEESF_EEEE10policy1000ElNS7_10multipliesIfEESF_JPfSL_EEEvT0_iT1_T2_DpNS2_10kernel_argIT3_EE:
	.zero		1152


//--------------------- .nv.shared._ZN3cub18CUB_300001_SM_10006detail9transform16transform_kernelINS2_10policy_hubILb0EN4cuda3std3__45tupleIJN6thrust24THRUST_300001_SM_1000_NS6detail15normal_iteratorINSA_10device_ptrIfEEEESF_EEEE10policy1000EiNS7_10multipliesIfEESF_JPfSL_EEEvT0_iT1_T2_DpNS2_10kernel_argIT3_EE --------------------------
	.section	.nv.shared._ZN3cub18CUB_300001_SM_10006detail9transform16transform_kernelINS2_10policy_hubILb0EN4cuda3std3__45tupleIJN6thrust24THRUST_300001_SM_1000_NS6detail15normal_iteratorINSA_10device_ptrIfEEEESF_EEEE10policy1000EiNS7_10multipliesIfEESF_JPfSL_EEEvT0_iT1_T2_DpNS2_10kernel_argIT3_EE,"aw",@nobits
	.sectionflags	@""
	.align	128
.nv.shared._ZN3cub18CUB_300001_SM_10006detail9transform16transform_kernelINS2_10policy_hubILb0EN4cuda3std3__45tupleIJN6thrust24THRUST_300001_SM_1000_NS6detail15normal_iteratorINSA_10device_ptrIfEEEESF_EEEE10policy1000EiNS7_10multipliesIfEESF_JPfSL_EEEvT0_iT1_T2_DpNS2_10kernel_argIT3_EE:
	.zero		1152


//--------------------- .nv.shared._ZN3cub18CUB_300001_SM_10006detail9transform16transform_kernelINS2_10policy_hubILb1EN4cuda3std3__45tupleIJN6thrust24THRUST_300001_SM_1000_NS6detail15normal_iteratorINSA_10device_ptrIfEEEESF_EEEE10policy1000El13saxpy_functorSF_JPfSK_EEEvT0_iT1_T2_DpNS2_10kernel_argIT3_EE --------------------------
	.section	.nv.shared._ZN3cub18CUB_300001_SM_10006detail9transform16transform_kernelINS2_10policy_hubILb1EN4cuda3std3__45tupleIJN6thrust24THRUST_300001_SM_1000_NS6detail15normal_iteratorINSA_10device_ptrIfEEEESF_EEEE10policy1000El13saxpy_functorSF_JPfSK_EEEvT0_iT1_T2_DpNS2_10kernel_argIT3_EE,"aw",@nobits
	.sectionflags	@""
	.align	128
	.zero		1024


//--------------------- .nv.shared._ZN3cub18CUB_300001_SM_10006detail9transform16transform_kernelINS2_10policy_hubILb1EN4cuda3std3__45tupleIJN6thrust24THRUST_300001_SM_1000_NS6detail15normal_iteratorINSA_10device_ptrIfEEEESF_EEEE10policy1000Ei13saxpy_functorSF_JPfSK_EEEvT0_iT1_T2_DpNS2_10kernel_argIT3_EE --------------------------
	.section	.nv.shared._ZN3cub18CUB_300001_SM_10006detail9transform16transform_kernelINS2_10policy_hubILb1EN4cuda3std3__45tupleIJN6thrust24THRUST_300001_SM_1000_NS6detail15normal_iteratorINSA_10device_ptrIfEEEESF_EEEE10policy1000Ei13saxpy_functorSF_JPfSK_EEEvT0_iT1_T2_DpNS2_10kernel_argIT3_EE,"aw",@nobits
	.sectionflags	@""
	.align	128
	.zero		1024


//--------------------- .nv.shared._ZN3cub18CUB_300001_SM_10006detail8for_each13static_kernelINS2_12policy_hub_t12policy_500_tElN6thrust24THRUST_300001_SM_1000_NS8cuda_cub6__fill7functorINS7_6detail15normal_iteratorINS7_10device_ptrIfEEEEiEEEEvT0_T1_ --------------------------
	.section	.nv.shared._ZN3cub18CUB_300001_SM_10006detail8for_each13static_kernelINS2_12policy_hub_t12policy_500_tElN6thrust24THRUST_300001_SM_1000_NS8cuda_cub6__fill7functorINS7_6detail15normal_iteratorINS7_10device_ptrIfEEEEiEEEEvT0_T1_,"aw",@nobits
	.sectionflags	@""
	.align	128
	.zero		1024


//--------------------- .nv.shared._ZN3cub18CUB_300001_SM_10006detail8for_each13static_kernelINS2_12policy_hub_t12policy_500_tElN6thrust24THRUST_300001_SM_1000_NS8cuda_cub10__tabulate7functorINS7_6detail15normal_iteratorINS7_10device_ptrIfEEEENS7_6system6detail7generic6detail22compute_sequence_valueIfvEElEEEEvT0_T1_ --------------------------
	.section	.nv.shared._ZN3cub18CUB_300001_SM_10006detail8for_each13static_kernelINS2_12policy_hub_t12policy_500_tElN6thrust24THRUST_300001_SM_1000_NS8cuda_cub10__tabulate7functorINS7_6detail15normal_iteratorINS7_10device_ptrIfEEEENS7_6system6detail7generic6detail22compute_sequence_valueIfvEElEEEEvT0_T1_,"aw",@nobits
	.sectionflags	@""
	.align	128
	.zero		1024


//--------------------- .nv.shared._ZN3cub18CUB_300001_SM_10006detail8for_each13static_kernelINS2_12policy_hub_t12policy_500_tElN6thrust24THRUST_300001_SM_1000_NS8cuda_cub6__fill7functorINS7_6detail15normal_iteratorINS7_10device_ptrIfEEEEfEEEEvT0_T1_ --------------------------
	.section	.nv.shared._ZN3cub18CUB_300001_SM_10006detail8for_each13static_kernelINS2_12policy_hub_t12policy_500_tElN6thrust24THRUST_300001_SM_1000_NS8cuda_cub6__fill7functorINS7_6detail15normal_iteratorINS7_10device_ptrIfEEEEfEEEEvT0_T1_,"aw",@nobits
	.sectionflags	@""
	.align	128
	.zero		1024


//--------------------- .nv.shared._ZN3cub18CUB_300001_SM_10006detail8for_each13static_kernelINS2_12policy_hub_t12policy_500_tEmN6thrust24THRUST_300001_SM_1000_NS8cuda_cub20__uninitialized_fill7functorINS7_10device_ptrIfEEfEEEEvT0_T1_ --------------------------
	.section	.nv.shared._ZN3cub18CUB_300001_SM_10006detail8for_each13static_kernelINS2_12policy_hub_t12policy_500_tEmN6thrust24THRUST_300001_SM_1000_NS8cuda_cub20__uninitialized_fill7functorINS7_10device_ptrIfEEfEEEEvT0_T1_,"aw",@nobits
	.sectionflags	@""
	.align	128
	.zero		1024


//--------------------- .nv.shared._ZN3cub18CUB_300001_SM_10006detail11EmptyKernelIvEEvv --------------------------
	.section	.nv.shared._ZN3cub18CUB_300001_SM_10006detail11EmptyKernelIvEEvv,"aw",@nobits
	.sectionflags	@""
	.align	128
	.zero		1024


//--------------------- .nv.constant0._ZN3cub18CUB_300001_SM_10006detail9transform16transform_kernelINS2_10policy_hubILb0EN4cuda3std3__45tupleIJN6thrust24THRUST_300001_SM_1000_NS6detail15normal_iteratorINSA_10device_ptrIfEEEESF_EEEE10policy1000ElNS7_4plusIfEESF_JPfSL_EEEvT0_iT1_T2_DpNS2_10kernel_argIT3_EE --------------------------
	.section	.nv.constant0._ZN3cub18CUB_300001_SM_10006detail9transform16transform_kernelINS2_10policy_hubILb0EN4cuda3std3__45tupleIJN6thrust24THRUST_300001_SM_1000_NS6detail15normal_iteratorINSA_10device_ptrIfEEEESF_EEEE10policy1000ElNS7_4plusIfEESF_JPfSL_EEEvT0_iT1_T2_DpNS2_10kernel_argIT3_EE,"a",@progbits
	.sectionflags	@""
	.align	4
.nv.constant0._ZN3cub18CUB_300001_SM_10006detail9transform16transform_kernelINS2_10policy_hubILb0EN4cuda3std3__45tupleIJN6thrust24THRUST_300001_SM_1000_NS6detail15normal_iteratorINSA_10device_ptrIfEEEESF_EEEE10policy1000ElNS7_4plusIfEESF_JPfSL_EEEvT0_iT1_T2_DpNS2_10kernel_argIT3_EE:
	.zero		952


//--------------------- .nv.constant0._ZN3cub18CUB_300001_SM_10006detail9transform16transform_kernelINS2_10policy_hubILb0EN4cuda3std3__45tupleIJN6thrust24THRUST_300001_SM_1000_NS6detail15normal_iteratorINSA_10device_ptrIfEEEESF_EEEE10policy1000EiNS7_4plusIfEESF_JPfSL_EEEvT0_iT1_T2_DpNS2_10kernel_argIT3_EE --------------------------
	.section	.nv.constant0._ZN3cub18CUB_300001_SM_10006detail9transform16transform_kernelINS2_10policy_hubILb0EN4cuda3std3__45tupleIJN6thrust24THRUST_300001_SM_1000_NS6detail15normal_iteratorINSA_10device_ptrIfEEEESF_EEEE10policy1000EiNS7_4plusIfEESF_JPfSL_EEEvT0_iT1_T2_DpNS2_10kernel_argIT3_EE,"a",@progbits
	.sectionflags	@""
	.align	4
.nv.constant0._ZN3cub18CUB_300001_SM_10006detail9transform16transform_kernelINS2_10policy_hubILb0EN4cuda3std3__45tupleIJN6thrust24THRUST_300001_SM_1000_NS6detail15normal_iteratorINSA_10device_ptrIfEEEESF_EEEE10policy1000EiNS7_4plusIfEESF_JPfSL_EEEvT0_iT1_T2_DpNS2_10kernel_argIT3_EE:
	.zero		952


//--------------------- .nv.constant0._ZN3cub18CUB_300001_SM_10006detail9transform16transform_kernelINS2_10policy_hubILb0EN4cuda3std3__45tupleIJN6thrust24THRUST_300001_SM_1000_NS6detail15normal_iteratorINSA_10device_ptrIfEEEESF_EEEE10policy1000ElNS7_10multipliesIfEESF_JPfSL_EEEvT0_iT1_T2_DpNS2_10kernel_argIT3_EE --------------------------
	.section	.nv.constant0._ZN3cub18CUB_300001_SM_10006detail9transform16transform_kernelINS2_10policy_hubILb0EN4cuda3std3__45tupleIJN6thrust24THRUST_300001_SM_1000_NS6detail15normal_iteratorINSA_10device_ptrIfEEEESF_EEEE10policy1000ElNS7_10multipliesIfEESF_JPfSL_EEEvT0_iT1_T2_DpNS2_10kernel_argIT3_EE,"a",@progbits
	.sectionflags	@""
	.align	4
.nv.constant0._ZN3cub18CUB_300001_SM_10006detail9transform16transform_kernelINS2_10policy_hubILb0EN4cuda3std3__45tupleIJN6thrust24THRUST_300001_SM_1000_NS6detail15normal_iteratorINSA_10device_ptrIfEEEESF_EEEE10policy1000ElNS7_10multipliesIfEESF_JPfSL_EEEvT0_iT1_T2_DpNS2_10kernel_argIT3_EE:
	.zero		952


//--------------------- .nv.constant0._ZN3cub18CUB_300001_SM_10006detail9transform16transform_kernelINS2_10policy_hubILb0EN4cuda3std3__45tupleIJN6thrust24THRUST_300001_SM_1000_NS6detail15normal_iteratorINSA_10device_ptrIfEEEESF_EEEE10policy1000EiNS7_10multipliesIfEESF_JPfSL_EEEvT0_iT1_T2_DpNS2_10kernel_argIT3_EE --------------------------
	.section	.nv.constant0._ZN3cub18CUB_300001_SM_10006detail9transform16transform_kernelINS2_10policy_hubILb0EN4cuda3std3__45tupleIJN6thrust24THRUST_300001_SM_1000_NS6detail15normal_iteratorINSA_10device_ptrIfEEEESF_EEEE10policy1000EiNS7_10multipliesIfEESF_JPfSL_EEEvT0_iT1_T2_DpNS2_10kernel_argIT3_EE,"a",@progbits
	.sectionflags	@""
	.align	4
.nv.constant0._ZN3cub18CUB_300001_SM_10006detail9transform16transform_kernelINS2_10policy_hubILb0EN4cuda3std3__45tupleIJN6thrust24THRUST_300001_SM_1000_NS6detail15normal_iteratorINSA_10device_ptrIfEEEESF_EEEE10policy1000EiNS7_10multipliesIfEESF_JPfSL_EEEvT0_iT1_T2_DpNS2_10kernel_argIT3_EE:
	.zero		952


//--------------------- .nv.constant0._ZN3cub18CUB_300001_SM_10006detail9transform16transform_kernelINS2_10policy_hubILb1EN4cuda3std3__45tupleIJN6thrust24THRUST_300001_SM_1000_NS6detail15normal_iteratorINSA_10device_ptrIfEEEESF_EEEE10policy1000El13saxpy_functorSF_JPfSK_EEEvT0_iT1_T2_DpNS2_10kernel_argIT3_EE --------------------------
	.section	.nv.constant0._ZN3cub18CUB_300001_SM_10006detail9transform16transform_kernelINS2_10policy_hubILb1EN4cuda3std3__45tupleIJN6thrust24THRUST_300001_SM_1000_NS6detail15normal_iteratorINSA_10device_ptrIfEEEESF_EEEE10policy1000El13saxpy_functorSF_JPfSK_EEEvT0_iT1_T2_DpNS2_10kernel_argIT3_EE,"a",@progbits
	.sectionflags	@""
	.align	4
.nv.constant0._ZN3cub18CUB_300001_SM_10006detail9transform16transform_kernelINS2_10policy_hubILb1EN4cuda3std3__45tupleIJN6thrust24THRUST_300001_SM_1000_NS6detail15normal_iteratorINSA_10device_ptrIfEEEESF_EEEE10policy1000El13saxpy_functorSF_JPfSK_EEEvT0_iT1_T2_DpNS2_10kernel_argIT3_EE:
	.zero		952


//--------------------- .nv.constant0._ZN3cub18CUB_300001_SM_10006detail9transform16transform_kernelINS2_10policy_hubILb1EN4cuda3std3__45tupleIJN6thrust24THRUST_300001_SM_1000_NS6detail15normal_iteratorINSA_10device_ptrIfEEEESF_EEEE10policy1000Ei13saxpy_functorSF_JPfSK_EEEvT0_iT1_T2_DpNS2_10kernel_argIT3_EE --------------------------
	.section	.nv.constant0._ZN3cub18CUB_300001_SM_10006detail9transform16transform_kernelINS2_10policy_hubILb1EN4cuda3std3__45tupleIJN6thrust24THRUST_300001_SM_1000_NS6detail15normal_iteratorINSA_10device_ptrIfEEEESF_EEEE10policy1000Ei13saxpy_functorSF_JPfSK_EEEvT0_iT1_T2_DpNS2_10kernel_argIT3_EE,"a",@progbits
	.sectionflags	@""
	.align	4
.nv.constant0._ZN3cub18CUB_300001_SM_10006detail9transform16transform_kernelINS2_10policy_hubILb1EN4cuda3std3__45tupleIJN6thrust24THRUST_300001_SM_1000_NS6detail15normal_iteratorINSA_10device_ptrIfEEEESF_EEEE10policy1000Ei13saxpy_functorSF_JPfSK_EEEvT0_iT1_T2_DpNS2_10kernel_argIT3_EE:
	.zero		952


//--------------------- .nv.constant0._ZN3cub18CUB_300001_SM_10006detail8for_each13static_kernelINS2_12policy_hub_t12policy_500_tElN6thrust24THRUST_300001_SM_1000_NS8cuda_cub6__fill7functorINS7_6detail15normal_iteratorINS7_10device_ptrIfEEEEiEEEEvT0_T1_ --------------------------
	.section	.nv.constant0._ZN3cub18CUB_300001_SM_10006detail8for_each13static_kernelINS2_12policy_hub_t12policy_500_tElN6thrust24THRUST_300001_SM_1000_NS8cuda_cub6__fill7functorINS7_6detail15normal_iteratorINS7_10device_ptrIfEEEEiEEEEvT0_T1_,"a",@progbits
	.sectionflags	@""
	.align	4
.nv.constant0._ZN3cub18CUB_300001_SM_10006detail8for_each13static_kernelINS2_12policy_hub_t12policy_500_tElN6thrust24THRUST_300001_SM_1000_NS8cuda_cub6__fill7functorINS7_6detail15normal_iteratorINS7_10device_ptrIfEEEEiEEEEvT0_T1_:
	.zero		920


//--------------------- .nv.constant0._ZN3cub18CUB_300001_SM_10006detail8for_each13static_kernelINS2_12policy_hub_t12policy_500_tElN6thrust24THRUST_300001_SM_1000_NS8cuda_cub10__tabulate7functorINS7_6detail15normal_iteratorINS7_10device_ptrIfEEEENS7_6system6detail7generic6detail22compute_sequence_valueIfvEElEEEEvT0_T1_ --------------------------
	.section	.nv.constant0._ZN3cub18CUB_300001_SM_10006detail8for_each13static_kernelINS2_12policy_hub_t12policy_500_tElN6thrust24THRUST_300001_SM_1000_NS8cuda_cub10__tabulate7functorINS7_6detail15normal_iteratorINS7_10device_ptrIfEEEENS7_6system6detail7generic6detail22compute_sequence_valueIfvEElEEEEvT0_T1_,"a",@progbits
	.sectionflags	@""
	.align	4
.nv.constant0._ZN3cub18CUB_300001_SM_10006detail8for_each13static_kernelINS2_12policy_hub_t12policy_500_tElN6thrust24THRUST_300001_SM_1000_NS8cuda_cub10__tabulate7functorINS7_6detail15normal_iteratorINS7_10device_ptrIfEEEENS7_6system6detail7generic6detail22compute_sequence_valueIfvEElEEEEvT0_T1_:
	.zero		920


//--------------------- .nv.constant0._ZN3cub18CUB_300001_SM_10006detail8for_each13static_kernelINS2_12policy_hub_t12policy_500_tElN6thrust24THRUST_300001_SM_1000_NS8cuda_cub6__fill7functorINS7_6detail15normal_iteratorINS7_10device_ptrIfEEEEfEEEEvT0_T1_ --------------------------
	.section	.nv.constant0._ZN3cub18CUB_300001_SM_10006detail8for_each13static_kernelINS2_12policy_hub_t12policy_500_tElN6thrust24THRUST_300001_SM_1000_NS8cuda_cub6__fill7functorINS7_6detail15normal_iteratorINS7_10device_ptrIfEEEEfEEEEvT0_T1_,"a",@progbits
	.sectionflags	@""
	.align	4
.nv.constant0._ZN3cub18CUB_300001_SM_10006detail8for_each13static_kernelINS2_12policy_hub_t12policy_500_tElN6thrust24THRUST_300001_SM_1000_NS8cuda_cub6__fill7functorINS7_6detail15normal_iteratorINS7_10device_ptrIfEEEEfEEEEvT0_T1_:
	.zero		920


//--------------------- .nv.constant0._ZN3cub18CUB_300001_SM_10006detail8for_each13static_kernelINS2_12policy_hub_t12policy_500_tEmN6thrust24THRUST_300001_SM_1000_NS8cuda_cub20__uninitialized_fill7functorINS7_10device_ptrIfEEfEEEEvT0_T1_ --------------------------
	.section	.nv.constant0._ZN3cub18CUB_300001_SM_10006detail8for_each13static_kernelINS2_12policy_hub_t12policy_500_tEmN6thrust24THRUST_300001_SM_1000_NS8cuda_cub20__uninitialized_fill7functorINS7_10device_ptrIfEEfEEEEvT0_T1_,"a",@progbits
	.sectionflags	@""
	.align	4
.nv.constant0._ZN3cub18CUB_300001_SM_10006detail8for_each13static_kernelINS2_12policy_hub_t12policy_500_tEmN6thrust24THRUST_300001_SM_1000_NS8cuda_cub20__uninitialized_fill7functorINS7_10device_ptrIfEEfEEEEvT0_T1_:
	.zero		920


//--------------------- .nv.constant0._ZN3cub18CUB_300001_SM_10006detail11EmptyKernelIvEEvv --------------------------
	.section	.nv.constant0._ZN3cub18CUB_300001_SM_10006detail11EmptyKernelIvEEvv,"a",@progbits
	.sectionflags	@""
	.align	4
.nv.constant0._ZN3cub18CUB_300001_SM_10006detail11EmptyKernelIvEEvv:
	.zero		896


//--------------------- SYMBOLS --------------------------

	.type		.nv.reservedSmem.offset0,@object
	.size		.nv.reservedSmem.offset0,0x4
	.type		.nv.reservedSmem.cap,@object
	.size		.nv.reservedSmem.cap,0x4
